//
// Generated by NVIDIA NVVM Compiler
//
// Compiler Build ID: CL-36424714
// Cuda compilation tools, release 13.0, V13.0.88
// Based on NVVM 20.0.0
//

.version 9.0
.target sm_100
.address_size 64

	// .globl	_Z10copyKernelP13RadiosityDataPfPii
// _ZZN3cub18CUB_300001_SM_10006detail10merge_sort30DeviceMergeSortBlockSortKernelINS2_10policy_hubIN6thrust24THRUST_300001_SM_1000_NS10device_ptrI13RadiosityDataEEE9Policy600ES9_PNS0_8NullTypeES9_SD_jN4cuda3std3__44lessIS8_EES8_SC_EEvbT0_T1_T2_T3_T4_PT6_PT7_T5_NS1_7vsmem_tEE19static_temp_storage has been demoted
// _ZZN3cub18CUB_300001_SM_10006detail10merge_sort26DeviceMergeSortMergeKernelINS2_10policy_hubIN6thrust24THRUST_300001_SM_1000_NS10device_ptrI13RadiosityDataEEE9Policy600ES9_PNS0_8NullTypeES9_SD_jN4cuda3std3__44lessIS8_EES8_SC_EEvbT2_T3_T4_PT6_PT7_T5_PSL_SL_NS1_7vsmem_tEE19static_temp_storage has been demoted
// _ZZN3cub18CUB_300001_SM_10006detail10merge_sort30DeviceMergeSortBlockSortKernelINS2_10policy_hubIN6thrust24THRUST_300001_SM_1000_NS10device_ptrI13RadiosityDataEEE9Policy600ES9_PNS0_8NullTypeES9_SD_mN4cuda3std3__44lessIS8_EES8_SC_EEvbT0_T1_T2_T3_T4_PT6_PT7_T5_NS1_7vsmem_tEE19static_temp_storage has been demoted
// _ZZN3cub18CUB_300001_SM_10006detail10merge_sort26DeviceMergeSortMergeKernelINS2_10policy_hubIN6thrust24THRUST_300001_SM_1000_NS10device_ptrI13RadiosityDataEEE9Policy600ES9_PNS0_8NullTypeES9_SD_mN4cuda3std3__44lessIS8_EES8_SC_EEvbT2_T3_T4_PT6_PT7_T5_PSL_SL_NS1_7vsmem_tEE19static_temp_storage has been demoted
.global .align 1 .b8 _ZN34_INTERNAL_1e55bb85_4_k_cu_d74234b74cuda3std3__45__cpo5beginE[1];
.global .align 1 .b8 _ZN34_INTERNAL_1e55bb85_4_k_cu_d74234b74cuda3std3__45__cpo3endE[1];
.global .align 1 .b8 _ZN34_INTERNAL_1e55bb85_4_k_cu_d74234b74cuda3std3__45__cpo6cbeginE[1];
.global .align 1 .b8 _ZN34_INTERNAL_1e55bb85_4_k_cu_d74234b74cuda3std3__45__cpo4cendE[1];
.global .align 1 .b8 _ZN34_INTERNAL_1e55bb85_4_k_cu_d74234b74cuda3std3__45__cpo6rbeginE[1];
.global .align 1 .b8 _ZN34_INTERNAL_1e55bb85_4_k_cu_d74234b74cuda3std3__45__cpo4rendE[1];
.global .align 1 .b8 _ZN34_INTERNAL_1e55bb85_4_k_cu_d74234b74cuda3std3__45__cpo7crbeginE[1];
.global .align 1 .b8 _ZN34_INTERNAL_1e55bb85_4_k_cu_d74234b74cuda3std3__45__cpo5crendE[1];
.global .align 1 .b8 _ZN34_INTERNAL_1e55bb85_4_k_cu_d74234b74cuda3std3__436_GLOBAL__N__1e55bb85_4_k_cu_d74234b76ignoreE[1];
.global .align 1 .b8 _ZN34_INTERNAL_1e55bb85_4_k_cu_d74234b74cuda3std3__419piecewise_constructE[1];
.global .align 1 .b8 _ZN34_INTERNAL_1e55bb85_4_k_cu_d74234b74cuda3std3__48in_placeE[1];
.global .align 1 .b8 _ZN34_INTERNAL_1e55bb85_4_k_cu_d74234b74cuda3std3__420unreachable_sentinelE[1];
.global .align 1 .b8 _ZN34_INTERNAL_1e55bb85_4_k_cu_d74234b74cuda3std3__47nulloptE[1];
.global .align 1 .b8 _ZN34_INTERNAL_1e55bb85_4_k_cu_d74234b74cuda3std3__48unexpectE[1];
.global .align 1 .b8 _ZN34_INTERNAL_1e55bb85_4_k_cu_d74234b74cuda3std6ranges3__45__cpo4swapE[1];
.global .align 1 .b8 _ZN34_INTERNAL_1e55bb85_4_k_cu_d74234b74cuda3std6ranges3__45__cpo9iter_moveE[1];
.global .align 1 .b8 _ZN34_INTERNAL_1e55bb85_4_k_cu_d74234b74cuda3std6ranges3__45__cpo5beginE[1];
.global .align 1 .b8 _ZN34_INTERNAL_1e55bb85_4_k_cu_d74234b74cuda3std6ranges3__45__cpo3endE[1];
.global .align 1 .b8 _ZN34_INTERNAL_1e55bb85_4_k_cu_d74234b74cuda3std6ranges3__45__cpo6cbeginE[1];
.global .align 1 .b8 _ZN34_INTERNAL_1e55bb85_4_k_cu_d74234b74cuda3std6ranges3__45__cpo4cendE[1];
.global .align 1 .b8 _ZN34_INTERNAL_1e55bb85_4_k_cu_d74234b74cuda3std6ranges3__45__cpo7advanceE[1];
.global .align 1 .b8 _ZN34_INTERNAL_1e55bb85_4_k_cu_d74234b74cuda3std6ranges3__45__cpo9iter_swapE[1];
.global .align 1 .b8 _ZN34_INTERNAL_1e55bb85_4_k_cu_d74234b74cuda3std6ranges3__45__cpo4nextE[1];
.global .align 1 .b8 _ZN34_INTERNAL_1e55bb85_4_k_cu_d74234b74cuda3std6ranges3__45__cpo4prevE[1];
.global .align 1 .b8 _ZN34_INTERNAL_1e55bb85_4_k_cu_d74234b74cuda3std6ranges3__45__cpo4dataE[1];
.global .align 1 .b8 _ZN34_INTERNAL_1e55bb85_4_k_cu_d74234b74cuda3std6ranges3__45__cpo5cdataE[1];
.global .align 1 .b8 _ZN34_INTERNAL_1e55bb85_4_k_cu_d74234b74cuda3std6ranges3__45__cpo4sizeE[1];
.global .align 1 .b8 _ZN34_INTERNAL_1e55bb85_4_k_cu_d74234b74cuda3std6ranges3__45__cpo5ssizeE[1];
.global .align 1 .b8 _ZN34_INTERNAL_1e55bb85_4_k_cu_d74234b74cuda3std6ranges3__45__cpo8distanceE[1];
.global .align 1 .b8 _ZN34_INTERNAL_1e55bb85_4_k_cu_d74234b76thrust24THRUST_300001_SM_1000_NS8cuda_cub3parE[1];
.global .align 1 .b8 _ZN34_INTERNAL_1e55bb85_4_k_cu_d74234b76thrust24THRUST_300001_SM_1000_NS8cuda_cub10par_nosyncE[1];
.global .align 1 .b8 _ZN34_INTERNAL_1e55bb85_4_k_cu_d74234b76thrust24THRUST_300001_SM_1000_NS6system6detail10sequential3seqE[1];
.global .align 1 .b8 _ZN34_INTERNAL_1e55bb85_4_k_cu_d74234b76thrust24THRUST_300001_SM_1000_NS6system3cpp3parE[1];
.global .align 1 .b8 _ZN34_INTERNAL_1e55bb85_4_k_cu_d74234b76thrust24THRUST_300001_SM_1000_NS12placeholders2_1E[1];
.global .align 1 .b8 _ZN34_INTERNAL_1e55bb85_4_k_cu_d74234b76thrust24THRUST_300001_SM_1000_NS12placeholders2_2E[1];
.global .align 1 .b8 _ZN34_INTERNAL_1e55bb85_4_k_cu_d74234b76thrust24THRUST_300001_SM_1000_NS12placeholders2_3E[1];
.global .align 1 .b8 _ZN34_INTERNAL_1e55bb85_4_k_cu_d74234b76thrust24THRUST_300001_SM_1000_NS12placeholders2_4E[1];
.global .align 1 .b8 _ZN34_INTERNAL_1e55bb85_4_k_cu_d74234b76thrust24THRUST_300001_SM_1000_NS12placeholders2_5E[1];
.global .align 1 .b8 _ZN34_INTERNAL_1e55bb85_4_k_cu_d74234b76thrust24THRUST_300001_SM_1000_NS12placeholders2_6E[1];
.global .align 1 .b8 _ZN34_INTERNAL_1e55bb85_4_k_cu_d74234b76thrust24THRUST_300001_SM_1000_NS12placeholders2_7E[1];
.global .align 1 .b8 _ZN34_INTERNAL_1e55bb85_4_k_cu_d74234b76thrust24THRUST_300001_SM_1000_NS12placeholders2_8E[1];
.global .align 1 .b8 _ZN34_INTERNAL_1e55bb85_4_k_cu_d74234b76thrust24THRUST_300001_SM_1000_NS12placeholders2_9E[1];
.global .align 1 .b8 _ZN34_INTERNAL_1e55bb85_4_k_cu_d74234b76thrust24THRUST_300001_SM_1000_NS12placeholders3_10E[1];
.global .align 1 .b8 _ZN34_INTERNAL_1e55bb85_4_k_cu_d74234b76thrust24THRUST_300001_SM_1000_NS3seqE[1];
.global .align 1 .b8 _ZN34_INTERNAL_1e55bb85_4_k_cu_d74234b76thrust24THRUST_300001_SM_1000_NS6deviceE[1];

.visible .entry _Z10copyKernelP13RadiosityDataPfPii(
	.param .u64 .ptr .align 1 _Z10copyKernelP13RadiosityDataPfPii_param_0,
	.param .u64 .ptr .align 1 _Z10copyKernelP13RadiosityDataPfPii_param_1,
	.param .u64 .ptr .align 1 _Z10copyKernelP13RadiosityDataPfPii_param_2,
	.param .u32 _Z10copyKernelP13RadiosityDataPfPii_param_3
)
{
	.reg .pred 	%p<2>;
	.reg .b32 	%r<6>;
	.reg .b32 	%f<2>;
	.reg .b64 	%rd<12>;

	ld.param.u64 	%rd1, [_Z10copyKernelP13RadiosityDataPfPii_param_0];
	ld.param.u64 	%rd2, [_Z10copyKernelP13RadiosityDataPfPii_param_1];
	ld.param.u64 	%rd3, [_Z10copyKernelP13RadiosityDataPfPii_param_2];
	ld.param.u32 	%r2, [_Z10copyKernelP13RadiosityDataPfPii_param_3];
	mov.u32 	%r3, %tid.x;
	mov.u32 	%r4, %ntid.x;
	mov.u32 	%r5, %ctaid.x;
	mad.lo.s32 	%r1, %r4, %r5, %r3;
	setp.ge.s32 	%p1, %r1, %r2;
	@%p1 bra 	$L__BB0_2;
	cvta.to.global.u64 	%rd4, %rd1;
	cvta.to.global.u64 	%rd5, %rd2;
	cvta.to.global.u64 	%rd6, %rd3;
	mul.wide.s32 	%rd7, %r1, 48;
	add.s64 	%rd8, %rd4, %rd7;
	ld.global.f32 	%f1, [%rd8+36];
	mul.wide.s32 	%rd9, %r1, 4;
	add.s64 	%rd10, %rd5, %rd9;
	st.global.f32 	[%rd10], %f1;
	add.s64 	%rd11, %rd6, %rd9;
	st.global.u32 	[%rd11], %r1;
$L__BB0_2:
	ret;

}
	// .globl	_ZN3cub18CUB_300001_SM_10006detail11EmptyKernelIvEEvv
.visible .entry _ZN3cub18CUB_300001_SM_10006detail11EmptyKernelIvEEvv()
{


	ret;

}
	// .globl	_ZN3cub18CUB_300001_SM_10006detail8for_each13static_kernelINS2_12policy_hub_t12policy_500_tEmN6thrust24THRUST_300001_SM_1000_NS8cuda_cub20__uninitialized_fill7functorINS7_10device_ptrI13RadiosityDataEESC_EEEEvT0_T1_
.visible .entry _ZN3cub18CUB_300001_SM_10006detail8for_each13static_kernelINS2_12policy_hub_t12policy_500_tEmN6thrust24THRUST_300001_SM_1000_NS8cuda_cub20__uninitialized_fill7functorINS7_10device_ptrI13RadiosityDataEESC_EEEEvT0_T1_(
	.param .u64 _ZN3cub18CUB_300001_SM_10006detail8for_each13static_kernelINS2_12policy_hub_t12policy_500_tEmN6thrust24THRUST_300001_SM_1000_NS8cuda_cub20__uninitialized_fill7functorINS7_10device_ptrI13RadiosityDataEESC_EEEEvT0_T1__param_0,
	.param .align 8 .b8 _ZN3cub18CUB_300001_SM_10006detail8for_each13static_kernelINS2_12policy_hub_t12policy_500_tEmN6thrust24THRUST_300001_SM_1000_NS8cuda_cub20__uninitialized_fill7functorINS7_10device_ptrI13RadiosityDataEESC_EEEEvT0_T1__param_1[56]
)
.maxntid 256
{
	.reg .pred 	%p<4>;
	.reg .b32 	%r<5>;
	.reg .b32 	%f<25>;
	.reg .b64 	%rd<14>;

	ld.param.u64 	%rd4, [_ZN3cub18CUB_300001_SM_10006detail8for_each13static_kernelINS2_12policy_hub_t12policy_500_tEmN6thrust24THRUST_300001_SM_1000_NS8cuda_cub20__uninitialized_fill7functorINS7_10device_ptrI13RadiosityDataEESC_EEEEvT0_T1__param_1];
	ld.param.u64 	%rd5, [_ZN3cub18CUB_300001_SM_10006detail8for_each13static_kernelINS2_12policy_hub_t12policy_500_tEmN6thrust24THRUST_300001_SM_1000_NS8cuda_cub20__uninitialized_fill7functorINS7_10device_ptrI13RadiosityDataEESC_EEEEvT0_T1__param_0];
	ld.param.v2.f32 	{%f23, %f24}, [_ZN3cub18CUB_300001_SM_10006detail8for_each13static_kernelINS2_12policy_hub_t12policy_500_tEmN6thrust24THRUST_300001_SM_1000_NS8cuda_cub20__uninitialized_fill7functorINS7_10device_ptrI13RadiosityDataEESC_EEEEvT0_T1__param_1+48];
	ld.param.v2.f32 	{%f21, %f22}, [_ZN3cub18CUB_300001_SM_10006detail8for_each13static_kernelINS2_12policy_hub_t12policy_500_tEmN6thrust24THRUST_300001_SM_1000_NS8cuda_cub20__uninitialized_fill7functorINS7_10device_ptrI13RadiosityDataEESC_EEEEvT0_T1__param_1+40];
	ld.param.v2.f32 	{%f19, %f20}, [_ZN3cub18CUB_300001_SM_10006detail8for_each13static_kernelINS2_12policy_hub_t12policy_500_tEmN6thrust24THRUST_300001_SM_1000_NS8cuda_cub20__uninitialized_fill7functorINS7_10device_ptrI13RadiosityDataEESC_EEEEvT0_T1__param_1+32];
	ld.param.v2.f32 	{%f17, %f18}, [_ZN3cub18CUB_300001_SM_10006detail8for_each13static_kernelINS2_12policy_hub_t12policy_500_tEmN6thrust24THRUST_300001_SM_1000_NS8cuda_cub20__uninitialized_fill7functorINS7_10device_ptrI13RadiosityDataEESC_EEEEvT0_T1__param_1+24];
	ld.param.v2.f32 	{%f15, %f16}, [_ZN3cub18CUB_300001_SM_10006detail8for_each13static_kernelINS2_12policy_hub_t12policy_500_tEmN6thrust24THRUST_300001_SM_1000_NS8cuda_cub20__uninitialized_fill7functorINS7_10device_ptrI13RadiosityDataEESC_EEEEvT0_T1__param_1+16];
	ld.param.v2.f32 	{%f13, %f14}, [_ZN3cub18CUB_300001_SM_10006detail8for_each13static_kernelINS2_12policy_hub_t12policy_500_tEmN6thrust24THRUST_300001_SM_1000_NS8cuda_cub20__uninitialized_fill7functorINS7_10device_ptrI13RadiosityDataEESC_EEEEvT0_T1__param_1+8];
	mov.u32 	%r2, %ctaid.x;
	mul.wide.u32 	%rd1, %r2, 512;
	sub.s64 	%rd2, %rd5, %rd1;
	setp.lt.u64 	%p1, %rd2, 512;
	@%p1 bra 	$L__BB2_2;
	mov.u32 	%r4, %tid.x;
	cvta.to.global.u64 	%rd10, %rd4;
	cvt.u64.u32 	%rd11, %r4;
	add.s64 	%rd12, %rd1, %rd11;
	mad.lo.s64 	%rd13, %rd12, 48, %rd10;
	st.global.f32 	[%rd13], %f13;
	st.global.f32 	[%rd13+4], %f14;
	st.global.f32 	[%rd13+8], %f15;
	st.global.f32 	[%rd13+12], %f16;
	st.global.f32 	[%rd13+16], %f17;
	st.global.f32 	[%rd13+20], %f18;
	st.global.f32 	[%rd13+24], %f19;
	st.global.f32 	[%rd13+28], %f20;
	st.global.f32 	[%rd13+32], %f21;
	st.global.f32 	[%rd13+36], %f22;
	st.global.f32 	[%rd13+40], %f23;
	st.global.f32 	[%rd13+44], %f24;
	st.global.f32 	[%rd13+12288], %f13;
	st.global.f32 	[%rd13+12292], %f14;
	st.global.f32 	[%rd13+12296], %f15;
	st.global.f32 	[%rd13+12300], %f16;
	st.global.f32 	[%rd13+12304], %f17;
	st.global.f32 	[%rd13+12308], %f18;
	st.global.f32 	[%rd13+12312], %f19;
	st.global.f32 	[%rd13+12316], %f20;
	st.global.f32 	[%rd13+12320], %f21;
	st.global.f32 	[%rd13+12324], %f22;
	st.global.f32 	[%rd13+12328], %f23;
	st.global.f32 	[%rd13+12332], %f24;
	bra.uni 	$L__BB2_6;
$L__BB2_2:
	cvta.to.global.u64 	%rd6, %rd4;
	mov.u32 	%r1, %tid.x;
	cvt.u64.u32 	%rd7, %r1;
	setp.le.u64 	%p2, %rd2, %rd7;
	add.s64 	%rd8, %rd1, %rd7;
	mad.lo.s64 	%rd3, %rd8, 48, %rd6;
	@%p2 bra 	$L__BB2_4;
	st.global.f32 	[%rd3], %f13;
	st.global.f32 	[%rd3+4], %f14;
	st.global.f32 	[%rd3+8], %f15;
	st.global.f32 	[%rd3+12], %f16;
	st.global.f32 	[%rd3+16], %f17;
	st.global.f32 	[%rd3+20], %f18;
	st.global.f32 	[%rd3+24], %f19;
	st.global.f32 	[%rd3+28], %f20;
	st.global.f32 	[%rd3+32], %f21;
	st.global.f32 	[%rd3+36], %f22;
	st.global.f32 	[%rd3+40], %f23;
	st.global.f32 	[%rd3+44], %f24;
$L__BB2_4:
	add.s32 	%r3, %r1, 256;
	cvt.u64.u32 	%rd9, %r3;
	setp.le.u64 	%p3, %rd2, %rd9;
	@%p3 bra 	$L__BB2_6;
	st.global.f32 	[%rd3+12288], %f13;
	st.global.f32 	[%rd3+12292], %f14;
	st.global.f32 	[%rd3+12296], %f15;
	st.global.f32 	[%rd3+12300], %f16;
	st.global.f32 	[%rd3+12304], %f17;
	st.global.f32 	[%rd3+12308], %f18;
	st.global.f32 	[%rd3+12312], %f19;
	st.global.f32 	[%rd3+12316], %f20;
	st.global.f32 	[%rd3+12320], %f21;
	st.global.f32 	[%rd3+12324], %f22;
	st.global.f32 	[%rd3+12328], %f23;
	st.global.f32 	[%rd3+12332], %f24;
$L__BB2_6:
	ret;

}
	// .globl	_ZN3cub18CUB_300001_SM_10006detail10merge_sort30DeviceMergeSortBlockSortKernelINS2_10policy_hubIN6thrust24THRUST_300001_SM_1000_NS10device_ptrI13RadiosityDataEEE9Policy600ES9_PNS0_8NullTypeES9_SD_jN4cuda3std3__44lessIS8_EES8_SC_EEvbT0_T1_T2_T3_T4_PT6_PT7_T5_NS1_7vsmem_tE
.visible .entry _ZN3cub18CUB_300001_SM_10006detail10merge_sort30DeviceMergeSortBlockSortKernelINS2_10policy_hubIN6thrust24THRUST_300001_SM_1000_NS10device_ptrI13RadiosityDataEEE9Policy600ES9_PNS0_8NullTypeES9_SD_jN4cuda3std3__44lessIS8_EES8_SC_EEvbT0_T1_T2_T3_T4_PT6_PT7_T5_NS1_7vsmem_tE(
	.param .u8 _ZN3cub18CUB_300001_SM_10006detail10merge_sort30DeviceMergeSortBlockSortKernelINS2_10policy_hubIN6thrust24THRUST_300001_SM_1000_NS10device_ptrI13RadiosityDataEEE9Policy600ES9_PNS0_8NullTypeES9_SD_jN4cuda3std3__44lessIS8_EES8_SC_EEvbT0_T1_T2_T3_T4_PT6_PT7_T5_NS1_7vsmem_tE_param_0,
	.param .align 8 .b8 _ZN3cub18CUB_300001_SM_10006detail10merge_sort30DeviceMergeSortBlockSortKernelINS2_10policy_hubIN6thrust24THRUST_300001_SM_1000_NS10device_ptrI13RadiosityDataEEE9Policy600ES9_PNS0_8NullTypeES9_SD_jN4cuda3std3__44lessIS8_EES8_SC_EEvbT0_T1_T2_T3_T4_PT6_PT7_T5_NS1_7vsmem_tE_param_1[8],
	.param .u64 .ptr .align 1 _ZN3cub18CUB_300001_SM_10006detail10merge_sort30DeviceMergeSortBlockSortKernelINS2_10policy_hubIN6thrust24THRUST_300001_SM_1000_NS10device_ptrI13RadiosityDataEEE9Policy600ES9_PNS0_8NullTypeES9_SD_jN4cuda3std3__44lessIS8_EES8_SC_EEvbT0_T1_T2_T3_T4_PT6_PT7_T5_NS1_7vsmem_tE_param_2,
	.param .align 8 .b8 _ZN3cub18CUB_300001_SM_10006detail10merge_sort30DeviceMergeSortBlockSortKernelINS2_10policy_hubIN6thrust24THRUST_300001_SM_1000_NS10device_ptrI13RadiosityDataEEE9Policy600ES9_PNS0_8NullTypeES9_SD_jN4cuda3std3__44lessIS8_EES8_SC_EEvbT0_T1_T2_T3_T4_PT6_PT7_T5_NS1_7vsmem_tE_param_3[8],
	.param .u64 .ptr .align 1 _ZN3cub18CUB_300001_SM_10006detail10merge_sort30DeviceMergeSortBlockSortKernelINS2_10policy_hubIN6thrust24THRUST_300001_SM_1000_NS10device_ptrI13RadiosityDataEEE9Policy600ES9_PNS0_8NullTypeES9_SD_jN4cuda3std3__44lessIS8_EES8_SC_EEvbT0_T1_T2_T3_T4_PT6_PT7_T5_NS1_7vsmem_tE_param_4,
	.param .u32 _ZN3cub18CUB_300001_SM_10006detail10merge_sort30DeviceMergeSortBlockSortKernelINS2_10policy_hubIN6thrust24THRUST_300001_SM_1000_NS10device_ptrI13RadiosityDataEEE9Policy600ES9_PNS0_8NullTypeES9_SD_jN4cuda3std3__44lessIS8_EES8_SC_EEvbT0_T1_T2_T3_T4_PT6_PT7_T5_NS1_7vsmem_tE_param_5,
	.param .u64 .ptr .align 1 _ZN3cub18CUB_300001_SM_10006detail10merge_sort30DeviceMergeSortBlockSortKernelINS2_10policy_hubIN6thrust24THRUST_300001_SM_1000_NS10device_ptrI13RadiosityDataEEE9Policy600ES9_PNS0_8NullTypeES9_SD_jN4cuda3std3__44lessIS8_EES8_SC_EEvbT0_T1_T2_T3_T4_PT6_PT7_T5_NS1_7vsmem_tE_param_6,
	.param .u64 .ptr .align 1 _ZN3cub18CUB_300001_SM_10006detail10merge_sort30DeviceMergeSortBlockSortKernelINS2_10policy_hubIN6thrust24THRUST_300001_SM_1000_NS10device_ptrI13RadiosityDataEEE9Policy600ES9_PNS0_8NullTypeES9_SD_jN4cuda3std3__44lessIS8_EES8_SC_EEvbT0_T1_T2_T3_T4_PT6_PT7_T5_NS1_7vsmem_tE_param_7,
	.param .align 1 .b8 _ZN3cub18CUB_300001_SM_10006detail10merge_sort30DeviceMergeSortBlockSortKernelINS2_10policy_hubIN6thrust24THRUST_300001_SM_1000_NS10device_ptrI13RadiosityDataEEE9Policy600ES9_PNS0_8NullTypeES9_SD_jN4cuda3std3__44lessIS8_EES8_SC_EEvbT0_T1_T2_T3_T4_PT6_PT7_T5_NS1_7vsmem_tE_param_8[1],
	.param .align 8 .b8 _ZN3cub18CUB_300001_SM_10006detail10merge_sort30DeviceMergeSortBlockSortKernelINS2_10policy_hubIN6thrust24THRUST_300001_SM_1000_NS10device_ptrI13RadiosityDataEEE9Policy600ES9_PNS0_8NullTypeES9_SD_jN4cuda3std3__44lessIS8_EES8_SC_EEvbT0_T1_T2_T3_T4_PT6_PT7_T5_NS1_7vsmem_tE_param_9[8]
)
.maxntid 256
{
	.reg .pred 	%p<27>;
	.reg .b16 	%rs<4>;
	.reg .b32 	%r<139>;
	.reg .b32 	%f<289>;
	.reg .b64 	%rd<37>;
	// demoted variable
	.shared .align 16 .b8 _ZZN3cub18CUB_300001_SM_10006detail10merge_sort30DeviceMergeSortBlockSortKernelINS2_10policy_hubIN6thrust24THRUST_300001_SM_1000_NS10device_ptrI13RadiosityDataEEE9Policy600ES9_PNS0_8NullTypeES9_SD_jN4cuda3std3__44lessIS8_EES8_SC_EEvbT0_T1_T2_T3_T4_PT6_PT7_T5_NS1_7vsmem_tEE19static_temp_storage[12336];
	ld.param.u64 	%rd8, [_ZN3cub18CUB_300001_SM_10006detail10merge_sort30DeviceMergeSortBlockSortKernelINS2_10policy_hubIN6thrust24THRUST_300001_SM_1000_NS10device_ptrI13RadiosityDataEEE9Policy600ES9_PNS0_8NullTypeES9_SD_jN4cuda3std3__44lessIS8_EES8_SC_EEvbT0_T1_T2_T3_T4_PT6_PT7_T5_NS1_7vsmem_tE_param_3];
	ld.param.u64 	%rd9, [_ZN3cub18CUB_300001_SM_10006detail10merge_sort30DeviceMergeSortBlockSortKernelINS2_10policy_hubIN6thrust24THRUST_300001_SM_1000_NS10device_ptrI13RadiosityDataEEE9Policy600ES9_PNS0_8NullTypeES9_SD_jN4cuda3std3__44lessIS8_EES8_SC_EEvbT0_T1_T2_T3_T4_PT6_PT7_T5_NS1_7vsmem_tE_param_1];
	ld.param.u32 	%r41, [_ZN3cub18CUB_300001_SM_10006detail10merge_sort30DeviceMergeSortBlockSortKernelINS2_10policy_hubIN6thrust24THRUST_300001_SM_1000_NS10device_ptrI13RadiosityDataEEE9Policy600ES9_PNS0_8NullTypeES9_SD_jN4cuda3std3__44lessIS8_EES8_SC_EEvbT0_T1_T2_T3_T4_PT6_PT7_T5_NS1_7vsmem_tE_param_5];
	cvta.to.global.u64 	%rd1, %rd9;
	cvta.to.global.u64 	%rd2, %rd8;
	mov.u32 	%r42, %ctaid.x;
	mov.u32 	%r43, %nctaid.x;
	shl.b32 	%r1, %r42, 8;
	add.s32 	%r44, %r43, -1;
	setp.ge.u32 	%p1, %r42, %r44;
	@%p1 bra 	$L__BB3_12;
	// begin inline asm
	griddepcontrol.wait;
	// end inline asm
	cvt.u64.u32 	%rd20, %r1;
	mov.u32 	%r89, %tid.x;
	and.b32  	%r90, %r89, 992;
	cvt.u64.u32 	%rd21, %r89;
	add.s64 	%rd22, %rd21, %rd20;
	mad.lo.s64 	%rd23, %rd22, 48, %rd1;
	ld.global.f32 	%f187, [%rd23];
	ld.global.f32 	%f188, [%rd23+4];
	ld.global.f32 	%f189, [%rd23+8];
	ld.global.f32 	%f190, [%rd23+12];
	ld.global.f32 	%f191, [%rd23+16];
	ld.global.f32 	%f192, [%rd23+20];
	ld.global.f32 	%f193, [%rd23+24];
	ld.global.f32 	%f194, [%rd23+28];
	ld.global.f32 	%f195, [%rd23+32];
	ld.global.f32 	%f196, [%rd23+36];
	ld.global.f32 	%f197, [%rd23+40];
	ld.global.f32 	%f198, [%rd23+44];
	// begin inline asm
	mov.u32 %r87, %laneid;
	// end inline asm
	add.s32 	%r91, %r87, %r90;
	mov.u32 	%r92, _ZZN3cub18CUB_300001_SM_10006detail10merge_sort30DeviceMergeSortBlockSortKernelINS2_10policy_hubIN6thrust24THRUST_300001_SM_1000_NS10device_ptrI13RadiosityDataEEE9Policy600ES9_PNS0_8NullTypeES9_SD_jN4cuda3std3__44lessIS8_EES8_SC_EEvbT0_T1_T2_T3_T4_PT6_PT7_T5_NS1_7vsmem_tEE19static_temp_storage;
	mad.lo.s32 	%r2, %r91, 48, %r92;
	st.shared.v4.f32 	[%r2], {%f187, %f188, %f189, %f190};
	st.shared.v4.f32 	[%r2+16], {%f191, %f192, %f193, %f194};
	st.shared.v4.f32 	[%r2+32], {%f195, %f196, %f197, %f198};
	bar.warp.sync 	-1;
	ld.shared.v4.f32 	{%f241, %f242, %f243, %f244}, [%r2];
	ld.shared.v4.f32 	{%f245, %f246, %f247, %f248}, [%r2+16];
	ld.shared.v4.f32 	{%f249, %f250, %f251, %f252}, [%r2+32];
	bar.sync 	0;
	// begin inline asm
	griddepcontrol.launch_dependents;
	// end inline asm
	mov.b32 	%r131, 2;
$L__BB3_2:
	shr.u32 	%r93, %r131, 1;
	add.s32 	%r94, %r131, -1;
	bar.sync 	0;
	mov.u32 	%r96, _ZZN3cub18CUB_300001_SM_10006detail10merge_sort30DeviceMergeSortBlockSortKernelINS2_10policy_hubIN6thrust24THRUST_300001_SM_1000_NS10device_ptrI13RadiosityDataEEE9Policy600ES9_PNS0_8NullTypeES9_SD_jN4cuda3std3__44lessIS8_EES8_SC_EEvbT0_T1_T2_T3_T4_PT6_PT7_T5_NS1_7vsmem_tEE19static_temp_storage;
	mad.lo.s32 	%r97, %r89, 48, %r96;
	st.shared.v4.f32 	[%r97], {%f241, %f242, %f243, %f244};
	st.shared.v4.f32 	[%r97+16], {%f245, %f246, %f247, %f248};
	st.shared.v4.f32 	[%r97+32], {%f249, %f250, %f251, %f252};
	bar.sync 	0;
	neg.s32 	%r98, %r131;
	and.b32  	%r99, %r89, %r98;
	and.b32  	%r100, %r94, %r89;
	min.u32 	%r4, %r100, 256;
	min.u32 	%r5, %r99, 256;
	add.s32 	%r101, %r5, %r93;
	min.u32 	%r6, %r101, 256;
	add.s32 	%r102, %r6, %r93;
	min.u32 	%r7, %r102, 256;
	sub.s32 	%r103, %r6, %r5;
	sub.s32 	%r104, %r7, %r6;
	setp.lt.s32 	%p17, %r4, %r104;
	sub.s32 	%r105, %r4, %r104;
	selp.b32 	%r134, 0, %r105, %p17;
	min.s32 	%r132, %r103, %r4;
	setp.ge.s32 	%p18, %r134, %r132;
	@%p18 bra 	$L__BB3_5;
	add.s32 	%r10, %r6, %r4;
$L__BB3_4:
	sub.s32 	%r106, %r132, %r134;
	shr.u32 	%r107, %r106, 31;
	add.s32 	%r108, %r106, %r107;
	shr.s32 	%r109, %r108, 1;
	add.s32 	%r110, %r109, %r134;
	add.s32 	%r111, %r110, %r5;
	mad.lo.s32 	%r113, %r111, 48, %r96;
	ld.shared.f32 	%f199, [%r113+36];
	not.b32 	%r114, %r110;
	add.s32 	%r115, %r10, %r114;
	mad.lo.s32 	%r116, %r115, 48, %r96;
	ld.shared.f32 	%f200, [%r116+36];
	setp.leu.f32 	%p19, %f200, %f199;
	add.s32 	%r117, %r110, 1;
	selp.b32 	%r134, %r117, %r134, %p19;
	selp.b32 	%r132, %r132, %r110, %p19;
	setp.lt.s32 	%p20, %r134, %r132;
	@%p20 bra 	$L__BB3_4;
$L__BB3_5:
	add.s32 	%r16, %r134, %r5;
	add.s32 	%r118, %r6, %r4;
	sub.s32 	%r17, %r118, %r134;
	mad.lo.s32 	%r120, %r16, 48, %r96;
	ld.shared.v4.f32 	{%f25, %f26, %f27, %f28}, [%r120];
	ld.shared.v4.f32 	{%f29, %f30, %f31, %f32}, [%r120+16];
	ld.shared.v4.f32 	{%f33, %f34, %f35, %f36}, [%r120+32];
	setp.ge.s32 	%p21, %r17, %r7;
	@%p21 bra 	$L__BB3_7;
	mov.u32 	%r121, _ZZN3cub18CUB_300001_SM_10006detail10merge_sort30DeviceMergeSortBlockSortKernelINS2_10policy_hubIN6thrust24THRUST_300001_SM_1000_NS10device_ptrI13RadiosityDataEEE9Policy600ES9_PNS0_8NullTypeES9_SD_jN4cuda3std3__44lessIS8_EES8_SC_EEvbT0_T1_T2_T3_T4_PT6_PT7_T5_NS1_7vsmem_tEE19static_temp_storage;
	mad.lo.s32 	%r122, %r17, 48, %r121;
	ld.shared.v4.f32 	{%f249, %f250, %f251, %f252}, [%r122+32];
	ld.shared.v4.f32 	{%f245, %f246, %f247, %f248}, [%r122+16];
	ld.shared.v4.f32 	{%f241, %f242, %f243, %f244}, [%r122];
	setp.ge.s32 	%p22, %r16, %r6;
	setp.gt.f32 	%p23, %f250, %f34;
	or.pred  	%p24, %p22, %p23;
	@%p24 bra 	$L__BB3_8;
$L__BB3_7:
	mov.f32 	%f241, %f25;
	mov.f32 	%f242, %f26;
	mov.f32 	%f243, %f27;
	mov.f32 	%f244, %f28;
	mov.f32 	%f245, %f29;
	mov.f32 	%f246, %f30;
	mov.f32 	%f247, %f31;
	mov.f32 	%f248, %f32;
	mov.f32 	%f249, %f33;
	mov.f32 	%f250, %f34;
	mov.f32 	%f251, %f35;
	mov.f32 	%f252, %f36;
$L__BB3_8:
	shl.b32 	%r18, %r131, 1;
	setp.lt.u32 	%p25, %r131, 129;
	mov.u32 	%r131, %r18;
	@%p25 bra 	$L__BB3_2;
	ld.param.s8 	%rs3, [_ZN3cub18CUB_300001_SM_10006detail10merge_sort30DeviceMergeSortBlockSortKernelINS2_10policy_hubIN6thrust24THRUST_300001_SM_1000_NS10device_ptrI13RadiosityDataEEE9Policy600ES9_PNS0_8NullTypeES9_SD_jN4cuda3std3__44lessIS8_EES8_SC_EEvbT0_T1_T2_T3_T4_PT6_PT7_T5_NS1_7vsmem_tE_param_0];
	bar.sync 	0;
	setp.eq.s16 	%p26, %rs3, 0;
	@%p26 bra 	$L__BB3_11;
	st.shared.v4.f32 	[%r2], {%f241, %f242, %f243, %f244};
	st.shared.v4.f32 	[%r2+16], {%f245, %f246, %f247, %f248};
	st.shared.v4.f32 	[%r2+32], {%f249, %f250, %f251, %f252};
	bar.warp.sync 	-1;
	ld.shared.v4.f32 	{%f205, %f206, %f207, %f208}, [%r2];
	ld.shared.v4.f32 	{%f209, %f210, %f211, %f212}, [%r2+16];
	ld.shared.v4.f32 	{%f213, %f214, %f215, %f216}, [%r2+32];
	and.b32  	%r124, %r89, 992;
	cvt.u64.u32 	%rd24, %r124;
	mov.u32 	%r125, %ctaid.x;
	shl.b32 	%r126, %r125, 8;
	cvt.u64.u32 	%rd25, %r126;
	add.s64 	%rd26, %rd25, %rd24;
	and.b32  	%r127, %r89, 31;
	cvt.u64.u32 	%rd27, %r127;
	or.b64  	%rd28, %rd26, %rd27;
	mad.lo.s64 	%rd29, %rd28, 48, %rd2;
	st.global.f32 	[%rd29], %f205;
	st.global.f32 	[%rd29+4], %f206;
	st.global.f32 	[%rd29+8], %f207;
	st.global.f32 	[%rd29+12], %f208;
	st.global.f32 	[%rd29+16], %f209;
	st.global.f32 	[%rd29+20], %f210;
	st.global.f32 	[%rd29+24], %f211;
	st.global.f32 	[%rd29+28], %f212;
	st.global.f32 	[%rd29+32], %f213;
	st.global.f32 	[%rd29+36], %f214;
	st.global.f32 	[%rd29+40], %f215;
	st.global.f32 	[%rd29+44], %f216;
	bra.uni 	$L__BB3_31;
$L__BB3_11:
	ld.param.u64 	%rd36, [_ZN3cub18CUB_300001_SM_10006detail10merge_sort30DeviceMergeSortBlockSortKernelINS2_10policy_hubIN6thrust24THRUST_300001_SM_1000_NS10device_ptrI13RadiosityDataEEE9Policy600ES9_PNS0_8NullTypeES9_SD_jN4cuda3std3__44lessIS8_EES8_SC_EEvbT0_T1_T2_T3_T4_PT6_PT7_T5_NS1_7vsmem_tE_param_6];
	st.shared.v4.f32 	[%r2], {%f241, %f242, %f243, %f244};
	st.shared.v4.f32 	[%r2+16], {%f245, %f246, %f247, %f248};
	st.shared.v4.f32 	[%r2+32], {%f249, %f250, %f251, %f252};
	bar.warp.sync 	-1;
	ld.shared.v4.f32 	{%f217, %f218, %f219, %f220}, [%r2];
	ld.shared.v4.f32 	{%f221, %f222, %f223, %f224}, [%r2+16];
	ld.shared.v4.f32 	{%f225, %f226, %f227, %f228}, [%r2+32];
	cvta.to.global.u64 	%rd30, %rd36;
	cvt.u64.u32 	%rd31, %r89;
	mov.u32 	%r129, %ctaid.x;
	shl.b32 	%r130, %r129, 8;
	cvt.u64.u32 	%rd32, %r130;
	add.s64 	%rd33, %rd31, %rd32;
	mad.lo.s64 	%rd34, %rd33, 48, %rd30;
	st.global.f32 	[%rd34], %f217;
	st.global.f32 	[%rd34+4], %f218;
	st.global.f32 	[%rd34+8], %f219;
	st.global.f32 	[%rd34+12], %f220;
	st.global.f32 	[%rd34+16], %f221;
	st.global.f32 	[%rd34+20], %f222;
	st.global.f32 	[%rd34+24], %f223;
	st.global.f32 	[%rd34+28], %f224;
	st.global.f32 	[%rd34+32], %f225;
	st.global.f32 	[%rd34+36], %f226;
	st.global.f32 	[%rd34+40], %f227;
	st.global.f32 	[%rd34+44], %f228;
	bra.uni 	$L__BB3_31;
$L__BB3_12:
	sub.s32 	%r45, %r41, %r1;
	min.s32 	%r19, %r45, 256;
	// begin inline asm
	griddepcontrol.wait;
	// end inline asm
	mul.wide.u32 	%rd10, %r1, 48;
	add.s64 	%rd3, %rd1, %rd10;
	ld.global.f32 	%f264, [%rd3];
	ld.global.f32 	%f263, [%rd3+4];
	ld.global.f32 	%f262, [%rd3+8];
	ld.global.f32 	%f261, [%rd3+12];
	ld.global.f32 	%f260, [%rd3+16];
	ld.global.f32 	%f259, [%rd3+20];
	ld.global.f32 	%f258, [%rd3+24];
	ld.global.f32 	%f257, [%rd3+28];
	ld.global.f32 	%f256, [%rd3+32];
	ld.global.f32 	%f255, [%rd3+36];
	ld.global.f32 	%f254, [%rd3+40];
	ld.global.f32 	%f253, [%rd3+44];
	mov.u32 	%r20, %tid.x;
	and.b32  	%r21, %r20, 992;
	setp.ge.s32 	%p2, %r20, %r19;
	@%p2 bra 	$L__BB3_14;
	mul.lo.s32 	%r46, %r20, 48;
	cvt.u64.u32 	%rd11, %r46;
	add.s64 	%rd12, %rd3, %rd11;
	ld.global.f32 	%f264, [%rd12];
	ld.global.f32 	%f263, [%rd12+4];
	ld.global.f32 	%f262, [%rd12+8];
	ld.global.f32 	%f261, [%rd12+12];
	ld.global.f32 	%f260, [%rd12+16];
	ld.global.f32 	%f259, [%rd12+20];
	ld.global.f32 	%f258, [%rd12+24];
	ld.global.f32 	%f257, [%rd12+28];
	ld.global.f32 	%f256, [%rd12+32];
	ld.global.f32 	%f255, [%rd12+36];
	ld.global.f32 	%f254, [%rd12+40];
	ld.global.f32 	%f253, [%rd12+44];
$L__BB3_14:
	// begin inline asm
	mov.u32 %r47, %laneid;
	// end inline asm
	add.s32 	%r49, %r47, %r21;
	mov.u32 	%r50, _ZZN3cub18CUB_300001_SM_10006detail10merge_sort30DeviceMergeSortBlockSortKernelINS2_10policy_hubIN6thrust24THRUST_300001_SM_1000_NS10device_ptrI13RadiosityDataEEE9Policy600ES9_PNS0_8NullTypeES9_SD_jN4cuda3std3__44lessIS8_EES8_SC_EEvbT0_T1_T2_T3_T4_PT6_PT7_T5_NS1_7vsmem_tEE19static_temp_storage;
	mad.lo.s32 	%r23, %r49, 48, %r50;
	st.shared.v4.f32 	[%r23], {%f264, %f263, %f262, %f261};
	st.shared.v4.f32 	[%r23+16], {%f260, %f259, %f258, %f257};
	st.shared.v4.f32 	[%r23+32], {%f256, %f255, %f254, %f253};
	bar.warp.sync 	-1;
	ld.shared.v4.f32 	{%f277, %f278, %f279, %f280}, [%r23];
	ld.shared.v4.f32 	{%f281, %f282, %f283, %f284}, [%r23+16];
	ld.shared.v4.f32 	{%f285, %f286, %f287, %f288}, [%r23+32];
	bar.sync 	0;
	// begin inline asm
	griddepcontrol.launch_dependents;
	// end inline asm
	mov.b32 	%r135, 2;
	mad.lo.s32 	%r54, %r20, 48, %r50;
$L__BB3_15:
	shr.u32 	%r51, %r135, 1;
	add.s32 	%r52, %r135, -1;
	bar.sync 	0;
	st.shared.v4.f32 	[%r54], {%f277, %f278, %f279, %f280};
	st.shared.v4.f32 	[%r54+16], {%f281, %f282, %f283, %f284};
	st.shared.v4.f32 	[%r54+32], {%f285, %f286, %f287, %f288};
	bar.sync 	0;
	neg.s32 	%r55, %r135;
	and.b32  	%r56, %r20, %r55;
	and.b32  	%r57, %r52, %r20;
	min.s32 	%r25, %r57, %r19;
	min.s32 	%r26, %r56, %r19;
	add.s32 	%r58, %r26, %r51;
	min.s32 	%r27, %r58, %r19;
	add.s32 	%r59, %r27, %r51;
	min.s32 	%r28, %r59, %r19;
	sub.s32 	%r60, %r27, %r26;
	sub.s32 	%r61, %r28, %r27;
	setp.lt.s32 	%p3, %r25, %r61;
	sub.s32 	%r62, %r25, %r61;
	selp.b32 	%r138, 0, %r62, %p3;
	min.s32 	%r136, %r60, %r25;
	setp.ge.s32 	%p4, %r138, %r136;
	@%p4 bra 	$L__BB3_18;
	add.s32 	%r31, %r27, %r25;
$L__BB3_17:
	sub.s32 	%r63, %r136, %r138;
	shr.u32 	%r64, %r63, 31;
	add.s32 	%r65, %r63, %r64;
	shr.s32 	%r66, %r65, 1;
	add.s32 	%r67, %r66, %r138;
	add.s32 	%r68, %r67, %r26;
	mov.u32 	%r69, _ZZN3cub18CUB_300001_SM_10006detail10merge_sort30DeviceMergeSortBlockSortKernelINS2_10policy_hubIN6thrust24THRUST_300001_SM_1000_NS10device_ptrI13RadiosityDataEEE9Policy600ES9_PNS0_8NullTypeES9_SD_jN4cuda3std3__44lessIS8_EES8_SC_EEvbT0_T1_T2_T3_T4_PT6_PT7_T5_NS1_7vsmem_tEE19static_temp_storage;
	mad.lo.s32 	%r70, %r68, 48, %r69;
	ld.shared.f32 	%f181, [%r70+36];
	not.b32 	%r71, %r67;
	add.s32 	%r72, %r31, %r71;
	mad.lo.s32 	%r73, %r72, 48, %r69;
	ld.shared.f32 	%f182, [%r73+36];
	setp.leu.f32 	%p5, %f182, %f181;
	add.s32 	%r74, %r67, 1;
	selp.b32 	%r138, %r74, %r138, %p5;
	selp.b32 	%r136, %r136, %r67, %p5;
	setp.lt.s32 	%p6, %r138, %r136;
	@%p6 bra 	$L__BB3_17;
$L__BB3_18:
	add.s32 	%r37, %r138, %r26;
	add.s32 	%r75, %r27, %r25;
	sub.s32 	%r38, %r75, %r138;
	mov.u32 	%r76, _ZZN3cub18CUB_300001_SM_10006detail10merge_sort30DeviceMergeSortBlockSortKernelINS2_10policy_hubIN6thrust24THRUST_300001_SM_1000_NS10device_ptrI13RadiosityDataEEE9Policy600ES9_PNS0_8NullTypeES9_SD_jN4cuda3std3__44lessIS8_EES8_SC_EEvbT0_T1_T2_T3_T4_PT6_PT7_T5_NS1_7vsmem_tEE19static_temp_storage;
	mad.lo.s32 	%r77, %r37, 48, %r76;
	ld.shared.v4.f32 	{%f121, %f122, %f123, %f124}, [%r77];
	ld.shared.v4.f32 	{%f125, %f126, %f127, %f128}, [%r77+16];
	ld.shared.v4.f32 	{%f129, %f130, %f131, %f132}, [%r77+32];
	setp.ge.s32 	%p7, %r38, %r28;
	@%p7 bra 	$L__BB3_20;
	mov.u32 	%r78, _ZZN3cub18CUB_300001_SM_10006detail10merge_sort30DeviceMergeSortBlockSortKernelINS2_10policy_hubIN6thrust24THRUST_300001_SM_1000_NS10device_ptrI13RadiosityDataEEE9Policy600ES9_PNS0_8NullTypeES9_SD_jN4cuda3std3__44lessIS8_EES8_SC_EEvbT0_T1_T2_T3_T4_PT6_PT7_T5_NS1_7vsmem_tEE19static_temp_storage;
	mad.lo.s32 	%r79, %r38, 48, %r78;
	ld.shared.v4.f32 	{%f285, %f286, %f287, %f288}, [%r79+32];
	ld.shared.v4.f32 	{%f281, %f282, %f283, %f284}, [%r79+16];
	ld.shared.v4.f32 	{%f277, %f278, %f279, %f280}, [%r79];
	setp.ge.s32 	%p8, %r37, %r27;
	setp.gt.f32 	%p9, %f286, %f130;
	or.pred  	%p10, %p8, %p9;
	@%p10 bra 	$L__BB3_21;
$L__BB3_20:
	mov.f32 	%f277, %f121;
	mov.f32 	%f278, %f122;
	mov.f32 	%f279, %f123;
	mov.f32 	%f280, %f124;
	mov.f32 	%f281, %f125;
	mov.f32 	%f282, %f126;
	mov.f32 	%f283, %f127;
	mov.f32 	%f284, %f128;
	mov.f32 	%f285, %f129;
	mov.f32 	%f286, %f130;
	mov.f32 	%f287, %f131;
	mov.f32 	%f288, %f132;
$L__BB3_21:
	shl.b32 	%r39, %r135, 1;
	setp.lt.u32 	%p11, %r135, 129;
	mov.u32 	%r135, %r39;
	@%p11 bra 	$L__BB3_15;
	ld.param.s8 	%rs2, [_ZN3cub18CUB_300001_SM_10006detail10merge_sort30DeviceMergeSortBlockSortKernelINS2_10policy_hubIN6thrust24THRUST_300001_SM_1000_NS10device_ptrI13RadiosityDataEEE9Policy600ES9_PNS0_8NullTypeES9_SD_jN4cuda3std3__44lessIS8_EES8_SC_EEvbT0_T1_T2_T3_T4_PT6_PT7_T5_NS1_7vsmem_tE_param_0];
	mov.u32 	%r80, %ctaid.x;
	shl.b32 	%r81, %r80, 8;
	cvt.u64.u32 	%rd4, %r81;
	bar.sync 	0;
	setp.eq.s16 	%p12, %rs2, 0;
	@%p12 bra 	$L__BB3_27;
	st.shared.v4.f32 	[%r23], {%f277, %f278, %f279, %f280};
	st.shared.v4.f32 	[%r23+16], {%f281, %f282, %f283, %f284};
	st.shared.v4.f32 	[%r23+32], {%f285, %f286, %f287, %f288};
	bar.warp.sync 	-1;
	ld.shared.v4.f32 	{%f160, %f159, %f158, %f157}, [%r23];
	ld.shared.v4.f32 	{%f164, %f163, %f162, %f161}, [%r23+16];
	ld.shared.v4.f32 	{%f168, %f167, %f166, %f165}, [%r23+32];
	setp.ne.s32 	%p13, %r20, 0;
	@%p13 bra 	$L__BB3_25;
	st.volatile.shared.u32 	[_ZZN3cub18CUB_300001_SM_10006detail10merge_sort30DeviceMergeSortBlockSortKernelINS2_10policy_hubIN6thrust24THRUST_300001_SM_1000_NS10device_ptrI13RadiosityDataEEE9Policy600ES9_PNS0_8NullTypeES9_SD_jN4cuda3std3__44lessIS8_EES8_SC_EEvbT0_T1_T2_T3_T4_PT6_PT7_T5_NS1_7vsmem_tEE19static_temp_storage+12288], %r19;
$L__BB3_25:
	bar.sync 	0;
	ld.volatile.shared.u32 	%r82, [_ZZN3cub18CUB_300001_SM_10006detail10merge_sort30DeviceMergeSortBlockSortKernelINS2_10policy_hubIN6thrust24THRUST_300001_SM_1000_NS10device_ptrI13RadiosityDataEEE9Policy600ES9_PNS0_8NullTypeES9_SD_jN4cuda3std3__44lessIS8_EES8_SC_EEvbT0_T1_T2_T3_T4_PT6_PT7_T5_NS1_7vsmem_tEE19static_temp_storage+12288];
	mov.u32 	%r83, %tid.x;
	and.b32  	%r84, %r83, 992;
	cvt.u64.u32 	%rd13, %r84;
	add.s64 	%rd14, %rd4, %rd13;
	and.b32  	%r85, %r83, 31;
	cvt.u64.u32 	%rd15, %r85;
	add.s64 	%rd16, %rd14, %rd15;
	mad.lo.s64 	%rd5, %rd16, 48, %rd2;
	setp.ge.s32 	%p14, %r20, %r82;
	@%p14 bra 	$L__BB3_31;
	st.global.f32 	[%rd5], %f160;
	st.global.f32 	[%rd5+4], %f159;
	st.global.f32 	[%rd5+8], %f158;
	st.global.f32 	[%rd5+12], %f157;
	st.global.f32 	[%rd5+16], %f164;
	st.global.f32 	[%rd5+20], %f163;
	st.global.f32 	[%rd5+24], %f162;
	st.global.f32 	[%rd5+28], %f161;
	st.global.f32 	[%rd5+32], %f168;
	st.global.f32 	[%rd5+36], %f167;
	st.global.f32 	[%rd5+40], %f166;
	st.global.f32 	[%rd5+44], %f165;
	bra.uni 	$L__BB3_31;
$L__BB3_27:
	st.shared.v4.f32 	[%r23], {%f277, %f278, %f279, %f280};
	st.shared.v4.f32 	[%r23+16], {%f281, %f282, %f283, %f284};
	st.shared.v4.f32 	[%r23+32], {%f285, %f286, %f287, %f288};
	bar.warp.sync 	-1;
	ld.shared.v4.f32 	{%f172, %f171, %f170, %f169}, [%r23];
	ld.shared.v4.f32 	{%f176, %f175, %f174, %f173}, [%r23+16];
	ld.shared.v4.f32 	{%f180, %f179, %f178, %f177}, [%r23+32];
	setp.ne.s32 	%p15, %r20, 0;
	@%p15 bra 	$L__BB3_29;
	st.volatile.shared.u32 	[_ZZN3cub18CUB_300001_SM_10006detail10merge_sort30DeviceMergeSortBlockSortKernelINS2_10policy_hubIN6thrust24THRUST_300001_SM_1000_NS10device_ptrI13RadiosityDataEEE9Policy600ES9_PNS0_8NullTypeES9_SD_jN4cuda3std3__44lessIS8_EES8_SC_EEvbT0_T1_T2_T3_T4_PT6_PT7_T5_NS1_7vsmem_tEE19static_temp_storage+12288], %r19;
$L__BB3_29:
	ld.param.u64 	%rd35, [_ZN3cub18CUB_300001_SM_10006detail10merge_sort30DeviceMergeSortBlockSortKernelINS2_10policy_hubIN6thrust24THRUST_300001_SM_1000_NS10device_ptrI13RadiosityDataEEE9Policy600ES9_PNS0_8NullTypeES9_SD_jN4cuda3std3__44lessIS8_EES8_SC_EEvbT0_T1_T2_T3_T4_PT6_PT7_T5_NS1_7vsmem_tE_param_6];
	bar.sync 	0;
	ld.volatile.shared.u32 	%r86, [_ZZN3cub18CUB_300001_SM_10006detail10merge_sort30DeviceMergeSortBlockSortKernelINS2_10policy_hubIN6thrust24THRUST_300001_SM_1000_NS10device_ptrI13RadiosityDataEEE9Policy600ES9_PNS0_8NullTypeES9_SD_jN4cuda3std3__44lessIS8_EES8_SC_EEvbT0_T1_T2_T3_T4_PT6_PT7_T5_NS1_7vsmem_tEE19static_temp_storage+12288];
	cvt.u64.u32 	%rd17, %r20;
	add.s64 	%rd18, %rd17, %rd4;
	cvta.to.global.u64 	%rd19, %rd35;
	mad.lo.s64 	%rd6, %rd18, 48, %rd19;
	setp.ge.s32 	%p16, %r20, %r86;
	@%p16 bra 	$L__BB3_31;
	st.global.f32 	[%rd6], %f172;
	st.global.f32 	[%rd6+4], %f171;
	st.global.f32 	[%rd6+8], %f170;
	st.global.f32 	[%rd6+12], %f169;
	st.global.f32 	[%rd6+16], %f176;
	st.global.f32 	[%rd6+20], %f175;
	st.global.f32 	[%rd6+24], %f174;
	st.global.f32 	[%rd6+28], %f173;
	st.global.f32 	[%rd6+32], %f180;
	st.global.f32 	[%rd6+36], %f179;
	st.global.f32 	[%rd6+40], %f178;
	st.global.f32 	[%rd6+44], %f177;
$L__BB3_31:
	ret;

}
	// .globl	_ZN3cub18CUB_300001_SM_10006detail10merge_sort30DeviceMergeSortPartitionKernelIN6thrust24THRUST_300001_SM_1000_NS10device_ptrI13RadiosityDataEEjN4cuda3std3__44lessIS7_EES7_EEvbT_PT2_T0_SH_PSH_T1_SH_i
.visible .entry _ZN3cub18CUB_300001_SM_10006detail10merge_sort30DeviceMergeSortPartitionKernelIN6thrust24THRUST_300001_SM_1000_NS10device_ptrI13RadiosityDataEEjN4cuda3std3__44lessIS7_EES7_EEvbT_PT2_T0_SH_PSH_T1_SH_i(
	.param .u8 _ZN3cub18CUB_300001_SM_10006detail10merge_sort30DeviceMergeSortPartitionKernelIN6thrust24THRUST_300001_SM_1000_NS10device_ptrI13RadiosityDataEEjN4cuda3std3__44lessIS7_EES7_EEvbT_PT2_T0_SH_PSH_T1_SH_i_param_0,
	.param .align 8 .b8 _ZN3cub18CUB_300001_SM_10006detail10merge_sort30DeviceMergeSortPartitionKernelIN6thrust24THRUST_300001_SM_1000_NS10device_ptrI13RadiosityDataEEjN4cuda3std3__44lessIS7_EES7_EEvbT_PT2_T0_SH_PSH_T1_SH_i_param_1[8],
	.param .u64 .ptr .align 1 _ZN3cub18CUB_300001_SM_10006detail10merge_sort30DeviceMergeSortPartitionKernelIN6thrust24THRUST_300001_SM_1000_NS10device_ptrI13RadiosityDataEEjN4cuda3std3__44lessIS7_EES7_EEvbT_PT2_T0_SH_PSH_T1_SH_i_param_2,
	.param .u32 _ZN3cub18CUB_300001_SM_10006detail10merge_sort30DeviceMergeSortPartitionKernelIN6thrust24THRUST_300001_SM_1000_NS10device_ptrI13RadiosityDataEEjN4cuda3std3__44lessIS7_EES7_EEvbT_PT2_T0_SH_PSH_T1_SH_i_param_3,
	.param .u32 _ZN3cub18CUB_300001_SM_10006detail10merge_sort30DeviceMergeSortPartitionKernelIN6thrust24THRUST_300001_SM_1000_NS10device_ptrI13RadiosityDataEEjN4cuda3std3__44lessIS7_EES7_EEvbT_PT2_T0_SH_PSH_T1_SH_i_param_4,
	.param .u64 .ptr .align 1 _ZN3cub18CUB_300001_SM_10006detail10merge_sort30DeviceMergeSortPartitionKernelIN6thrust24THRUST_300001_SM_1000_NS10device_ptrI13RadiosityDataEEjN4cuda3std3__44lessIS7_EES7_EEvbT_PT2_T0_SH_PSH_T1_SH_i_param_5,
	.param .align 1 .b8 _ZN3cub18CUB_300001_SM_10006detail10merge_sort30DeviceMergeSortPartitionKernelIN6thrust24THRUST_300001_SM_1000_NS10device_ptrI13RadiosityDataEEjN4cuda3std3__44lessIS7_EES7_EEvbT_PT2_T0_SH_PSH_T1_SH_i_param_6[1],
	.param .u32 _ZN3cub18CUB_300001_SM_10006detail10merge_sort30DeviceMergeSortPartitionKernelIN6thrust24THRUST_300001_SM_1000_NS10device_ptrI13RadiosityDataEEjN4cuda3std3__44lessIS7_EES7_EEvbT_PT2_T0_SH_PSH_T1_SH_i_param_7,
	.param .u32 _ZN3cub18CUB_300001_SM_10006detail10merge_sort30DeviceMergeSortPartitionKernelIN6thrust24THRUST_300001_SM_1000_NS10device_ptrI13RadiosityDataEEjN4cuda3std3__44lessIS7_EES7_EEvbT_PT2_T0_SH_PSH_T1_SH_i_param_8
)
{
	.reg .pred 	%p<10>;
	.reg .b16 	%rs<2>;
	.reg .b32 	%r<66>;
	.reg .b32 	%f<5>;
	.reg .b64 	%rd<28>;

	ld.param.u64 	%rd9, [_ZN3cub18CUB_300001_SM_10006detail10merge_sort30DeviceMergeSortPartitionKernelIN6thrust24THRUST_300001_SM_1000_NS10device_ptrI13RadiosityDataEEjN4cuda3std3__44lessIS7_EES7_EEvbT_PT2_T0_SH_PSH_T1_SH_i_param_1];
	ld.param.s8 	%rs1, [_ZN3cub18CUB_300001_SM_10006detail10merge_sort30DeviceMergeSortPartitionKernelIN6thrust24THRUST_300001_SM_1000_NS10device_ptrI13RadiosityDataEEjN4cuda3std3__44lessIS7_EES7_EEvbT_PT2_T0_SH_PSH_T1_SH_i_param_0];
	ld.param.u64 	%rd10, [_ZN3cub18CUB_300001_SM_10006detail10merge_sort30DeviceMergeSortPartitionKernelIN6thrust24THRUST_300001_SM_1000_NS10device_ptrI13RadiosityDataEEjN4cuda3std3__44lessIS7_EES7_EEvbT_PT2_T0_SH_PSH_T1_SH_i_param_2];
	ld.param.u32 	%r20, [_ZN3cub18CUB_300001_SM_10006detail10merge_sort30DeviceMergeSortPartitionKernelIN6thrust24THRUST_300001_SM_1000_NS10device_ptrI13RadiosityDataEEjN4cuda3std3__44lessIS7_EES7_EEvbT_PT2_T0_SH_PSH_T1_SH_i_param_3];
	ld.param.u32 	%r21, [_ZN3cub18CUB_300001_SM_10006detail10merge_sort30DeviceMergeSortPartitionKernelIN6thrust24THRUST_300001_SM_1000_NS10device_ptrI13RadiosityDataEEjN4cuda3std3__44lessIS7_EES7_EEvbT_PT2_T0_SH_PSH_T1_SH_i_param_4];
	ld.param.u64 	%rd11, [_ZN3cub18CUB_300001_SM_10006detail10merge_sort30DeviceMergeSortPartitionKernelIN6thrust24THRUST_300001_SM_1000_NS10device_ptrI13RadiosityDataEEjN4cuda3std3__44lessIS7_EES7_EEvbT_PT2_T0_SH_PSH_T1_SH_i_param_5];
	ld.param.u32 	%r22, [_ZN3cub18CUB_300001_SM_10006detail10merge_sort30DeviceMergeSortPartitionKernelIN6thrust24THRUST_300001_SM_1000_NS10device_ptrI13RadiosityDataEEjN4cuda3std3__44lessIS7_EES7_EEvbT_PT2_T0_SH_PSH_T1_SH_i_param_7];
	ld.param.u32 	%r23, [_ZN3cub18CUB_300001_SM_10006detail10merge_sort30DeviceMergeSortPartitionKernelIN6thrust24THRUST_300001_SM_1000_NS10device_ptrI13RadiosityDataEEjN4cuda3std3__44lessIS7_EES7_EEvbT_PT2_T0_SH_PSH_T1_SH_i_param_8];
	cvta.to.global.u64 	%rd1, %rd11;
	mov.u32 	%r24, %ntid.x;
	mov.u32 	%r25, %ctaid.x;
	mov.u32 	%r26, %tid.x;
	mad.lo.s32 	%r1, %r24, %r25, %r26;
	setp.ge.u32 	%p1, %r1, %r21;
	@%p1 bra 	$L__BB4_11;
	shr.u32 	%r27, %r22, 1;
	add.s32 	%r2, %r22, -1;
	neg.s32 	%r28, %r22;
	and.b32  	%r29, %r1, %r28;
	mul.lo.s32 	%r30, %r23, %r29;
	mul.lo.s32 	%r31, %r23, %r27;
	min.u32 	%r3, %r30, %r20;
	not.b32 	%r32, %r30;
	min.u32 	%r33, %r31, %r32;
	add.s32 	%r34, %r33, %r30;
	min.u32 	%r4, %r34, %r20;
	not.b32 	%r35, %r4;
	min.u32 	%r36, %r31, %r35;
	add.s32 	%r37, %r36, %r4;
	min.u32 	%r5, %r37, %r20;
	// begin inline asm
	griddepcontrol.wait;
	// end inline asm
	add.s32 	%r38, %r1, 1;
	setp.ne.s32 	%p2, %r38, %r21;
	@%p2 bra 	$L__BB4_3;
	mul.wide.u32 	%rd26, %r1, 4;
	add.s64 	%rd27, %rd1, %rd26;
	st.global.u32 	[%rd27], %r4;
	bra.uni 	$L__BB4_11;
$L__BB4_3:
	sub.s32 	%r39, %r5, %r3;
	and.b32  	%r40, %r2, %r1;
	mul.lo.s32 	%r41, %r40, %r23;
	min.u32 	%r6, %r41, %r39;
	setp.eq.s16 	%p3, %rs1, 0;
	@%p3 bra 	$L__BB4_7;
	sub.s32 	%r42, %r4, %r3;
	sub.s32 	%r43, %r5, %r4;
	max.u32 	%r44, %r6, %r43;
	sub.s32 	%r65, %r44, %r43;
	min.u32 	%r61, %r42, %r6;
	setp.ge.u32 	%p4, %r65, %r61;
	@%p4 bra 	$L__BB4_10;
	cvta.to.global.u64 	%rd3, %rd9;
	cvt.u64.u32 	%rd4, %r4;
	cvt.u64.u32 	%rd5, %r3;
$L__BB4_6:
	sub.s32 	%r45, %r61, %r65;
	shr.u32 	%r46, %r45, 1;
	add.s32 	%r47, %r46, %r65;
	cvt.u64.u32 	%rd12, %r47;
	add.s64 	%rd13, %rd12, %rd5;
	mad.lo.s64 	%rd14, %rd13, 48, %rd3;
	ld.global.f32 	%f1, [%rd14+36];
	not.b32 	%r48, %r47;
	add.s32 	%r49, %r6, %r48;
	cvt.u64.u32 	%rd15, %r49;
	add.s64 	%rd16, %rd15, %rd4;
	mad.lo.s64 	%rd17, %rd16, 48, %rd3;
	ld.global.f32 	%f2, [%rd17+36];
	setp.leu.f32 	%p5, %f2, %f1;
	add.s32 	%r50, %r47, 1;
	selp.b32 	%r65, %r50, %r65, %p5;
	selp.b32 	%r61, %r61, %r47, %p5;
	setp.lt.u32 	%p6, %r65, %r61;
	@%p6 bra 	$L__BB4_6;
	bra.uni 	$L__BB4_10;
$L__BB4_7:
	sub.s32 	%r51, %r4, %r3;
	sub.s32 	%r52, %r5, %r4;
	max.u32 	%r53, %r6, %r52;
	sub.s32 	%r65, %r53, %r52;
	min.u32 	%r63, %r51, %r6;
	setp.ge.u32 	%p7, %r65, %r63;
	@%p7 bra 	$L__BB4_10;
	cvta.to.global.u64 	%rd6, %rd10;
	cvt.u64.u32 	%rd7, %r4;
	cvt.u64.u32 	%rd8, %r3;
$L__BB4_9:
	sub.s32 	%r54, %r63, %r65;
	shr.u32 	%r55, %r54, 1;
	add.s32 	%r56, %r55, %r65;
	cvt.u64.u32 	%rd18, %r56;
	add.s64 	%rd19, %rd18, %rd8;
	mad.lo.s64 	%rd20, %rd19, 48, %rd6;
	ld.global.f32 	%f3, [%rd20+36];
	not.b32 	%r57, %r56;
	add.s32 	%r58, %r6, %r57;
	cvt.u64.u32 	%rd21, %r58;
	add.s64 	%rd22, %rd21, %rd7;
	mad.lo.s64 	%rd23, %rd22, 48, %rd6;
	ld.global.f32 	%f4, [%rd23+36];
	setp.leu.f32 	%p8, %f4, %f3;
	add.s32 	%r59, %r56, 1;
	selp.b32 	%r65, %r59, %r65, %p8;
	selp.b32 	%r63, %r63, %r56, %p8;
	setp.lt.u32 	%p9, %r65, %r63;
	@%p9 bra 	$L__BB4_9;
$L__BB4_10:
	add.s32 	%r60, %r65, %r3;
	mul.wide.u32 	%rd24, %r1, 4;
	add.s64 	%rd25, %rd1, %rd24;
	st.global.u32 	[%rd25], %r60;
$L__BB4_11:
	ret;

}
	// .globl	_ZN3cub18CUB_300001_SM_10006detail10merge_sort26DeviceMergeSortMergeKernelINS2_10policy_hubIN6thrust24THRUST_300001_SM_1000_NS10device_ptrI13RadiosityDataEEE9Policy600ES9_PNS0_8NullTypeES9_SD_jN4cuda3std3__44lessIS8_EES8_SC_EEvbT2_T3_T4_PT6_PT7_T5_PSL_SL_NS1_7vsmem_tE
.visible .entry _ZN3cub18CUB_300001_SM_10006detail10merge_sort26DeviceMergeSortMergeKernelINS2_10policy_hubIN6thrust24THRUST_300001_SM_1000_NS10device_ptrI13RadiosityDataEEE9Policy600ES9_PNS0_8NullTypeES9_SD_jN4cuda3std3__44lessIS8_EES8_SC_EEvbT2_T3_T4_PT6_PT7_T5_PSL_SL_NS1_7vsmem_tE(
	.param .u8 _ZN3cub18CUB_300001_SM_10006detail10merge_sort26DeviceMergeSortMergeKernelINS2_10policy_hubIN6thrust24THRUST_300001_SM_1000_NS10device_ptrI13RadiosityDataEEE9Policy600ES9_PNS0_8NullTypeES9_SD_jN4cuda3std3__44lessIS8_EES8_SC_EEvbT2_T3_T4_PT6_PT7_T5_PSL_SL_NS1_7vsmem_tE_param_0,
	.param .align 8 .b8 _ZN3cub18CUB_300001_SM_10006detail10merge_sort26DeviceMergeSortMergeKernelINS2_10policy_hubIN6thrust24THRUST_300001_SM_1000_NS10device_ptrI13RadiosityDataEEE9Policy600ES9_PNS0_8NullTypeES9_SD_jN4cuda3std3__44lessIS8_EES8_SC_EEvbT2_T3_T4_PT6_PT7_T5_PSL_SL_NS1_7vsmem_tE_param_1[8],
	.param .u64 .ptr .align 1 _ZN3cub18CUB_300001_SM_10006detail10merge_sort26DeviceMergeSortMergeKernelINS2_10policy_hubIN6thrust24THRUST_300001_SM_1000_NS10device_ptrI13RadiosityDataEEE9Policy600ES9_PNS0_8NullTypeES9_SD_jN4cuda3std3__44lessIS8_EES8_SC_EEvbT2_T3_T4_PT6_PT7_T5_PSL_SL_NS1_7vsmem_tE_param_2,
	.param .u32 _ZN3cub18CUB_300001_SM_10006detail10merge_sort26DeviceMergeSortMergeKernelINS2_10policy_hubIN6thrust24THRUST_300001_SM_1000_NS10device_ptrI13RadiosityDataEEE9Policy600ES9_PNS0_8NullTypeES9_SD_jN4cuda3std3__44lessIS8_EES8_SC_EEvbT2_T3_T4_PT6_PT7_T5_PSL_SL_NS1_7vsmem_tE_param_3,
	.param .u64 .ptr .align 1 _ZN3cub18CUB_300001_SM_10006detail10merge_sort26DeviceMergeSortMergeKernelINS2_10policy_hubIN6thrust24THRUST_300001_SM_1000_NS10device_ptrI13RadiosityDataEEE9Policy600ES9_PNS0_8NullTypeES9_SD_jN4cuda3std3__44lessIS8_EES8_SC_EEvbT2_T3_T4_PT6_PT7_T5_PSL_SL_NS1_7vsmem_tE_param_4,
	.param .u64 .ptr .align 1 _ZN3cub18CUB_300001_SM_10006detail10merge_sort26DeviceMergeSortMergeKernelINS2_10policy_hubIN6thrust24THRUST_300001_SM_1000_NS10device_ptrI13RadiosityDataEEE9Policy600ES9_PNS0_8NullTypeES9_SD_jN4cuda3std3__44lessIS8_EES8_SC_EEvbT2_T3_T4_PT6_PT7_T5_PSL_SL_NS1_7vsmem_tE_param_5,
	.param .align 1 .b8 _ZN3cub18CUB_300001_SM_10006detail10merge_sort26DeviceMergeSortMergeKernelINS2_10policy_hubIN6thrust24THRUST_300001_SM_1000_NS10device_ptrI13RadiosityDataEEE9Policy600ES9_PNS0_8NullTypeES9_SD_jN4cuda3std3__44lessIS8_EES8_SC_EEvbT2_T3_T4_PT6_PT7_T5_PSL_SL_NS1_7vsmem_tE_param_6[1],
	.param .u64 .ptr .align 1 _ZN3cub18CUB_300001_SM_10006detail10merge_sort26DeviceMergeSortMergeKernelINS2_10policy_hubIN6thrust24THRUST_300001_SM_1000_NS10device_ptrI13RadiosityDataEEE9Policy600ES9_PNS0_8NullTypeES9_SD_jN4cuda3std3__44lessIS8_EES8_SC_EEvbT2_T3_T4_PT6_PT7_T5_PSL_SL_NS1_7vsmem_tE_param_7,
	.param .u32 _ZN3cub18CUB_300001_SM_10006detail10merge_sort26DeviceMergeSortMergeKernelINS2_10policy_hubIN6thrust24THRUST_300001_SM_1000_NS10device_ptrI13RadiosityDataEEE9Policy600ES9_PNS0_8NullTypeES9_SD_jN4cuda3std3__44lessIS8_EES8_SC_EEvbT2_T3_T4_PT6_PT7_T5_PSL_SL_NS1_7vsmem_tE_param_8,
	.param .align 8 .b8 _ZN3cub18CUB_300001_SM_10006detail10merge_sort26DeviceMergeSortMergeKernelINS2_10policy_hubIN6thrust24THRUST_300001_SM_1000_NS10device_ptrI13RadiosityDataEEE9Policy600ES9_PNS0_8NullTypeES9_SD_jN4cuda3std3__44lessIS8_EES8_SC_EEvbT2_T3_T4_PT6_PT7_T5_PSL_SL_NS1_7vsmem_tE_param_9[8]
)
.maxntid 256
{
	.reg .pred 	%p<36>;
	.reg .b16 	%rs<6>;
	.reg .b32 	%r<162>;
	.reg .b32 	%f<303>;
	.reg .b64 	%rd<83>;
	// demoted variable
	.shared .align 16 .b8 _ZZN3cub18CUB_300001_SM_10006detail10merge_sort26DeviceMergeSortMergeKernelINS2_10policy_hubIN6thrust24THRUST_300001_SM_1000_NS10device_ptrI13RadiosityDataEEE9Policy600ES9_PNS0_8NullTypeES9_SD_jN4cuda3std3__44lessIS8_EES8_SC_EEvbT2_T3_T4_PT6_PT7_T5_PSL_SL_NS1_7vsmem_tEE19static_temp_storage[12336];
	ld.param.u64 	%rd10, [_ZN3cub18CUB_300001_SM_10006detail10merge_sort26DeviceMergeSortMergeKernelINS2_10policy_hubIN6thrust24THRUST_300001_SM_1000_NS10device_ptrI13RadiosityDataEEE9Policy600ES9_PNS0_8NullTypeES9_SD_jN4cuda3std3__44lessIS8_EES8_SC_EEvbT2_T3_T4_PT6_PT7_T5_PSL_SL_NS1_7vsmem_tE_param_1];
	ld.param.u32 	%r41, [_ZN3cub18CUB_300001_SM_10006detail10merge_sort26DeviceMergeSortMergeKernelINS2_10policy_hubIN6thrust24THRUST_300001_SM_1000_NS10device_ptrI13RadiosityDataEEE9Policy600ES9_PNS0_8NullTypeES9_SD_jN4cuda3std3__44lessIS8_EES8_SC_EEvbT2_T3_T4_PT6_PT7_T5_PSL_SL_NS1_7vsmem_tE_param_3];
	ld.param.u64 	%rd11, [_ZN3cub18CUB_300001_SM_10006detail10merge_sort26DeviceMergeSortMergeKernelINS2_10policy_hubIN6thrust24THRUST_300001_SM_1000_NS10device_ptrI13RadiosityDataEEE9Policy600ES9_PNS0_8NullTypeES9_SD_jN4cuda3std3__44lessIS8_EES8_SC_EEvbT2_T3_T4_PT6_PT7_T5_PSL_SL_NS1_7vsmem_tE_param_4];
	ld.param.u64 	%rd12, [_ZN3cub18CUB_300001_SM_10006detail10merge_sort26DeviceMergeSortMergeKernelINS2_10policy_hubIN6thrust24THRUST_300001_SM_1000_NS10device_ptrI13RadiosityDataEEE9Policy600ES9_PNS0_8NullTypeES9_SD_jN4cuda3std3__44lessIS8_EES8_SC_EEvbT2_T3_T4_PT6_PT7_T5_PSL_SL_NS1_7vsmem_tE_param_7];
	ld.param.u32 	%r42, [_ZN3cub18CUB_300001_SM_10006detail10merge_sort26DeviceMergeSortMergeKernelINS2_10policy_hubIN6thrust24THRUST_300001_SM_1000_NS10device_ptrI13RadiosityDataEEE9Policy600ES9_PNS0_8NullTypeES9_SD_jN4cuda3std3__44lessIS8_EES8_SC_EEvbT2_T3_T4_PT6_PT7_T5_PSL_SL_NS1_7vsmem_tE_param_8];
	cvta.to.global.u64 	%rd1, %rd11;
	cvta.to.global.u64 	%rd2, %rd12;
	cvta.to.global.u64 	%rd3, %rd10;
	mov.u32 	%r1, %ctaid.x;
	mov.u32 	%r43, %nctaid.x;
	mov.u32 	%r2, %tid.x;
	add.s32 	%r44, %r43, -1;
	setp.ge.u32 	%p1, %r1, %r44;
	@%p1 bra 	$L__BB5_17;
	ld.param.s8 	%rs4, [_ZN3cub18CUB_300001_SM_10006detail10merge_sort26DeviceMergeSortMergeKernelINS2_10policy_hubIN6thrust24THRUST_300001_SM_1000_NS10device_ptrI13RadiosityDataEEE9Policy600ES9_PNS0_8NullTypeES9_SD_jN4cuda3std3__44lessIS8_EES8_SC_EEvbT2_T3_T4_PT6_PT7_T5_PSL_SL_NS1_7vsmem_tE_param_0];
	mul.wide.u32 	%rd47, %r1, 4;
	add.s64 	%rd48, %rd2, %rd47;
	ld.global.u32 	%r103, [%rd48];
	ld.global.u32 	%r104, [%rd48+4];
	neg.s32 	%r105, %r42;
	and.b32  	%r106, %r1, %r105;
	shl.b32 	%r3, %r106, 8;
	shl.b32 	%r107, %r42, 7;
	and.b32  	%r4, %r107, -256;
	sub.s32 	%r108, %r1, %r106;
	shl.b32 	%r109, %r108, 8;
	sub.s32 	%r5, %r103, %r3;
	sub.s32 	%r110, %r104, %r3;
	sub.s32 	%r111, %r41, %r3;
	max.u32 	%r112, %r111, %r4;
	sub.s32 	%r113, %r112, %r4;
	sub.s32 	%r114, %r109, %r5;
	min.u32 	%r6, %r114, %r113;
	setp.eq.s32 	%p22, %r109, -256;
	selp.b32 	%r115, 255, 256, %p22;
	add.s32 	%r116, %r115, %r109;
	sub.s32 	%r117, %r116, %r110;
	or.b32  	%r118, %r1, %r105;
	setp.eq.s32 	%p23, %r118, -1;
	min.u32 	%r119, %r4, %r111;
	selp.b32 	%r120, %r119, %r110, %p23;
	selp.b32 	%r121, %r4, %r117, %p23;
	min.u32 	%r7, %r121, %r113;
	sub.s32 	%r8, %r120, %r5;
	// begin inline asm
	griddepcontrol.wait;
	// end inline asm
	setp.eq.s16 	%p24, %rs4, 0;
	@%p24 bra 	$L__BB5_5;
	cvt.u64.u32 	%rd4, %r3;
	setp.ge.s32 	%p25, %r2, %r8;
	@%p25 bra 	$L__BB5_4;
	cvt.u64.u32 	%rd56, %r5;
	cvt.u64.u32 	%rd57, %r2;
	add.s64 	%rd58, %rd4, %rd57;
	add.s64 	%rd59, %rd58, %rd56;
	mad.lo.s64 	%rd60, %rd59, 48, %rd3;
	ld.global.f32 	%f266, [%rd60];
	ld.global.f32 	%f265, [%rd60+4];
	ld.global.f32 	%f264, [%rd60+8];
	ld.global.f32 	%f263, [%rd60+12];
	ld.global.f32 	%f262, [%rd60+16];
	ld.global.f32 	%f261, [%rd60+20];
	ld.global.f32 	%f260, [%rd60+24];
	ld.global.f32 	%f259, [%rd60+28];
	ld.global.f32 	%f258, [%rd60+32];
	ld.global.f32 	%f257, [%rd60+36];
	ld.global.f32 	%f256, [%rd60+40];
	ld.global.f32 	%f255, [%rd60+44];
	bra.uni 	$L__BB5_8;
$L__BB5_4:
	sub.s32 	%r122, %r2, %r8;
	cvt.s64.s32 	%rd49, %r122;
	cvt.u64.u32 	%rd50, %r6;
	cvt.u64.u32 	%rd51, %r4;
	add.s64 	%rd52, %rd4, %rd51;
	add.s64 	%rd53, %rd52, %rd50;
	add.s64 	%rd54, %rd53, %rd49;
	mad.lo.s64 	%rd55, %rd54, 48, %rd3;
	ld.global.f32 	%f266, [%rd55];
	ld.global.f32 	%f265, [%rd55+4];
	ld.global.f32 	%f264, [%rd55+8];
	ld.global.f32 	%f263, [%rd55+12];
	ld.global.f32 	%f262, [%rd55+16];
	ld.global.f32 	%f261, [%rd55+20];
	ld.global.f32 	%f260, [%rd55+24];
	ld.global.f32 	%f259, [%rd55+28];
	ld.global.f32 	%f258, [%rd55+32];
	ld.global.f32 	%f257, [%rd55+36];
	ld.global.f32 	%f256, [%rd55+40];
	ld.global.f32 	%f255, [%rd55+44];
	bra.uni 	$L__BB5_8;
$L__BB5_5:
	cvt.u64.u32 	%rd5, %r3;
	setp.ge.s32 	%p26, %r2, %r8;
	@%p26 bra 	$L__BB5_7;
	cvt.u64.u32 	%rd68, %r5;
	cvt.u64.u32 	%rd69, %r2;
	add.s64 	%rd70, %rd5, %rd69;
	add.s64 	%rd71, %rd70, %rd68;
	mad.lo.s64 	%rd72, %rd71, 48, %rd1;
	ld.global.f32 	%f266, [%rd72];
	ld.global.f32 	%f265, [%rd72+4];
	ld.global.f32 	%f264, [%rd72+8];
	ld.global.f32 	%f263, [%rd72+12];
	ld.global.f32 	%f262, [%rd72+16];
	ld.global.f32 	%f261, [%rd72+20];
	ld.global.f32 	%f260, [%rd72+24];
	ld.global.f32 	%f259, [%rd72+28];
	ld.global.f32 	%f258, [%rd72+32];
	ld.global.f32 	%f257, [%rd72+36];
	ld.global.f32 	%f256, [%rd72+40];
	ld.global.f32 	%f255, [%rd72+44];
	bra.uni 	$L__BB5_8;
$L__BB5_7:
	sub.s32 	%r123, %r2, %r8;
	cvt.s64.s32 	%rd61, %r123;
	cvt.u64.u32 	%rd62, %r6;
	cvt.u64.u32 	%rd63, %r4;
	add.s64 	%rd64, %rd5, %rd63;
	add.s64 	%rd65, %rd64, %rd62;
	add.s64 	%rd66, %rd65, %rd61;
	mad.lo.s64 	%rd67, %rd66, 48, %rd1;
	ld.global.f32 	%f266, [%rd67];
	ld.global.f32 	%f265, [%rd67+4];
	ld.global.f32 	%f264, [%rd67+8];
	ld.global.f32 	%f263, [%rd67+12];
	ld.global.f32 	%f262, [%rd67+16];
	ld.global.f32 	%f261, [%rd67+20];
	ld.global.f32 	%f260, [%rd67+24];
	ld.global.f32 	%f259, [%rd67+28];
	ld.global.f32 	%f258, [%rd67+32];
	ld.global.f32 	%f257, [%rd67+36];
	ld.global.f32 	%f256, [%rd67+40];
	ld.global.f32 	%f255, [%rd67+44];
$L__BB5_8:
	sub.s32 	%r124, %r7, %r6;
	mov.u32 	%r125, _ZZN3cub18CUB_300001_SM_10006detail10merge_sort26DeviceMergeSortMergeKernelINS2_10policy_hubIN6thrust24THRUST_300001_SM_1000_NS10device_ptrI13RadiosityDataEEE9Policy600ES9_PNS0_8NullTypeES9_SD_jN4cuda3std3__44lessIS8_EES8_SC_EEvbT2_T3_T4_PT6_PT7_T5_PSL_SL_NS1_7vsmem_tEE19static_temp_storage;
	mad.lo.s32 	%r126, %r2, 48, %r125;
	st.shared.v4.f32 	[%r126], {%f266, %f265, %f264, %f263};
	st.shared.v4.f32 	[%r126+16], {%f262, %f261, %f260, %f259};
	st.shared.v4.f32 	[%r126+32], {%f258, %f257, %f256, %f255};
	bar.sync 	0;
	// begin inline asm
	griddepcontrol.launch_dependents;
	// end inline asm
	add.s32 	%r9, %r124, %r8;
	min.s32 	%r10, %r2, %r9;
	setp.lt.s32 	%p27, %r10, %r124;
	sub.s32 	%r127, %r10, %r124;
	selp.b32 	%r158, 0, %r127, %p27;
	min.s32 	%r156, %r8, %r10;
	setp.ge.s32 	%p28, %r158, %r156;
	@%p28 bra 	$L__BB5_11;
	add.s32 	%r13, %r10, %r8;
$L__BB5_10:
	sub.s32 	%r128, %r156, %r158;
	shr.u32 	%r129, %r128, 31;
	add.s32 	%r130, %r128, %r129;
	shr.s32 	%r131, %r130, 1;
	add.s32 	%r132, %r131, %r158;
	mad.lo.s32 	%r134, %r132, 48, %r125;
	ld.shared.f32 	%f225, [%r134+36];
	not.b32 	%r135, %r132;
	add.s32 	%r136, %r13, %r135;
	mad.lo.s32 	%r137, %r136, 48, %r125;
	ld.shared.f32 	%f226, [%r137+36];
	setp.leu.f32 	%p29, %f226, %f225;
	add.s32 	%r138, %r132, 1;
	selp.b32 	%r158, %r138, %r158, %p29;
	selp.b32 	%r156, %r156, %r132, %p29;
	setp.lt.s32 	%p30, %r158, %r156;
	@%p30 bra 	$L__BB5_10;
$L__BB5_11:
	sub.s32 	%r139, %r10, %r158;
	add.s32 	%r19, %r139, %r8;
	mad.lo.s32 	%r141, %r158, 48, %r125;
	ld.shared.v4.f32 	{%f61, %f62, %f63, %f64}, [%r141];
	ld.shared.v4.f32 	{%f65, %f66, %f67, %f68}, [%r141+16];
	ld.shared.v4.f32 	{%f69, %f70, %f71, %f72}, [%r141+32];
	setp.ge.s32 	%p31, %r19, %r9;
	@%p31 bra 	$L__BB5_13;
	mov.u32 	%r142, _ZZN3cub18CUB_300001_SM_10006detail10merge_sort26DeviceMergeSortMergeKernelINS2_10policy_hubIN6thrust24THRUST_300001_SM_1000_NS10device_ptrI13RadiosityDataEEE9Policy600ES9_PNS0_8NullTypeES9_SD_jN4cuda3std3__44lessIS8_EES8_SC_EEvbT2_T3_T4_PT6_PT7_T5_PSL_SL_NS1_7vsmem_tEE19static_temp_storage;
	mad.lo.s32 	%r143, %r19, 48, %r142;
	ld.shared.v4.f32 	{%f275, %f276, %f277, %f278}, [%r143+32];
	ld.shared.v4.f32 	{%f271, %f272, %f273, %f274}, [%r143+16];
	ld.shared.v4.f32 	{%f267, %f268, %f269, %f270}, [%r143];
	setp.ge.s32 	%p32, %r158, %r8;
	setp.gt.f32 	%p33, %f276, %f70;
	or.pred  	%p34, %p32, %p33;
	@%p34 bra 	$L__BB5_14;
$L__BB5_13:
	mov.f32 	%f267, %f61;
	mov.f32 	%f268, %f62;
	mov.f32 	%f269, %f63;
	mov.f32 	%f270, %f64;
	mov.f32 	%f271, %f65;
	mov.f32 	%f272, %f66;
	mov.f32 	%f273, %f67;
	mov.f32 	%f274, %f68;
	mov.f32 	%f275, %f69;
	mov.f32 	%f276, %f70;
	mov.f32 	%f277, %f71;
	mov.f32 	%f278, %f72;
$L__BB5_14:
	ld.param.s8 	%rs5, [_ZN3cub18CUB_300001_SM_10006detail10merge_sort26DeviceMergeSortMergeKernelINS2_10policy_hubIN6thrust24THRUST_300001_SM_1000_NS10device_ptrI13RadiosityDataEEE9Policy600ES9_PNS0_8NullTypeES9_SD_jN4cuda3std3__44lessIS8_EES8_SC_EEvbT2_T3_T4_PT6_PT7_T5_PSL_SL_NS1_7vsmem_tE_param_0];
	mov.u32 	%r144, %ctaid.x;
	shl.b32 	%r20, %r144, 8;
	setp.eq.s16 	%p35, %rs5, 0;
	bar.sync 	0;
	@%p35 bra 	$L__BB5_16;
	cvt.u64.u32 	%rd73, %r20;
	// begin inline asm
	mov.u32 %r145, %laneid;
	// end inline asm
	and.b32  	%r146, %r2, 992;
	add.s32 	%r147, %r145, %r146;
	mov.u32 	%r148, _ZZN3cub18CUB_300001_SM_10006detail10merge_sort26DeviceMergeSortMergeKernelINS2_10policy_hubIN6thrust24THRUST_300001_SM_1000_NS10device_ptrI13RadiosityDataEEE9Policy600ES9_PNS0_8NullTypeES9_SD_jN4cuda3std3__44lessIS8_EES8_SC_EEvbT2_T3_T4_PT6_PT7_T5_PSL_SL_NS1_7vsmem_tEE19static_temp_storage;
	mad.lo.s32 	%r149, %r147, 48, %r148;
	st.shared.v4.f32 	[%r149], {%f267, %f268, %f269, %f270};
	st.shared.v4.f32 	[%r149+16], {%f271, %f272, %f273, %f274};
	st.shared.v4.f32 	[%r149+32], {%f275, %f276, %f277, %f278};
	bar.warp.sync 	-1;
	ld.shared.v4.f32 	{%f231, %f232, %f233, %f234}, [%r149];
	ld.shared.v4.f32 	{%f235, %f236, %f237, %f238}, [%r149+16];
	ld.shared.v4.f32 	{%f239, %f240, %f241, %f242}, [%r149+32];
	cvt.u64.u32 	%rd74, %r2;
	add.s64 	%rd75, %rd74, %rd73;
	mad.lo.s64 	%rd76, %rd75, 48, %rd1;
	st.global.f32 	[%rd76], %f231;
	st.global.f32 	[%rd76+4], %f232;
	st.global.f32 	[%rd76+8], %f233;
	st.global.f32 	[%rd76+12], %f234;
	st.global.f32 	[%rd76+16], %f235;
	st.global.f32 	[%rd76+20], %f236;
	st.global.f32 	[%rd76+24], %f237;
	st.global.f32 	[%rd76+28], %f238;
	st.global.f32 	[%rd76+32], %f239;
	st.global.f32 	[%rd76+36], %f240;
	st.global.f32 	[%rd76+40], %f241;
	st.global.f32 	[%rd76+44], %f242;
	bra.uni 	$L__BB5_41;
$L__BB5_16:
	cvt.u64.u32 	%rd77, %r20;
	// begin inline asm
	mov.u32 %r150, %laneid;
	// end inline asm
	and.b32  	%r151, %r2, 992;
	add.s32 	%r152, %r150, %r151;
	mov.u32 	%r153, _ZZN3cub18CUB_300001_SM_10006detail10merge_sort26DeviceMergeSortMergeKernelINS2_10policy_hubIN6thrust24THRUST_300001_SM_1000_NS10device_ptrI13RadiosityDataEEE9Policy600ES9_PNS0_8NullTypeES9_SD_jN4cuda3std3__44lessIS8_EES8_SC_EEvbT2_T3_T4_PT6_PT7_T5_PSL_SL_NS1_7vsmem_tEE19static_temp_storage;
	mad.lo.s32 	%r154, %r152, 48, %r153;
	st.shared.v4.f32 	[%r154], {%f267, %f268, %f269, %f270};
	st.shared.v4.f32 	[%r154+16], {%f271, %f272, %f273, %f274};
	st.shared.v4.f32 	[%r154+32], {%f275, %f276, %f277, %f278};
	bar.warp.sync 	-1;
	ld.shared.v4.f32 	{%f243, %f244, %f245, %f246}, [%r154];
	ld.shared.v4.f32 	{%f247, %f248, %f249, %f250}, [%r154+16];
	ld.shared.v4.f32 	{%f251, %f252, %f253, %f254}, [%r154+32];
	and.b32  	%r155, %r2, 31;
	cvt.u64.u32 	%rd78, %r151;
	add.s64 	%rd79, %rd77, %rd78;
	cvt.u64.u32 	%rd80, %r155;
	add.s64 	%rd81, %rd79, %rd80;
	mad.lo.s64 	%rd82, %rd81, 48, %rd3;
	st.global.f32 	[%rd82], %f243;
	st.global.f32 	[%rd82+4], %f244;
	st.global.f32 	[%rd82+8], %f245;
	st.global.f32 	[%rd82+12], %f246;
	st.global.f32 	[%rd82+16], %f247;
	st.global.f32 	[%rd82+20], %f248;
	st.global.f32 	[%rd82+24], %f249;
	st.global.f32 	[%rd82+28], %f250;
	st.global.f32 	[%rd82+32], %f251;
	st.global.f32 	[%rd82+36], %f252;
	st.global.f32 	[%rd82+40], %f253;
	st.global.f32 	[%rd82+44], %f254;
	bra.uni 	$L__BB5_41;
$L__BB5_17:
	ld.param.s8 	%rs2, [_ZN3cub18CUB_300001_SM_10006detail10merge_sort26DeviceMergeSortMergeKernelINS2_10policy_hubIN6thrust24THRUST_300001_SM_1000_NS10device_ptrI13RadiosityDataEEE9Policy600ES9_PNS0_8NullTypeES9_SD_jN4cuda3std3__44lessIS8_EES8_SC_EEvbT2_T3_T4_PT6_PT7_T5_PSL_SL_NS1_7vsmem_tE_param_0];
	mul.wide.u32 	%rd13, %r1, 4;
	add.s64 	%rd14, %rd2, %rd13;
	ld.global.u32 	%r45, [%rd14];
	ld.global.u32 	%r46, [%rd14+4];
	neg.s32 	%r47, %r42;
	and.b32  	%r48, %r1, %r47;
	shl.b32 	%r21, %r48, 8;
	shl.b32 	%r49, %r42, 7;
	and.b32  	%r22, %r49, -256;
	sub.s32 	%r50, %r1, %r48;
	shl.b32 	%r51, %r50, 8;
	sub.s32 	%r23, %r45, %r21;
	sub.s32 	%r52, %r46, %r21;
	sub.s32 	%r53, %r41, %r21;
	max.u32 	%r54, %r53, %r22;
	sub.s32 	%r55, %r54, %r22;
	sub.s32 	%r56, %r51, %r23;
	min.u32 	%r24, %r56, %r55;
	setp.eq.s32 	%p2, %r51, -256;
	selp.b32 	%r57, 255, 256, %p2;
	add.s32 	%r58, %r57, %r51;
	sub.s32 	%r59, %r58, %r52;
	or.b32  	%r60, %r1, %r47;
	setp.eq.s32 	%p3, %r60, -1;
	min.u32 	%r61, %r22, %r53;
	selp.b32 	%r62, %r61, %r52, %p3;
	selp.b32 	%r63, %r22, %r59, %p3;
	min.u32 	%r64, %r63, %r55;
	sub.s32 	%r25, %r62, %r23;
	sub.s32 	%r26, %r64, %r24;
	// begin inline asm
	griddepcontrol.wait;
	// end inline asm
	setp.eq.s16 	%p4, %rs2, 0;
	@%p4 bra 	$L__BB5_22;
	cvt.u64.u32 	%rd6, %r21;
	add.s32 	%r65, %r26, %r25;
	setp.ge.s32 	%p5, %r2, %r65;
	@%p5 bra 	$L__BB5_26;
	setp.ge.s32 	%p6, %r2, %r25;
	@%p6 bra 	$L__BB5_21;
	cvt.u64.u32 	%rd22, %r2;
	add.s64 	%rd23, %rd6, %rd22;
	cvt.u64.u32 	%rd24, %r23;
	add.s64 	%rd25, %rd23, %rd24;
	mad.lo.s64 	%rd26, %rd25, 48, %rd3;
	ld.global.f32 	%f290, [%rd26];
	ld.global.f32 	%f289, [%rd26+4];
	ld.global.f32 	%f288, [%rd26+8];
	ld.global.f32 	%f287, [%rd26+12];
	ld.global.f32 	%f286, [%rd26+16];
	ld.global.f32 	%f285, [%rd26+20];
	ld.global.f32 	%f284, [%rd26+24];
	ld.global.f32 	%f283, [%rd26+28];
	ld.global.f32 	%f282, [%rd26+32];
	ld.global.f32 	%f281, [%rd26+36];
	ld.global.f32 	%f280, [%rd26+40];
	ld.global.f32 	%f279, [%rd26+44];
	bra.uni 	$L__BB5_26;
$L__BB5_21:
	sub.s32 	%r66, %r2, %r25;
	cvt.s64.s32 	%rd15, %r66;
	cvt.u64.u32 	%rd16, %r24;
	cvt.u64.u32 	%rd17, %r22;
	add.s64 	%rd18, %rd6, %rd17;
	add.s64 	%rd19, %rd18, %rd16;
	add.s64 	%rd20, %rd19, %rd15;
	mad.lo.s64 	%rd21, %rd20, 48, %rd3;
	ld.global.f32 	%f290, [%rd21];
	ld.global.f32 	%f289, [%rd21+4];
	ld.global.f32 	%f288, [%rd21+8];
	ld.global.f32 	%f287, [%rd21+12];
	ld.global.f32 	%f286, [%rd21+16];
	ld.global.f32 	%f285, [%rd21+20];
	ld.global.f32 	%f284, [%rd21+24];
	ld.global.f32 	%f283, [%rd21+28];
	ld.global.f32 	%f282, [%rd21+32];
	ld.global.f32 	%f281, [%rd21+36];
	ld.global.f32 	%f280, [%rd21+40];
	ld.global.f32 	%f279, [%rd21+44];
	bra.uni 	$L__BB5_26;
$L__BB5_22:
	cvt.u64.u32 	%rd7, %r21;
	add.s32 	%r67, %r26, %r25;
	setp.ge.s32 	%p7, %r2, %r67;
	@%p7 bra 	$L__BB5_26;
	setp.ge.s32 	%p8, %r2, %r25;
	@%p8 bra 	$L__BB5_25;
	cvt.u64.u32 	%rd34, %r2;
	add.s64 	%rd35, %rd7, %rd34;
	cvt.u64.u32 	%rd36, %r23;
	add.s64 	%rd37, %rd35, %rd36;
	mad.lo.s64 	%rd38, %rd37, 48, %rd1;
	ld.global.f32 	%f290, [%rd38];
	ld.global.f32 	%f289, [%rd38+4];
	ld.global.f32 	%f288, [%rd38+8];
	ld.global.f32 	%f287, [%rd38+12];
	ld.global.f32 	%f286, [%rd38+16];
	ld.global.f32 	%f285, [%rd38+20];
	ld.global.f32 	%f284, [%rd38+24];
	ld.global.f32 	%f283, [%rd38+28];
	ld.global.f32 	%f282, [%rd38+32];
	ld.global.f32 	%f281, [%rd38+36];
	ld.global.f32 	%f280, [%rd38+40];
	ld.global.f32 	%f279, [%rd38+44];
	bra.uni 	$L__BB5_26;
$L__BB5_25:
	sub.s32 	%r68, %r2, %r25;
	cvt.s64.s32 	%rd27, %r68;
	cvt.u64.u32 	%rd28, %r24;
	cvt.u64.u32 	%rd29, %r22;
	add.s64 	%rd30, %rd7, %rd29;
	add.s64 	%rd31, %rd30, %rd28;
	add.s64 	%rd32, %rd31, %rd27;
	mad.lo.s64 	%rd33, %rd32, 48, %rd1;
	ld.global.f32 	%f290, [%rd33];
	ld.global.f32 	%f289, [%rd33+4];
	ld.global.f32 	%f288, [%rd33+8];
	ld.global.f32 	%f287, [%rd33+12];
	ld.global.f32 	%f286, [%rd33+16];
	ld.global.f32 	%f285, [%rd33+20];
	ld.global.f32 	%f284, [%rd33+24];
	ld.global.f32 	%f283, [%rd33+28];
	ld.global.f32 	%f282, [%rd33+32];
	ld.global.f32 	%f281, [%rd33+36];
	ld.global.f32 	%f280, [%rd33+40];
	ld.global.f32 	%f279, [%rd33+44];
$L__BB5_26:
	mov.u32 	%r69, _ZZN3cub18CUB_300001_SM_10006detail10merge_sort26DeviceMergeSortMergeKernelINS2_10policy_hubIN6thrust24THRUST_300001_SM_1000_NS10device_ptrI13RadiosityDataEEE9Policy600ES9_PNS0_8NullTypeES9_SD_jN4cuda3std3__44lessIS8_EES8_SC_EEvbT2_T3_T4_PT6_PT7_T5_PSL_SL_NS1_7vsmem_tEE19static_temp_storage;
	mad.lo.s32 	%r70, %r2, 48, %r69;
	st.shared.v4.f32 	[%r70], {%f290, %f289, %f288, %f287};
	st.shared.v4.f32 	[%r70+16], {%f286, %f285, %f284, %f283};
	st.shared.v4.f32 	[%r70+32], {%f282, %f281, %f280, %f279};
	bar.sync 	0;
	// begin inline asm
	griddepcontrol.launch_dependents;
	// end inline asm
	add.s32 	%r27, %r26, %r25;
	min.s32 	%r28, %r2, %r27;
	setp.lt.s32 	%p9, %r28, %r26;
	sub.s32 	%r71, %r28, %r26;
	selp.b32 	%r161, 0, %r71, %p9;
	min.s32 	%r159, %r25, %r28;
	setp.ge.s32 	%p10, %r161, %r159;
	@%p10 bra 	$L__BB5_29;
	add.s32 	%r31, %r28, %r25;
$L__BB5_28:
	sub.s32 	%r72, %r159, %r161;
	shr.u32 	%r73, %r72, 31;
	add.s32 	%r74, %r72, %r73;
	shr.s32 	%r75, %r74, 1;
	add.s32 	%r76, %r75, %r161;
	mad.lo.s32 	%r78, %r76, 48, %r69;
	ld.shared.f32 	%f219, [%r78+36];
	not.b32 	%r79, %r76;
	add.s32 	%r80, %r31, %r79;
	mad.lo.s32 	%r81, %r80, 48, %r69;
	ld.shared.f32 	%f220, [%r81+36];
	setp.leu.f32 	%p11, %f220, %f219;
	add.s32 	%r82, %r76, 1;
	selp.b32 	%r161, %r82, %r161, %p11;
	selp.b32 	%r159, %r159, %r76, %p11;
	setp.lt.s32 	%p12, %r161, %r159;
	@%p12 bra 	$L__BB5_28;
$L__BB5_29:
	sub.s32 	%r83, %r28, %r161;
	add.s32 	%r37, %r83, %r25;
	mad.lo.s32 	%r85, %r161, 48, %r69;
	ld.shared.v4.f32 	{%f157, %f158, %f159, %f160}, [%r85];
	ld.shared.v4.f32 	{%f161, %f162, %f163, %f164}, [%r85+16];
	ld.shared.v4.f32 	{%f165, %f166, %f167, %f168}, [%r85+32];
	setp.ge.s32 	%p13, %r37, %r27;
	@%p13 bra 	$L__BB5_31;
	mov.u32 	%r86, _ZZN3cub18CUB_300001_SM_10006detail10merge_sort26DeviceMergeSortMergeKernelINS2_10policy_hubIN6thrust24THRUST_300001_SM_1000_NS10device_ptrI13RadiosityDataEEE9Policy600ES9_PNS0_8NullTypeES9_SD_jN4cuda3std3__44lessIS8_EES8_SC_EEvbT2_T3_T4_PT6_PT7_T5_PSL_SL_NS1_7vsmem_tEE19static_temp_storage;
	mad.lo.s32 	%r87, %r37, 48, %r86;
	ld.shared.v4.f32 	{%f299, %f300, %f301, %f302}, [%r87+32];
	ld.shared.v4.f32 	{%f295, %f296, %f297, %f298}, [%r87+16];
	ld.shared.v4.f32 	{%f291, %f292, %f293, %f294}, [%r87];
	setp.ge.s32 	%p14, %r161, %r25;
	setp.gt.f32 	%p15, %f300, %f166;
	or.pred  	%p16, %p14, %p15;
	@%p16 bra 	$L__BB5_32;
$L__BB5_31:
	mov.f32 	%f291, %f157;
	mov.f32 	%f292, %f158;
	mov.f32 	%f293, %f159;
	mov.f32 	%f294, %f160;
	mov.f32 	%f295, %f161;
	mov.f32 	%f296, %f162;
	mov.f32 	%f297, %f163;
	mov.f32 	%f298, %f164;
	mov.f32 	%f299, %f165;
	mov.f32 	%f300, %f166;
	mov.f32 	%f301, %f167;
	mov.f32 	%f302, %f168;
$L__BB5_32:
	ld.param.s8 	%rs3, [_ZN3cub18CUB_300001_SM_10006detail10merge_sort26DeviceMergeSortMergeKernelINS2_10policy_hubIN6thrust24THRUST_300001_SM_1000_NS10device_ptrI13RadiosityDataEEE9Policy600ES9_PNS0_8NullTypeES9_SD_jN4cuda3std3__44lessIS8_EES8_SC_EEvbT2_T3_T4_PT6_PT7_T5_PSL_SL_NS1_7vsmem_tE_param_0];
	mov.u32 	%r88, %ctaid.x;
	shl.b32 	%r38, %r88, 8;
	setp.eq.s16 	%p17, %rs3, 0;
	bar.sync 	0;
	@%p17 bra 	$L__BB5_37;
	// begin inline asm
	mov.u32 %r89, %laneid;
	// end inline asm
	and.b32  	%r39, %r2, 992;
	add.s32 	%r90, %r89, %r39;
	mov.u32 	%r91, _ZZN3cub18CUB_300001_SM_10006detail10merge_sort26DeviceMergeSortMergeKernelINS2_10policy_hubIN6thrust24THRUST_300001_SM_1000_NS10device_ptrI13RadiosityDataEEE9Policy600ES9_PNS0_8NullTypeES9_SD_jN4cuda3std3__44lessIS8_EES8_SC_EEvbT2_T3_T4_PT6_PT7_T5_PSL_SL_NS1_7vsmem_tEE19static_temp_storage;
	mad.lo.s32 	%r92, %r90, 48, %r91;
	st.shared.v4.f32 	[%r92], {%f291, %f292, %f293, %f294};
	st.shared.v4.f32 	[%r92+16], {%f295, %f296, %f297, %f298};
	st.shared.v4.f32 	[%r92+32], {%f299, %f300, %f301, %f302};
	bar.warp.sync 	-1;
	ld.shared.v4.f32 	{%f196, %f195, %f194, %f193}, [%r92];
	ld.shared.v4.f32 	{%f200, %f199, %f198, %f197}, [%r92+16];
	ld.shared.v4.f32 	{%f204, %f203, %f202, %f201}, [%r92+32];
	setp.ne.s32 	%p18, %r2, 0;
	@%p18 bra 	$L__BB5_35;
	st.volatile.shared.u32 	[_ZZN3cub18CUB_300001_SM_10006detail10merge_sort26DeviceMergeSortMergeKernelINS2_10policy_hubIN6thrust24THRUST_300001_SM_1000_NS10device_ptrI13RadiosityDataEEE9Policy600ES9_PNS0_8NullTypeES9_SD_jN4cuda3std3__44lessIS8_EES8_SC_EEvbT2_T3_T4_PT6_PT7_T5_PSL_SL_NS1_7vsmem_tEE19static_temp_storage+12288], %r27;
$L__BB5_35:
	bar.sync 	0;
	ld.volatile.shared.u32 	%r93, [_ZZN3cub18CUB_300001_SM_10006detail10merge_sort26DeviceMergeSortMergeKernelINS2_10policy_hubIN6thrust24THRUST_300001_SM_1000_NS10device_ptrI13RadiosityDataEEE9Policy600ES9_PNS0_8NullTypeES9_SD_jN4cuda3std3__44lessIS8_EES8_SC_EEvbT2_T3_T4_PT6_PT7_T5_PSL_SL_NS1_7vsmem_tEE19static_temp_storage+12288];
	and.b32  	%r94, %r2, 31;
	add.s32 	%r95, %r39, %r94;
	cvt.u64.u32 	%rd39, %r95;
	cvt.u64.u32 	%rd40, %r38;
	add.s64 	%rd41, %rd39, %rd40;
	mad.lo.s64 	%rd8, %rd41, 48, %rd1;
	setp.ge.s32 	%p19, %r95, %r93;
	@%p19 bra 	$L__BB5_41;
	st.global.f32 	[%rd8], %f196;
	st.global.f32 	[%rd8+4], %f195;
	st.global.f32 	[%rd8+8], %f194;
	st.global.f32 	[%rd8+12], %f193;
	st.global.f32 	[%rd8+16], %f200;
	st.global.f32 	[%rd8+20], %f199;
	st.global.f32 	[%rd8+24], %f198;
	st.global.f32 	[%rd8+28], %f197;
	st.global.f32 	[%rd8+32], %f204;
	st.global.f32 	[%rd8+36], %f203;
	st.global.f32 	[%rd8+40], %f202;
	st.global.f32 	[%rd8+44], %f201;
	bra.uni 	$L__BB5_41;
$L__BB5_37:
	// begin inline asm
	mov.u32 %r96, %laneid;
	// end inline asm
	and.b32  	%r40, %r2, 992;
	add.s32 	%r97, %r96, %r40;
	mov.u32 	%r98, _ZZN3cub18CUB_300001_SM_10006detail10merge_sort26DeviceMergeSortMergeKernelINS2_10policy_hubIN6thrust24THRUST_300001_SM_1000_NS10device_ptrI13RadiosityDataEEE9Policy600ES9_PNS0_8NullTypeES9_SD_jN4cuda3std3__44lessIS8_EES8_SC_EEvbT2_T3_T4_PT6_PT7_T5_PSL_SL_NS1_7vsmem_tEE19static_temp_storage;
	mad.lo.s32 	%r99, %r97, 48, %r98;
	st.shared.v4.f32 	[%r99], {%f291, %f292, %f293, %f294};
	st.shared.v4.f32 	[%r99+16], {%f295, %f296, %f297, %f298};
	st.shared.v4.f32 	[%r99+32], {%f299, %f300, %f301, %f302};
	bar.warp.sync 	-1;
	ld.shared.v4.f32 	{%f208, %f207, %f206, %f205}, [%r99];
	ld.shared.v4.f32 	{%f212, %f211, %f210, %f209}, [%r99+16];
	ld.shared.v4.f32 	{%f216, %f215, %f214, %f213}, [%r99+32];
	setp.ne.s32 	%p20, %r2, 0;
	@%p20 bra 	$L__BB5_39;
	st.volatile.shared.u32 	[_ZZN3cub18CUB_300001_SM_10006detail10merge_sort26DeviceMergeSortMergeKernelINS2_10policy_hubIN6thrust24THRUST_300001_SM_1000_NS10device_ptrI13RadiosityDataEEE9Policy600ES9_PNS0_8NullTypeES9_SD_jN4cuda3std3__44lessIS8_EES8_SC_EEvbT2_T3_T4_PT6_PT7_T5_PSL_SL_NS1_7vsmem_tEE19static_temp_storage+12288], %r27;
$L__BB5_39:
	bar.sync 	0;
	ld.volatile.shared.u32 	%r100, [_ZZN3cub18CUB_300001_SM_10006detail10merge_sort26DeviceMergeSortMergeKernelINS2_10policy_hubIN6thrust24THRUST_300001_SM_1000_NS10device_ptrI13RadiosityDataEEE9Policy600ES9_PNS0_8NullTypeES9_SD_jN4cuda3std3__44lessIS8_EES8_SC_EEvbT2_T3_T4_PT6_PT7_T5_PSL_SL_NS1_7vsmem_tEE19static_temp_storage+12288];
	and.b32  	%r101, %r2, 31;
	cvt.u64.u32 	%rd42, %r40;
	cvt.u64.u32 	%rd43, %r38;
	add.s64 	%rd44, %rd43, %rd42;
	cvt.u64.u32 	%rd45, %r101;
	add.s64 	%rd46, %rd44, %rd45;
	mad.lo.s64 	%rd9, %rd46, 48, %rd3;
	add.s32 	%r102, %r40, %r101;
	setp.ge.s32 	%p21, %r102, %r100;
	@%p21 bra 	$L__BB5_41;
	st.global.f32 	[%rd9], %f208;
	st.global.f32 	[%rd9+4], %f207;
	st.global.f32 	[%rd9+8], %f206;
	st.global.f32 	[%rd9+12], %f205;
	st.global.f32 	[%rd9+16], %f212;
	st.global.f32 	[%rd9+20], %f211;
	st.global.f32 	[%rd9+24], %f210;
	st.global.f32 	[%rd9+28], %f209;
	st.global.f32 	[%rd9+32], %f216;
	st.global.f32 	[%rd9+36], %f215;
	st.global.f32 	[%rd9+40], %f214;
	st.global.f32 	[%rd9+44], %f213;
$L__BB5_41:
	ret;

}
	// .globl	_ZN3cub18CUB_300001_SM_10006detail10merge_sort30DeviceMergeSortBlockSortKernelINS2_10policy_hubIN6thrust24THRUST_300001_SM_1000_NS10device_ptrI13RadiosityDataEEE9Policy600ES9_PNS0_8NullTypeES9_SD_mN4cuda3std3__44lessIS8_EES8_SC_EEvbT0_T1_T2_T3_T4_PT6_PT7_T5_NS1_7vsmem_tE
.visible .entry _ZN3cub18CUB_300001_SM_10006detail10merge_sort30DeviceMergeSortBlockSortKernelINS2_10policy_hubIN6thrust24THRUST_300001_SM_1000_NS10device_ptrI13RadiosityDataEEE9Policy600ES9_PNS0_8NullTypeES9_SD_mN4cuda3std3__44lessIS8_EES8_SC_EEvbT0_T1_T2_T3_T4_PT6_PT7_T5_NS1_7vsmem_tE(
	.param .u8 _ZN3cub18CUB_300001_SM_10006detail10merge_sort30DeviceMergeSortBlockSortKernelINS2_10policy_hubIN6thrust24THRUST_300001_SM_1000_NS10device_ptrI13RadiosityDataEEE9Policy600ES9_PNS0_8NullTypeES9_SD_mN4cuda3std3__44lessIS8_EES8_SC_EEvbT0_T1_T2_T3_T4_PT6_PT7_T5_NS1_7vsmem_tE_param_0,
	.param .align 8 .b8 _ZN3cub18CUB_300001_SM_10006detail10merge_sort30DeviceMergeSortBlockSortKernelINS2_10policy_hubIN6thrust24THRUST_300001_SM_1000_NS10device_ptrI13RadiosityDataEEE9Policy600ES9_PNS0_8NullTypeES9_SD_mN4cuda3std3__44lessIS8_EES8_SC_EEvbT0_T1_T2_T3_T4_PT6_PT7_T5_NS1_7vsmem_tE_param_1[8],
	.param .u64 .ptr .align 1 _ZN3cub18CUB_300001_SM_10006detail10merge_sort30DeviceMergeSortBlockSortKernelINS2_10policy_hubIN6thrust24THRUST_300001_SM_1000_NS10device_ptrI13RadiosityDataEEE9Policy600ES9_PNS0_8NullTypeES9_SD_mN4cuda3std3__44lessIS8_EES8_SC_EEvbT0_T1_T2_T3_T4_PT6_PT7_T5_NS1_7vsmem_tE_param_2,
	.param .align 8 .b8 _ZN3cub18CUB_300001_SM_10006detail10merge_sort30DeviceMergeSortBlockSortKernelINS2_10policy_hubIN6thrust24THRUST_300001_SM_1000_NS10device_ptrI13RadiosityDataEEE9Policy600ES9_PNS0_8NullTypeES9_SD_mN4cuda3std3__44lessIS8_EES8_SC_EEvbT0_T1_T2_T3_T4_PT6_PT7_T5_NS1_7vsmem_tE_param_3[8],
	.param .u64 .ptr .align 1 _ZN3cub18CUB_300001_SM_10006detail10merge_sort30DeviceMergeSortBlockSortKernelINS2_10policy_hubIN6thrust24THRUST_300001_SM_1000_NS10device_ptrI13RadiosityDataEEE9Policy600ES9_PNS0_8NullTypeES9_SD_mN4cuda3std3__44lessIS8_EES8_SC_EEvbT0_T1_T2_T3_T4_PT6_PT7_T5_NS1_7vsmem_tE_param_4,
	.param .u64 _ZN3cub18CUB_300001_SM_10006detail10merge_sort30DeviceMergeSortBlockSortKernelINS2_10policy_hubIN6thrust24THRUST_300001_SM_1000_NS10device_ptrI13RadiosityDataEEE9Policy600ES9_PNS0_8NullTypeES9_SD_mN4cuda3std3__44lessIS8_EES8_SC_EEvbT0_T1_T2_T3_T4_PT6_PT7_T5_NS1_7vsmem_tE_param_5,
	.param .u64 .ptr .align 1 _ZN3cub18CUB_300001_SM_10006detail10merge_sort30DeviceMergeSortBlockSortKernelINS2_10policy_hubIN6thrust24THRUST_300001_SM_1000_NS10device_ptrI13RadiosityDataEEE9Policy600ES9_PNS0_8NullTypeES9_SD_mN4cuda3std3__44lessIS8_EES8_SC_EEvbT0_T1_T2_T3_T4_PT6_PT7_T5_NS1_7vsmem_tE_param_6,
	.param .u64 .ptr .align 1 _ZN3cub18CUB_300001_SM_10006detail10merge_sort30DeviceMergeSortBlockSortKernelINS2_10policy_hubIN6thrust24THRUST_300001_SM_1000_NS10device_ptrI13RadiosityDataEEE9Policy600ES9_PNS0_8NullTypeES9_SD_mN4cuda3std3__44lessIS8_EES8_SC_EEvbT0_T1_T2_T3_T4_PT6_PT7_T5_NS1_7vsmem_tE_param_7,
	.param .align 1 .b8 _ZN3cub18CUB_300001_SM_10006detail10merge_sort30DeviceMergeSortBlockSortKernelINS2_10policy_hubIN6thrust24THRUST_300001_SM_1000_NS10device_ptrI13RadiosityDataEEE9Policy600ES9_PNS0_8NullTypeES9_SD_mN4cuda3std3__44lessIS8_EES8_SC_EEvbT0_T1_T2_T3_T4_PT6_PT7_T5_NS1_7vsmem_tE_param_8[1],
	.param .align 8 .b8 _ZN3cub18CUB_300001_SM_10006detail10merge_sort30DeviceMergeSortBlockSortKernelINS2_10policy_hubIN6thrust24THRUST_300001_SM_1000_NS10device_ptrI13RadiosityDataEEE9Policy600ES9_PNS0_8NullTypeES9_SD_mN4cuda3std3__44lessIS8_EES8_SC_EEvbT0_T1_T2_T3_T4_PT6_PT7_T5_NS1_7vsmem_tE_param_9[8]
)
.maxntid 256
{
	.reg .pred 	%p<27>;
	.reg .b16 	%rs<4>;
	.reg .b32 	%r<135>;
	.reg .b32 	%f<289>;
	.reg .b64 	%rd<40>;
	// demoted variable
	.shared .align 16 .b8 _ZZN3cub18CUB_300001_SM_10006detail10merge_sort30DeviceMergeSortBlockSortKernelINS2_10policy_hubIN6thrust24THRUST_300001_SM_1000_NS10device_ptrI13RadiosityDataEEE9Policy600ES9_PNS0_8NullTypeES9_SD_mN4cuda3std3__44lessIS8_EES8_SC_EEvbT0_T1_T2_T3_T4_PT6_PT7_T5_NS1_7vsmem_tEE19static_temp_storage[12336];
	ld.param.u64 	%rd10, [_ZN3cub18CUB_300001_SM_10006detail10merge_sort30DeviceMergeSortBlockSortKernelINS2_10policy_hubIN6thrust24THRUST_300001_SM_1000_NS10device_ptrI13RadiosityDataEEE9Policy600ES9_PNS0_8NullTypeES9_SD_mN4cuda3std3__44lessIS8_EES8_SC_EEvbT0_T1_T2_T3_T4_PT6_PT7_T5_NS1_7vsmem_tE_param_3];
	ld.param.u64 	%rd11, [_ZN3cub18CUB_300001_SM_10006detail10merge_sort30DeviceMergeSortBlockSortKernelINS2_10policy_hubIN6thrust24THRUST_300001_SM_1000_NS10device_ptrI13RadiosityDataEEE9Policy600ES9_PNS0_8NullTypeES9_SD_mN4cuda3std3__44lessIS8_EES8_SC_EEvbT0_T1_T2_T3_T4_PT6_PT7_T5_NS1_7vsmem_tE_param_1];
	ld.param.u64 	%rd8, [_ZN3cub18CUB_300001_SM_10006detail10merge_sort30DeviceMergeSortBlockSortKernelINS2_10policy_hubIN6thrust24THRUST_300001_SM_1000_NS10device_ptrI13RadiosityDataEEE9Policy600ES9_PNS0_8NullTypeES9_SD_mN4cuda3std3__44lessIS8_EES8_SC_EEvbT0_T1_T2_T3_T4_PT6_PT7_T5_NS1_7vsmem_tE_param_5];
	cvta.to.global.u64 	%rd1, %rd11;
	cvta.to.global.u64 	%rd2, %rd10;
	mov.u32 	%r40, %ctaid.x;
	cvt.u64.u32 	%rd12, %r40;
	mov.u32 	%r41, %nctaid.x;
	cvt.u64.u32 	%rd13, %r41;
	mul.wide.u32 	%rd3, %r40, 256;
	add.s64 	%rd14, %rd13, -1;
	setp.le.u64 	%p1, %rd14, %rd12;
	@%p1 bra 	$L__BB6_12;
	// begin inline asm
	griddepcontrol.wait;
	// end inline asm
	mov.u32 	%r87, %tid.x;
	and.b32  	%r88, %r87, 992;
	cvt.u64.u32 	%rd24, %r87;
	add.s64 	%rd25, %rd3, %rd24;
	mad.lo.s64 	%rd26, %rd25, 48, %rd1;
	ld.global.f32 	%f187, [%rd26];
	ld.global.f32 	%f188, [%rd26+4];
	ld.global.f32 	%f189, [%rd26+8];
	ld.global.f32 	%f190, [%rd26+12];
	ld.global.f32 	%f191, [%rd26+16];
	ld.global.f32 	%f192, [%rd26+20];
	ld.global.f32 	%f193, [%rd26+24];
	ld.global.f32 	%f194, [%rd26+28];
	ld.global.f32 	%f195, [%rd26+32];
	ld.global.f32 	%f196, [%rd26+36];
	ld.global.f32 	%f197, [%rd26+40];
	ld.global.f32 	%f198, [%rd26+44];
	// begin inline asm
	mov.u32 %r85, %laneid;
	// end inline asm
	add.s32 	%r89, %r85, %r88;
	mov.u32 	%r90, _ZZN3cub18CUB_300001_SM_10006detail10merge_sort30DeviceMergeSortBlockSortKernelINS2_10policy_hubIN6thrust24THRUST_300001_SM_1000_NS10device_ptrI13RadiosityDataEEE9Policy600ES9_PNS0_8NullTypeES9_SD_mN4cuda3std3__44lessIS8_EES8_SC_EEvbT0_T1_T2_T3_T4_PT6_PT7_T5_NS1_7vsmem_tEE19static_temp_storage;
	mad.lo.s32 	%r1, %r89, 48, %r90;
	st.shared.v4.f32 	[%r1], {%f187, %f188, %f189, %f190};
	st.shared.v4.f32 	[%r1+16], {%f191, %f192, %f193, %f194};
	st.shared.v4.f32 	[%r1+32], {%f195, %f196, %f197, %f198};
	bar.warp.sync 	-1;
	ld.shared.v4.f32 	{%f241, %f242, %f243, %f244}, [%r1];
	ld.shared.v4.f32 	{%f245, %f246, %f247, %f248}, [%r1+16];
	ld.shared.v4.f32 	{%f249, %f250, %f251, %f252}, [%r1+32];
	bar.sync 	0;
	// begin inline asm
	griddepcontrol.launch_dependents;
	// end inline asm
	mov.b32 	%r127, 2;
	mad.lo.s32 	%r95, %r87, 48, %r90;
$L__BB6_2:
	shr.u32 	%r91, %r127, 1;
	add.s32 	%r92, %r127, -1;
	bar.sync 	0;
	st.shared.v4.f32 	[%r95], {%f241, %f242, %f243, %f244};
	st.shared.v4.f32 	[%r95+16], {%f245, %f246, %f247, %f248};
	st.shared.v4.f32 	[%r95+32], {%f249, %f250, %f251, %f252};
	bar.sync 	0;
	neg.s32 	%r96, %r127;
	and.b32  	%r97, %r87, %r96;
	and.b32  	%r98, %r92, %r87;
	min.u32 	%r3, %r98, 256;
	min.u32 	%r4, %r97, 256;
	add.s32 	%r99, %r4, %r91;
	min.u32 	%r5, %r99, 256;
	add.s32 	%r100, %r5, %r91;
	min.u32 	%r6, %r100, 256;
	sub.s32 	%r101, %r5, %r4;
	sub.s32 	%r102, %r6, %r5;
	setp.lt.s32 	%p17, %r3, %r102;
	sub.s32 	%r103, %r3, %r102;
	selp.b32 	%r130, 0, %r103, %p17;
	min.s32 	%r128, %r101, %r3;
	setp.ge.s32 	%p18, %r130, %r128;
	@%p18 bra 	$L__BB6_5;
	add.s32 	%r9, %r5, %r3;
$L__BB6_4:
	sub.s32 	%r104, %r128, %r130;
	shr.u32 	%r105, %r104, 31;
	add.s32 	%r106, %r104, %r105;
	shr.s32 	%r107, %r106, 1;
	add.s32 	%r108, %r107, %r130;
	add.s32 	%r109, %r108, %r4;
	mov.u32 	%r110, _ZZN3cub18CUB_300001_SM_10006detail10merge_sort30DeviceMergeSortBlockSortKernelINS2_10policy_hubIN6thrust24THRUST_300001_SM_1000_NS10device_ptrI13RadiosityDataEEE9Policy600ES9_PNS0_8NullTypeES9_SD_mN4cuda3std3__44lessIS8_EES8_SC_EEvbT0_T1_T2_T3_T4_PT6_PT7_T5_NS1_7vsmem_tEE19static_temp_storage;
	mad.lo.s32 	%r111, %r109, 48, %r110;
	ld.shared.f32 	%f199, [%r111+36];
	not.b32 	%r112, %r108;
	add.s32 	%r113, %r9, %r112;
	mad.lo.s32 	%r114, %r113, 48, %r110;
	ld.shared.f32 	%f200, [%r114+36];
	setp.leu.f32 	%p19, %f200, %f199;
	add.s32 	%r115, %r108, 1;
	selp.b32 	%r130, %r115, %r130, %p19;
	selp.b32 	%r128, %r128, %r108, %p19;
	setp.lt.s32 	%p20, %r130, %r128;
	@%p20 bra 	$L__BB6_4;
$L__BB6_5:
	add.s32 	%r15, %r130, %r4;
	add.s32 	%r116, %r5, %r3;
	sub.s32 	%r16, %r116, %r130;
	mov.u32 	%r117, _ZZN3cub18CUB_300001_SM_10006detail10merge_sort30DeviceMergeSortBlockSortKernelINS2_10policy_hubIN6thrust24THRUST_300001_SM_1000_NS10device_ptrI13RadiosityDataEEE9Policy600ES9_PNS0_8NullTypeES9_SD_mN4cuda3std3__44lessIS8_EES8_SC_EEvbT0_T1_T2_T3_T4_PT6_PT7_T5_NS1_7vsmem_tEE19static_temp_storage;
	mad.lo.s32 	%r118, %r15, 48, %r117;
	ld.shared.v4.f32 	{%f25, %f26, %f27, %f28}, [%r118];
	ld.shared.v4.f32 	{%f29, %f30, %f31, %f32}, [%r118+16];
	ld.shared.v4.f32 	{%f33, %f34, %f35, %f36}, [%r118+32];
	setp.ge.s32 	%p21, %r16, %r6;
	@%p21 bra 	$L__BB6_7;
	mov.u32 	%r119, _ZZN3cub18CUB_300001_SM_10006detail10merge_sort30DeviceMergeSortBlockSortKernelINS2_10policy_hubIN6thrust24THRUST_300001_SM_1000_NS10device_ptrI13RadiosityDataEEE9Policy600ES9_PNS0_8NullTypeES9_SD_mN4cuda3std3__44lessIS8_EES8_SC_EEvbT0_T1_T2_T3_T4_PT6_PT7_T5_NS1_7vsmem_tEE19static_temp_storage;
	mad.lo.s32 	%r120, %r16, 48, %r119;
	ld.shared.v4.f32 	{%f249, %f250, %f251, %f252}, [%r120+32];
	ld.shared.v4.f32 	{%f245, %f246, %f247, %f248}, [%r120+16];
	ld.shared.v4.f32 	{%f241, %f242, %f243, %f244}, [%r120];
	setp.ge.s32 	%p22, %r15, %r5;
	setp.gt.f32 	%p23, %f250, %f34;
	or.pred  	%p24, %p22, %p23;
	@%p24 bra 	$L__BB6_8;
$L__BB6_7:
	mov.f32 	%f241, %f25;
	mov.f32 	%f242, %f26;
	mov.f32 	%f243, %f27;
	mov.f32 	%f244, %f28;
	mov.f32 	%f245, %f29;
	mov.f32 	%f246, %f30;
	mov.f32 	%f247, %f31;
	mov.f32 	%f248, %f32;
	mov.f32 	%f249, %f33;
	mov.f32 	%f250, %f34;
	mov.f32 	%f251, %f35;
	mov.f32 	%f252, %f36;
$L__BB6_8:
	shl.b32 	%r17, %r127, 1;
	setp.lt.u32 	%p25, %r127, 129;
	mov.u32 	%r127, %r17;
	@%p25 bra 	$L__BB6_2;
	ld.param.s8 	%rs3, [_ZN3cub18CUB_300001_SM_10006detail10merge_sort30DeviceMergeSortBlockSortKernelINS2_10policy_hubIN6thrust24THRUST_300001_SM_1000_NS10device_ptrI13RadiosityDataEEE9Policy600ES9_PNS0_8NullTypeES9_SD_mN4cuda3std3__44lessIS8_EES8_SC_EEvbT0_T1_T2_T3_T4_PT6_PT7_T5_NS1_7vsmem_tE_param_0];
	bar.sync 	0;
	setp.eq.s16 	%p26, %rs3, 0;
	@%p26 bra 	$L__BB6_11;
	st.shared.v4.f32 	[%r1], {%f241, %f242, %f243, %f244};
	st.shared.v4.f32 	[%r1+16], {%f245, %f246, %f247, %f248};
	st.shared.v4.f32 	[%r1+32], {%f249, %f250, %f251, %f252};
	bar.warp.sync 	-1;
	ld.shared.v4.f32 	{%f205, %f206, %f207, %f208}, [%r1];
	ld.shared.v4.f32 	{%f209, %f210, %f211, %f212}, [%r1+16];
	ld.shared.v4.f32 	{%f213, %f214, %f215, %f216}, [%r1+32];
	mov.u32 	%r121, %tid.x;
	and.b32  	%r122, %r121, 992;
	cvt.u64.u32 	%rd27, %r122;
	mov.u32 	%r123, %ctaid.x;
	mul.wide.u32 	%rd28, %r123, 256;
	add.s64 	%rd29, %rd28, %rd27;
	and.b32  	%r124, %r121, 31;
	cvt.u64.u32 	%rd30, %r124;
	or.b64  	%rd31, %rd29, %rd30;
	mad.lo.s64 	%rd32, %rd31, 48, %rd2;
	st.global.f32 	[%rd32], %f205;
	st.global.f32 	[%rd32+4], %f206;
	st.global.f32 	[%rd32+8], %f207;
	st.global.f32 	[%rd32+12], %f208;
	st.global.f32 	[%rd32+16], %f209;
	st.global.f32 	[%rd32+20], %f210;
	st.global.f32 	[%rd32+24], %f211;
	st.global.f32 	[%rd32+28], %f212;
	st.global.f32 	[%rd32+32], %f213;
	st.global.f32 	[%rd32+36], %f214;
	st.global.f32 	[%rd32+40], %f215;
	st.global.f32 	[%rd32+44], %f216;
	bra.uni 	$L__BB6_31;
$L__BB6_11:
	ld.param.u64 	%rd39, [_ZN3cub18CUB_300001_SM_10006detail10merge_sort30DeviceMergeSortBlockSortKernelINS2_10policy_hubIN6thrust24THRUST_300001_SM_1000_NS10device_ptrI13RadiosityDataEEE9Policy600ES9_PNS0_8NullTypeES9_SD_mN4cuda3std3__44lessIS8_EES8_SC_EEvbT0_T1_T2_T3_T4_PT6_PT7_T5_NS1_7vsmem_tE_param_6];
	st.shared.v4.f32 	[%r1], {%f241, %f242, %f243, %f244};
	st.shared.v4.f32 	[%r1+16], {%f245, %f246, %f247, %f248};
	st.shared.v4.f32 	[%r1+32], {%f249, %f250, %f251, %f252};
	bar.warp.sync 	-1;
	ld.shared.v4.f32 	{%f217, %f218, %f219, %f220}, [%r1];
	ld.shared.v4.f32 	{%f221, %f222, %f223, %f224}, [%r1+16];
	ld.shared.v4.f32 	{%f225, %f226, %f227, %f228}, [%r1+32];
	cvta.to.global.u64 	%rd33, %rd39;
	mov.u32 	%r125, %ctaid.x;
	mul.wide.u32 	%rd34, %r125, 256;
	mov.u32 	%r126, %tid.x;
	cvt.u64.u32 	%rd35, %r126;
	add.s64 	%rd36, %rd34, %rd35;
	mad.lo.s64 	%rd37, %rd36, 48, %rd33;
	st.global.f32 	[%rd37], %f217;
	st.global.f32 	[%rd37+4], %f218;
	st.global.f32 	[%rd37+8], %f219;
	st.global.f32 	[%rd37+12], %f220;
	st.global.f32 	[%rd37+16], %f221;
	st.global.f32 	[%rd37+20], %f222;
	st.global.f32 	[%rd37+24], %f223;
	st.global.f32 	[%rd37+28], %f224;
	st.global.f32 	[%rd37+32], %f225;
	st.global.f32 	[%rd37+36], %f226;
	st.global.f32 	[%rd37+40], %f227;
	st.global.f32 	[%rd37+44], %f228;
	bra.uni 	$L__BB6_31;
$L__BB6_12:
	cvt.u32.u64 	%r42, %rd3;
	cvt.u32.u64 	%r43, %rd8;
	sub.s32 	%r44, %r43, %r42;
	min.s32 	%r18, %r44, 256;
	// begin inline asm
	griddepcontrol.wait;
	// end inline asm
	mad.lo.s64 	%rd4, %rd3, 48, %rd1;
	ld.global.f32 	%f264, [%rd4];
	ld.global.f32 	%f263, [%rd4+4];
	ld.global.f32 	%f262, [%rd4+8];
	ld.global.f32 	%f261, [%rd4+12];
	ld.global.f32 	%f260, [%rd4+16];
	ld.global.f32 	%f259, [%rd4+20];
	ld.global.f32 	%f258, [%rd4+24];
	ld.global.f32 	%f257, [%rd4+28];
	ld.global.f32 	%f256, [%rd4+32];
	ld.global.f32 	%f255, [%rd4+36];
	ld.global.f32 	%f254, [%rd4+40];
	ld.global.f32 	%f253, [%rd4+44];
	mov.u32 	%r19, %tid.x;
	and.b32  	%r20, %r19, 992;
	setp.ge.s32 	%p2, %r19, %r18;
	@%p2 bra 	$L__BB6_14;
	mul.lo.s32 	%r45, %r19, 48;
	cvt.u64.u32 	%rd15, %r45;
	add.s64 	%rd16, %rd4, %rd15;
	ld.global.f32 	%f264, [%rd16];
	ld.global.f32 	%f263, [%rd16+4];
	ld.global.f32 	%f262, [%rd16+8];
	ld.global.f32 	%f261, [%rd16+12];
	ld.global.f32 	%f260, [%rd16+16];
	ld.global.f32 	%f259, [%rd16+20];
	ld.global.f32 	%f258, [%rd16+24];
	ld.global.f32 	%f257, [%rd16+28];
	ld.global.f32 	%f256, [%rd16+32];
	ld.global.f32 	%f255, [%rd16+36];
	ld.global.f32 	%f254, [%rd16+40];
	ld.global.f32 	%f253, [%rd16+44];
$L__BB6_14:
	// begin inline asm
	mov.u32 %r46, %laneid;
	// end inline asm
	add.s32 	%r48, %r46, %r20;
	mov.u32 	%r49, _ZZN3cub18CUB_300001_SM_10006detail10merge_sort30DeviceMergeSortBlockSortKernelINS2_10policy_hubIN6thrust24THRUST_300001_SM_1000_NS10device_ptrI13RadiosityDataEEE9Policy600ES9_PNS0_8NullTypeES9_SD_mN4cuda3std3__44lessIS8_EES8_SC_EEvbT0_T1_T2_T3_T4_PT6_PT7_T5_NS1_7vsmem_tEE19static_temp_storage;
	mad.lo.s32 	%r22, %r48, 48, %r49;
	st.shared.v4.f32 	[%r22], {%f264, %f263, %f262, %f261};
	st.shared.v4.f32 	[%r22+16], {%f260, %f259, %f258, %f257};
	st.shared.v4.f32 	[%r22+32], {%f256, %f255, %f254, %f253};
	bar.warp.sync 	-1;
	ld.shared.v4.f32 	{%f277, %f278, %f279, %f280}, [%r22];
	ld.shared.v4.f32 	{%f281, %f282, %f283, %f284}, [%r22+16];
	ld.shared.v4.f32 	{%f285, %f286, %f287, %f288}, [%r22+32];
	bar.sync 	0;
	// begin inline asm
	griddepcontrol.launch_dependents;
	// end inline asm
	mov.b32 	%r131, 2;
	mad.lo.s32 	%r53, %r19, 48, %r49;
$L__BB6_15:
	shr.u32 	%r50, %r131, 1;
	add.s32 	%r51, %r131, -1;
	bar.sync 	0;
	st.shared.v4.f32 	[%r53], {%f277, %f278, %f279, %f280};
	st.shared.v4.f32 	[%r53+16], {%f281, %f282, %f283, %f284};
	st.shared.v4.f32 	[%r53+32], {%f285, %f286, %f287, %f288};
	bar.sync 	0;
	neg.s32 	%r54, %r131;
	and.b32  	%r55, %r19, %r54;
	and.b32  	%r56, %r51, %r19;
	min.s32 	%r24, %r56, %r18;
	min.s32 	%r25, %r55, %r18;
	add.s32 	%r57, %r25, %r50;
	min.s32 	%r26, %r57, %r18;
	add.s32 	%r58, %r26, %r50;
	min.s32 	%r27, %r58, %r18;
	sub.s32 	%r59, %r26, %r25;
	sub.s32 	%r60, %r27, %r26;
	setp.lt.s32 	%p3, %r24, %r60;
	sub.s32 	%r61, %r24, %r60;
	selp.b32 	%r134, 0, %r61, %p3;
	min.s32 	%r132, %r59, %r24;
	setp.ge.s32 	%p4, %r134, %r132;
	@%p4 bra 	$L__BB6_18;
	add.s32 	%r30, %r26, %r24;
$L__BB6_17:
	sub.s32 	%r62, %r132, %r134;
	shr.u32 	%r63, %r62, 31;
	add.s32 	%r64, %r62, %r63;
	shr.s32 	%r65, %r64, 1;
	add.s32 	%r66, %r65, %r134;
	add.s32 	%r67, %r66, %r25;
	mov.u32 	%r68, _ZZN3cub18CUB_300001_SM_10006detail10merge_sort30DeviceMergeSortBlockSortKernelINS2_10policy_hubIN6thrust24THRUST_300001_SM_1000_NS10device_ptrI13RadiosityDataEEE9Policy600ES9_PNS0_8NullTypeES9_SD_mN4cuda3std3__44lessIS8_EES8_SC_EEvbT0_T1_T2_T3_T4_PT6_PT7_T5_NS1_7vsmem_tEE19static_temp_storage;
	mad.lo.s32 	%r69, %r67, 48, %r68;
	ld.shared.f32 	%f181, [%r69+36];
	not.b32 	%r70, %r66;
	add.s32 	%r71, %r30, %r70;
	mad.lo.s32 	%r72, %r71, 48, %r68;
	ld.shared.f32 	%f182, [%r72+36];
	setp.leu.f32 	%p5, %f182, %f181;
	add.s32 	%r73, %r66, 1;
	selp.b32 	%r134, %r73, %r134, %p5;
	selp.b32 	%r132, %r132, %r66, %p5;
	setp.lt.s32 	%p6, %r134, %r132;
	@%p6 bra 	$L__BB6_17;
$L__BB6_18:
	add.s32 	%r36, %r134, %r25;
	add.s32 	%r74, %r26, %r24;
	sub.s32 	%r37, %r74, %r134;
	mov.u32 	%r75, _ZZN3cub18CUB_300001_SM_10006detail10merge_sort30DeviceMergeSortBlockSortKernelINS2_10policy_hubIN6thrust24THRUST_300001_SM_1000_NS10device_ptrI13RadiosityDataEEE9Policy600ES9_PNS0_8NullTypeES9_SD_mN4cuda3std3__44lessIS8_EES8_SC_EEvbT0_T1_T2_T3_T4_PT6_PT7_T5_NS1_7vsmem_tEE19static_temp_storage;
	mad.lo.s32 	%r76, %r36, 48, %r75;
	ld.shared.v4.f32 	{%f121, %f122, %f123, %f124}, [%r76];
	ld.shared.v4.f32 	{%f125, %f126, %f127, %f128}, [%r76+16];
	ld.shared.v4.f32 	{%f129, %f130, %f131, %f132}, [%r76+32];
	setp.ge.s32 	%p7, %r37, %r27;
	@%p7 bra 	$L__BB6_20;
	mov.u32 	%r77, _ZZN3cub18CUB_300001_SM_10006detail10merge_sort30DeviceMergeSortBlockSortKernelINS2_10policy_hubIN6thrust24THRUST_300001_SM_1000_NS10device_ptrI13RadiosityDataEEE9Policy600ES9_PNS0_8NullTypeES9_SD_mN4cuda3std3__44lessIS8_EES8_SC_EEvbT0_T1_T2_T3_T4_PT6_PT7_T5_NS1_7vsmem_tEE19static_temp_storage;
	mad.lo.s32 	%r78, %r37, 48, %r77;
	ld.shared.v4.f32 	{%f285, %f286, %f287, %f288}, [%r78+32];
	ld.shared.v4.f32 	{%f281, %f282, %f283, %f284}, [%r78+16];
	ld.shared.v4.f32 	{%f277, %f278, %f279, %f280}, [%r78];
	setp.ge.s32 	%p8, %r36, %r26;
	setp.gt.f32 	%p9, %f286, %f130;
	or.pred  	%p10, %p8, %p9;
	@%p10 bra 	$L__BB6_21;
$L__BB6_20:
	mov.f32 	%f277, %f121;
	mov.f32 	%f278, %f122;
	mov.f32 	%f279, %f123;
	mov.f32 	%f280, %f124;
	mov.f32 	%f281, %f125;
	mov.f32 	%f282, %f126;
	mov.f32 	%f283, %f127;
	mov.f32 	%f284, %f128;
	mov.f32 	%f285, %f129;
	mov.f32 	%f286, %f130;
	mov.f32 	%f287, %f131;
	mov.f32 	%f288, %f132;
$L__BB6_21:
	shl.b32 	%r38, %r131, 1;
	setp.lt.u32 	%p11, %r131, 129;
	mov.u32 	%r131, %r38;
	@%p11 bra 	$L__BB6_15;
	ld.param.s8 	%rs2, [_ZN3cub18CUB_300001_SM_10006detail10merge_sort30DeviceMergeSortBlockSortKernelINS2_10policy_hubIN6thrust24THRUST_300001_SM_1000_NS10device_ptrI13RadiosityDataEEE9Policy600ES9_PNS0_8NullTypeES9_SD_mN4cuda3std3__44lessIS8_EES8_SC_EEvbT0_T1_T2_T3_T4_PT6_PT7_T5_NS1_7vsmem_tE_param_0];
	mov.u32 	%r79, %ctaid.x;
	mul.wide.u32 	%rd5, %r79, 256;
	bar.sync 	0;
	setp.eq.s16 	%p12, %rs2, 0;
	@%p12 bra 	$L__BB6_27;
	st.shared.v4.f32 	[%r22], {%f277, %f278, %f279, %f280};
	st.shared.v4.f32 	[%r22+16], {%f281, %f282, %f283, %f284};
	st.shared.v4.f32 	[%r22+32], {%f285, %f286, %f287, %f288};
	bar.warp.sync 	-1;
	ld.shared.v4.f32 	{%f160, %f159, %f158, %f157}, [%r22];
	ld.shared.v4.f32 	{%f164, %f163, %f162, %f161}, [%r22+16];
	ld.shared.v4.f32 	{%f168, %f167, %f166, %f165}, [%r22+32];
	setp.ne.s32 	%p13, %r19, 0;
	@%p13 bra 	$L__BB6_25;
	st.volatile.shared.u32 	[_ZZN3cub18CUB_300001_SM_10006detail10merge_sort30DeviceMergeSortBlockSortKernelINS2_10policy_hubIN6thrust24THRUST_300001_SM_1000_NS10device_ptrI13RadiosityDataEEE9Policy600ES9_PNS0_8NullTypeES9_SD_mN4cuda3std3__44lessIS8_EES8_SC_EEvbT0_T1_T2_T3_T4_PT6_PT7_T5_NS1_7vsmem_tEE19static_temp_storage+12288], %r18;
$L__BB6_25:
	bar.sync 	0;
	ld.volatile.shared.u32 	%r80, [_ZZN3cub18CUB_300001_SM_10006detail10merge_sort30DeviceMergeSortBlockSortKernelINS2_10policy_hubIN6thrust24THRUST_300001_SM_1000_NS10device_ptrI13RadiosityDataEEE9Policy600ES9_PNS0_8NullTypeES9_SD_mN4cuda3std3__44lessIS8_EES8_SC_EEvbT0_T1_T2_T3_T4_PT6_PT7_T5_NS1_7vsmem_tEE19static_temp_storage+12288];
	mov.u32 	%r81, %tid.x;
	and.b32  	%r82, %r81, 992;
	cvt.u64.u32 	%rd17, %r82;
	add.s64 	%rd18, %rd5, %rd17;
	and.b32  	%r83, %r81, 31;
	cvt.u64.u32 	%rd19, %r83;
	add.s64 	%rd20, %rd18, %rd19;
	mad.lo.s64 	%rd6, %rd20, 48, %rd2;
	setp.ge.s32 	%p14, %r19, %r80;
	@%p14 bra 	$L__BB6_31;
	st.global.f32 	[%rd6], %f160;
	st.global.f32 	[%rd6+4], %f159;
	st.global.f32 	[%rd6+8], %f158;
	st.global.f32 	[%rd6+12], %f157;
	st.global.f32 	[%rd6+16], %f164;
	st.global.f32 	[%rd6+20], %f163;
	st.global.f32 	[%rd6+24], %f162;
	st.global.f32 	[%rd6+28], %f161;
	st.global.f32 	[%rd6+32], %f168;
	st.global.f32 	[%rd6+36], %f167;
	st.global.f32 	[%rd6+40], %f166;
	st.global.f32 	[%rd6+44], %f165;
	bra.uni 	$L__BB6_31;
$L__BB6_27:
	st.shared.v4.f32 	[%r22], {%f277, %f278, %f279, %f280};
	st.shared.v4.f32 	[%r22+16], {%f281, %f282, %f283, %f284};
	st.shared.v4.f32 	[%r22+32], {%f285, %f286, %f287, %f288};
	bar.warp.sync 	-1;
	ld.shared.v4.f32 	{%f172, %f171, %f170, %f169}, [%r22];
	ld.shared.v4.f32 	{%f176, %f175, %f174, %f173}, [%r22+16];
	ld.shared.v4.f32 	{%f180, %f179, %f178, %f177}, [%r22+32];
	setp.ne.s32 	%p15, %r19, 0;
	@%p15 bra 	$L__BB6_29;
	st.volatile.shared.u32 	[_ZZN3cub18CUB_300001_SM_10006detail10merge_sort30DeviceMergeSortBlockSortKernelINS2_10policy_hubIN6thrust24THRUST_300001_SM_1000_NS10device_ptrI13RadiosityDataEEE9Policy600ES9_PNS0_8NullTypeES9_SD_mN4cuda3std3__44lessIS8_EES8_SC_EEvbT0_T1_T2_T3_T4_PT6_PT7_T5_NS1_7vsmem_tEE19static_temp_storage+12288], %r18;
$L__BB6_29:
	ld.param.u64 	%rd38, [_ZN3cub18CUB_300001_SM_10006detail10merge_sort30DeviceMergeSortBlockSortKernelINS2_10policy_hubIN6thrust24THRUST_300001_SM_1000_NS10device_ptrI13RadiosityDataEEE9Policy600ES9_PNS0_8NullTypeES9_SD_mN4cuda3std3__44lessIS8_EES8_SC_EEvbT0_T1_T2_T3_T4_PT6_PT7_T5_NS1_7vsmem_tE_param_6];
	bar.sync 	0;
	ld.volatile.shared.u32 	%r84, [_ZZN3cub18CUB_300001_SM_10006detail10merge_sort30DeviceMergeSortBlockSortKernelINS2_10policy_hubIN6thrust24THRUST_300001_SM_1000_NS10device_ptrI13RadiosityDataEEE9Policy600ES9_PNS0_8NullTypeES9_SD_mN4cuda3std3__44lessIS8_EES8_SC_EEvbT0_T1_T2_T3_T4_PT6_PT7_T5_NS1_7vsmem_tEE19static_temp_storage+12288];
	cvt.u64.u32 	%rd21, %r19;
	add.s64 	%rd22, %rd5, %rd21;
	cvta.to.global.u64 	%rd23, %rd38;
	mad.lo.s64 	%rd7, %rd22, 48, %rd23;
	setp.ge.s32 	%p16, %r19, %r84;
	@%p16 bra 	$L__BB6_31;
	st.global.f32 	[%rd7], %f172;
	st.global.f32 	[%rd7+4], %f171;
	st.global.f32 	[%rd7+8], %f170;
	st.global.f32 	[%rd7+12], %f169;
	st.global.f32 	[%rd7+16], %f176;
	st.global.f32 	[%rd7+20], %f175;
	st.global.f32 	[%rd7+24], %f174;
	st.global.f32 	[%rd7+28], %f173;
	st.global.f32 	[%rd7+32], %f180;
	st.global.f32 	[%rd7+36], %f179;
	st.global.f32 	[%rd7+40], %f178;
	st.global.f32 	[%rd7+44], %f177;
$L__BB6_31:
	ret;

}
	// .globl	_ZN3cub18CUB_300001_SM_10006detail10merge_sort30DeviceMergeSortPartitionKernelIN6thrust24THRUST_300001_SM_1000_NS10device_ptrI13RadiosityDataEEmN4cuda3std3__44lessIS7_EES7_EEvbT_PT2_T0_SH_PSH_T1_SH_i
.visible .entry _ZN3cub18CUB_300001_SM_10006detail10merge_sort30DeviceMergeSortPartitionKernelIN6thrust24THRUST_300001_SM_1000_NS10device_ptrI13RadiosityDataEEmN4cuda3std3__44lessIS7_EES7_EEvbT_PT2_T0_SH_PSH_T1_SH_i(
	.param .u8 _ZN3cub18CUB_300001_SM_10006detail10merge_sort30DeviceMergeSortPartitionKernelIN6thrust24THRUST_300001_SM_1000_NS10device_ptrI13RadiosityDataEEmN4cuda3std3__44lessIS7_EES7_EEvbT_PT2_T0_SH_PSH_T1_SH_i_param_0,
	.param .align 8 .b8 _ZN3cub18CUB_300001_SM_10006detail10merge_sort30DeviceMergeSortPartitionKernelIN6thrust24THRUST_300001_SM_1000_NS10device_ptrI13RadiosityDataEEmN4cuda3std3__44lessIS7_EES7_EEvbT_PT2_T0_SH_PSH_T1_SH_i_param_1[8],
	.param .u64 .ptr .align 1 _ZN3cub18CUB_300001_SM_10006detail10merge_sort30DeviceMergeSortPartitionKernelIN6thrust24THRUST_300001_SM_1000_NS10device_ptrI13RadiosityDataEEmN4cuda3std3__44lessIS7_EES7_EEvbT_PT2_T0_SH_PSH_T1_SH_i_param_2,
	.param .u64 _ZN3cub18CUB_300001_SM_10006detail10merge_sort30DeviceMergeSortPartitionKernelIN6thrust24THRUST_300001_SM_1000_NS10device_ptrI13RadiosityDataEEmN4cuda3std3__44lessIS7_EES7_EEvbT_PT2_T0_SH_PSH_T1_SH_i_param_3,
	.param .u64 _ZN3cub18CUB_300001_SM_10006detail10merge_sort30DeviceMergeSortPartitionKernelIN6thrust24THRUST_300001_SM_1000_NS10device_ptrI13RadiosityDataEEmN4cuda3std3__44lessIS7_EES7_EEvbT_PT2_T0_SH_PSH_T1_SH_i_param_4,
	.param .u64 .ptr .align 1 _ZN3cub18CUB_300001_SM_10006detail10merge_sort30DeviceMergeSortPartitionKernelIN6thrust24THRUST_300001_SM_1000_NS10device_ptrI13RadiosityDataEEmN4cuda3std3__44lessIS7_EES7_EEvbT_PT2_T0_SH_PSH_T1_SH_i_param_5,
	.param .align 1 .b8 _ZN3cub18CUB_300001_SM_10006detail10merge_sort30DeviceMergeSortPartitionKernelIN6thrust24THRUST_300001_SM_1000_NS10device_ptrI13RadiosityDataEEmN4cuda3std3__44lessIS7_EES7_EEvbT_PT2_T0_SH_PSH_T1_SH_i_param_6[1],
	.param .u64 _ZN3cub18CUB_300001_SM_10006detail10merge_sort30DeviceMergeSortPartitionKernelIN6thrust24THRUST_300001_SM_1000_NS10device_ptrI13RadiosityDataEEmN4cuda3std3__44lessIS7_EES7_EEvbT_PT2_T0_SH_PSH_T1_SH_i_param_7,
	.param .u32 _ZN3cub18CUB_300001_SM_10006detail10merge_sort30DeviceMergeSortPartitionKernelIN6thrust24THRUST_300001_SM_1000_NS10device_ptrI13RadiosityDataEEmN4cuda3std3__44lessIS7_EES7_EEvbT_PT2_T0_SH_PSH_T1_SH_i_param_8
)
{
	.reg .pred 	%p<10>;
	.reg .b16 	%rs<2>;
	.reg .b32 	%r<6>;
	.reg .b32 	%f<5>;
	.reg .b64 	%rd<82>;

	ld.param.u64 	%rd27, [_ZN3cub18CUB_300001_SM_10006detail10merge_sort30DeviceMergeSortPartitionKernelIN6thrust24THRUST_300001_SM_1000_NS10device_ptrI13RadiosityDataEEmN4cuda3std3__44lessIS7_EES7_EEvbT_PT2_T0_SH_PSH_T1_SH_i_param_1];
	ld.param.s8 	%rs1, [_ZN3cub18CUB_300001_SM_10006detail10merge_sort30DeviceMergeSortPartitionKernelIN6thrust24THRUST_300001_SM_1000_NS10device_ptrI13RadiosityDataEEmN4cuda3std3__44lessIS7_EES7_EEvbT_PT2_T0_SH_PSH_T1_SH_i_param_0];
	ld.param.u64 	%rd28, [_ZN3cub18CUB_300001_SM_10006detail10merge_sort30DeviceMergeSortPartitionKernelIN6thrust24THRUST_300001_SM_1000_NS10device_ptrI13RadiosityDataEEmN4cuda3std3__44lessIS7_EES7_EEvbT_PT2_T0_SH_PSH_T1_SH_i_param_2];
	ld.param.u64 	%rd29, [_ZN3cub18CUB_300001_SM_10006detail10merge_sort30DeviceMergeSortPartitionKernelIN6thrust24THRUST_300001_SM_1000_NS10device_ptrI13RadiosityDataEEmN4cuda3std3__44lessIS7_EES7_EEvbT_PT2_T0_SH_PSH_T1_SH_i_param_3];
	ld.param.u64 	%rd30, [_ZN3cub18CUB_300001_SM_10006detail10merge_sort30DeviceMergeSortPartitionKernelIN6thrust24THRUST_300001_SM_1000_NS10device_ptrI13RadiosityDataEEmN4cuda3std3__44lessIS7_EES7_EEvbT_PT2_T0_SH_PSH_T1_SH_i_param_4];
	ld.param.u64 	%rd32, [_ZN3cub18CUB_300001_SM_10006detail10merge_sort30DeviceMergeSortPartitionKernelIN6thrust24THRUST_300001_SM_1000_NS10device_ptrI13RadiosityDataEEmN4cuda3std3__44lessIS7_EES7_EEvbT_PT2_T0_SH_PSH_T1_SH_i_param_5];
	ld.param.u64 	%rd31, [_ZN3cub18CUB_300001_SM_10006detail10merge_sort30DeviceMergeSortPartitionKernelIN6thrust24THRUST_300001_SM_1000_NS10device_ptrI13RadiosityDataEEmN4cuda3std3__44lessIS7_EES7_EEvbT_PT2_T0_SH_PSH_T1_SH_i_param_7];
	ld.param.u32 	%r1, [_ZN3cub18CUB_300001_SM_10006detail10merge_sort30DeviceMergeSortPartitionKernelIN6thrust24THRUST_300001_SM_1000_NS10device_ptrI13RadiosityDataEEmN4cuda3std3__44lessIS7_EES7_EEvbT_PT2_T0_SH_PSH_T1_SH_i_param_8];
	cvta.to.global.u64 	%rd1, %rd32;
	mov.u32 	%r2, %ntid.x;
	mov.u32 	%r3, %ctaid.x;
	mov.u32 	%r4, %tid.x;
	mad.lo.s32 	%r5, %r2, %r3, %r4;
	cvt.u64.u32 	%rd2, %r5;
	setp.le.u64 	%p1, %rd30, %rd2;
	@%p1 bra 	$L__BB7_11;
	shr.u64 	%rd33, %rd31, 1;
	add.s64 	%rd4, %rd31, 4294967295;
	neg.s64 	%rd34, %rd31;
	and.b64  	%rd35, %rd34, %rd2;
	cvt.s64.s32 	%rd5, %r1;
	mul.lo.s64 	%rd36, %rd35, %rd5;
	mul.lo.s64 	%rd37, %rd33, %rd5;
	min.u64 	%rd6, %rd36, %rd29;
	not.b64 	%rd38, %rd36;
	min.u64 	%rd39, %rd37, %rd38;
	add.s64 	%rd40, %rd39, %rd36;
	min.u64 	%rd7, %rd40, %rd29;
	not.b64 	%rd41, %rd7;
	min.u64 	%rd42, %rd37, %rd41;
	add.s64 	%rd43, %rd42, %rd7;
	min.u64 	%rd8, %rd43, %rd29;
	// begin inline asm
	griddepcontrol.wait;
	// end inline asm
	add.s64 	%rd44, %rd2, 1;
	setp.ne.s64 	%p2, %rd44, %rd30;
	@%p2 bra 	$L__BB7_3;
	shl.b64 	%rd75, %rd2, 3;
	add.s64 	%rd76, %rd1, %rd75;
	st.global.u64 	[%rd76], %rd7;
	bra.uni 	$L__BB7_11;
$L__BB7_3:
	sub.s64 	%rd45, %rd8, %rd6;
	and.b64  	%rd46, %rd4, %rd2;
	mul.lo.s64 	%rd47, %rd46, %rd5;
	min.u64 	%rd9, %rd47, %rd45;
	setp.eq.s16 	%p3, %rs1, 0;
	@%p3 bra 	$L__BB7_7;
	sub.s64 	%rd48, %rd7, %rd6;
	sub.s64 	%rd49, %rd8, %rd7;
	max.u64 	%rd50, %rd9, %rd49;
	sub.s64 	%rd81, %rd50, %rd49;
	min.u64 	%rd77, %rd48, %rd9;
	setp.ge.u64 	%p4, %rd81, %rd77;
	@%p4 bra 	$L__BB7_10;
	cvta.to.global.u64 	%rd12, %rd27;
	add.s64 	%rd13, %rd9, %rd7;
$L__BB7_6:
	sub.s64 	%rd51, %rd77, %rd81;
	shr.u64 	%rd52, %rd51, 1;
	add.s64 	%rd53, %rd52, %rd81;
	add.s64 	%rd54, %rd53, %rd6;
	mad.lo.s64 	%rd55, %rd54, 48, %rd12;
	ld.global.f32 	%f1, [%rd55+36];
	not.b64 	%rd56, %rd53;
	add.s64 	%rd57, %rd13, %rd56;
	mad.lo.s64 	%rd58, %rd57, 48, %rd12;
	ld.global.f32 	%f2, [%rd58+36];
	setp.leu.f32 	%p5, %f2, %f1;
	add.s64 	%rd59, %rd53, 1;
	selp.b64 	%rd81, %rd59, %rd81, %p5;
	selp.b64 	%rd77, %rd77, %rd53, %p5;
	setp.lt.u64 	%p6, %rd81, %rd77;
	@%p6 bra 	$L__BB7_6;
	bra.uni 	$L__BB7_10;
$L__BB7_7:
	sub.s64 	%rd60, %rd7, %rd6;
	sub.s64 	%rd61, %rd8, %rd7;
	max.u64 	%rd62, %rd9, %rd61;
	sub.s64 	%rd81, %rd62, %rd61;
	min.u64 	%rd79, %rd60, %rd9;
	setp.ge.u64 	%p7, %rd81, %rd79;
	@%p7 bra 	$L__BB7_10;
	cvta.to.global.u64 	%rd20, %rd28;
	add.s64 	%rd21, %rd9, %rd7;
$L__BB7_9:
	sub.s64 	%rd63, %rd79, %rd81;
	shr.u64 	%rd64, %rd63, 1;
	add.s64 	%rd65, %rd64, %rd81;
	add.s64 	%rd66, %rd65, %rd6;
	mad.lo.s64 	%rd67, %rd66, 48, %rd20;
	ld.global.f32 	%f3, [%rd67+36];
	not.b64 	%rd68, %rd65;
	add.s64 	%rd69, %rd21, %rd68;
	mad.lo.s64 	%rd70, %rd69, 48, %rd20;
	ld.global.f32 	%f4, [%rd70+36];
	setp.leu.f32 	%p8, %f4, %f3;
	add.s64 	%rd71, %rd65, 1;
	selp.b64 	%rd81, %rd71, %rd81, %p8;
	selp.b64 	%rd79, %rd79, %rd65, %p8;
	setp.lt.u64 	%p9, %rd81, %rd79;
	@%p9 bra 	$L__BB7_9;
$L__BB7_10:
	add.s64 	%rd72, %rd81, %rd6;
	shl.b64 	%rd73, %rd2, 3;
	add.s64 	%rd74, %rd1, %rd73;
	st.global.u64 	[%rd74], %rd72;
$L__BB7_11:
	ret;

}
	// .globl	_ZN3cub18CUB_300001_SM_10006detail10merge_sort26DeviceMergeSortMergeKernelINS2_10policy_hubIN6thrust24THRUST_300001_SM_1000_NS10device_ptrI13RadiosityDataEEE9Policy600ES9_PNS0_8NullTypeES9_SD_mN4cuda3std3__44lessIS8_EES8_SC_EEvbT2_T3_T4_PT6_PT7_T5_PSL_SL_NS1_7vsmem_tE
.visible .entry _ZN3cub18CUB_300001_SM_10006detail10merge_sort26DeviceMergeSortMergeKernelINS2_10policy_hubIN6thrust24THRUST_300001_SM_1000_NS10device_ptrI13RadiosityDataEEE9Policy600ES9_PNS0_8NullTypeES9_SD_mN4cuda3std3__44lessIS8_EES8_SC_EEvbT2_T3_T4_PT6_PT7_T5_PSL_SL_NS1_7vsmem_tE(
	.param .u8 _ZN3cub18CUB_300001_SM_10006detail10merge_sort26DeviceMergeSortMergeKernelINS2_10policy_hubIN6thrust24THRUST_300001_SM_1000_NS10device_ptrI13RadiosityDataEEE9Policy600ES9_PNS0_8NullTypeES9_SD_mN4cuda3std3__44lessIS8_EES8_SC_EEvbT2_T3_T4_PT6_PT7_T5_PSL_SL_NS1_7vsmem_tE_param_0,
	.param .align 8 .b8 _ZN3cub18CUB_300001_SM_10006detail10merge_sort26DeviceMergeSortMergeKernelINS2_10policy_hubIN6thrust24THRUST_300001_SM_1000_NS10device_ptrI13RadiosityDataEEE9Policy600ES9_PNS0_8NullTypeES9_SD_mN4cuda3std3__44lessIS8_EES8_SC_EEvbT2_T3_T4_PT6_PT7_T5_PSL_SL_NS1_7vsmem_tE_param_1[8],
	.param .u64 .ptr .align 1 _ZN3cub18CUB_300001_SM_10006detail10merge_sort26DeviceMergeSortMergeKernelINS2_10policy_hubIN6thrust24THRUST_300001_SM_1000_NS10device_ptrI13RadiosityDataEEE9Policy600ES9_PNS0_8NullTypeES9_SD_mN4cuda3std3__44lessIS8_EES8_SC_EEvbT2_T3_T4_PT6_PT7_T5_PSL_SL_NS1_7vsmem_tE_param_2,
	.param .u64 _ZN3cub18CUB_300001_SM_10006detail10merge_sort26DeviceMergeSortMergeKernelINS2_10policy_hubIN6thrust24THRUST_300001_SM_1000_NS10device_ptrI13RadiosityDataEEE9Policy600ES9_PNS0_8NullTypeES9_SD_mN4cuda3std3__44lessIS8_EES8_SC_EEvbT2_T3_T4_PT6_PT7_T5_PSL_SL_NS1_7vsmem_tE_param_3,
	.param .u64 .ptr .align 1 _ZN3cub18CUB_300001_SM_10006detail10merge_sort26DeviceMergeSortMergeKernelINS2_10policy_hubIN6thrust24THRUST_300001_SM_1000_NS10device_ptrI13RadiosityDataEEE9Policy600ES9_PNS0_8NullTypeES9_SD_mN4cuda3std3__44lessIS8_EES8_SC_EEvbT2_T3_T4_PT6_PT7_T5_PSL_SL_NS1_7vsmem_tE_param_4,
	.param .u64 .ptr .align 1 _ZN3cub18CUB_300001_SM_10006detail10merge_sort26DeviceMergeSortMergeKernelINS2_10policy_hubIN6thrust24THRUST_300001_SM_1000_NS10device_ptrI13RadiosityDataEEE9Policy600ES9_PNS0_8NullTypeES9_SD_mN4cuda3std3__44lessIS8_EES8_SC_EEvbT2_T3_T4_PT6_PT7_T5_PSL_SL_NS1_7vsmem_tE_param_5,
	.param .align 1 .b8 _ZN3cub18CUB_300001_SM_10006detail10merge_sort26DeviceMergeSortMergeKernelINS2_10policy_hubIN6thrust24THRUST_300001_SM_1000_NS10device_ptrI13RadiosityDataEEE9Policy600ES9_PNS0_8NullTypeES9_SD_mN4cuda3std3__44lessIS8_EES8_SC_EEvbT2_T3_T4_PT6_PT7_T5_PSL_SL_NS1_7vsmem_tE_param_6[1],
	.param .u64 .ptr .align 1 _ZN3cub18CUB_300001_SM_10006detail10merge_sort26DeviceMergeSortMergeKernelINS2_10policy_hubIN6thrust24THRUST_300001_SM_1000_NS10device_ptrI13RadiosityDataEEE9Policy600ES9_PNS0_8NullTypeES9_SD_mN4cuda3std3__44lessIS8_EES8_SC_EEvbT2_T3_T4_PT6_PT7_T5_PSL_SL_NS1_7vsmem_tE_param_7,
	.param .u64 _ZN3cub18CUB_300001_SM_10006detail10merge_sort26DeviceMergeSortMergeKernelINS2_10policy_hubIN6thrust24THRUST_300001_SM_1000_NS10device_ptrI13RadiosityDataEEE9Policy600ES9_PNS0_8NullTypeES9_SD_mN4cuda3std3__44lessIS8_EES8_SC_EEvbT2_T3_T4_PT6_PT7_T5_PSL_SL_NS1_7vsmem_tE_param_8,
	.param .align 8 .b8 _ZN3cub18CUB_300001_SM_10006detail10merge_sort26DeviceMergeSortMergeKernelINS2_10policy_hubIN6thrust24THRUST_300001_SM_1000_NS10device_ptrI13RadiosityDataEEE9Policy600ES9_PNS0_8NullTypeES9_SD_mN4cuda3std3__44lessIS8_EES8_SC_EEvbT2_T3_T4_PT6_PT7_T5_PSL_SL_NS1_7vsmem_tE_param_9[8]
)
.maxntid 256
{
	.reg .pred 	%p<36>;
	.reg .b16 	%rs<6>;
	.reg .b32 	%r<118>;
	.reg .b32 	%f<303>;
	.reg .b64 	%rd<119>;
	// demoted variable
	.shared .align 16 .b8 _ZZN3cub18CUB_300001_SM_10006detail10merge_sort26DeviceMergeSortMergeKernelINS2_10policy_hubIN6thrust24THRUST_300001_SM_1000_NS10device_ptrI13RadiosityDataEEE9Policy600ES9_PNS0_8NullTypeES9_SD_mN4cuda3std3__44lessIS8_EES8_SC_EEvbT2_T3_T4_PT6_PT7_T5_PSL_SL_NS1_7vsmem_tEE19static_temp_storage[12336];
	ld.param.u64 	%rd23, [_ZN3cub18CUB_300001_SM_10006detail10merge_sort26DeviceMergeSortMergeKernelINS2_10policy_hubIN6thrust24THRUST_300001_SM_1000_NS10device_ptrI13RadiosityDataEEE9Policy600ES9_PNS0_8NullTypeES9_SD_mN4cuda3std3__44lessIS8_EES8_SC_EEvbT2_T3_T4_PT6_PT7_T5_PSL_SL_NS1_7vsmem_tE_param_1];
	ld.param.u64 	%rd24, [_ZN3cub18CUB_300001_SM_10006detail10merge_sort26DeviceMergeSortMergeKernelINS2_10policy_hubIN6thrust24THRUST_300001_SM_1000_NS10device_ptrI13RadiosityDataEEE9Policy600ES9_PNS0_8NullTypeES9_SD_mN4cuda3std3__44lessIS8_EES8_SC_EEvbT2_T3_T4_PT6_PT7_T5_PSL_SL_NS1_7vsmem_tE_param_4];
	cvta.to.global.u64 	%rd1, %rd24;
	cvta.to.global.u64 	%rd2, %rd23;
	mov.u32 	%r30, %ctaid.x;
	mov.u32 	%r31, %nctaid.x;
	cvt.u64.u32 	%rd3, %r30;
	mov.u32 	%r1, %tid.x;
	add.s32 	%r32, %r31, -1;
	setp.ge.u32 	%p1, %r30, %r32;
	@%p1 bra 	$L__BB8_17;
	ld.param.u64 	%rd118, [_ZN3cub18CUB_300001_SM_10006detail10merge_sort26DeviceMergeSortMergeKernelINS2_10policy_hubIN6thrust24THRUST_300001_SM_1000_NS10device_ptrI13RadiosityDataEEE9Policy600ES9_PNS0_8NullTypeES9_SD_mN4cuda3std3__44lessIS8_EES8_SC_EEvbT2_T3_T4_PT6_PT7_T5_PSL_SL_NS1_7vsmem_tE_param_8];
	ld.param.u64 	%rd116, [_ZN3cub18CUB_300001_SM_10006detail10merge_sort26DeviceMergeSortMergeKernelINS2_10policy_hubIN6thrust24THRUST_300001_SM_1000_NS10device_ptrI13RadiosityDataEEE9Policy600ES9_PNS0_8NullTypeES9_SD_mN4cuda3std3__44lessIS8_EES8_SC_EEvbT2_T3_T4_PT6_PT7_T5_PSL_SL_NS1_7vsmem_tE_param_7];
	ld.param.u64 	%rd114, [_ZN3cub18CUB_300001_SM_10006detail10merge_sort26DeviceMergeSortMergeKernelINS2_10policy_hubIN6thrust24THRUST_300001_SM_1000_NS10device_ptrI13RadiosityDataEEE9Policy600ES9_PNS0_8NullTypeES9_SD_mN4cuda3std3__44lessIS8_EES8_SC_EEvbT2_T3_T4_PT6_PT7_T5_PSL_SL_NS1_7vsmem_tE_param_3];
	ld.param.s8 	%rs4, [_ZN3cub18CUB_300001_SM_10006detail10merge_sort26DeviceMergeSortMergeKernelINS2_10policy_hubIN6thrust24THRUST_300001_SM_1000_NS10device_ptrI13RadiosityDataEEE9Policy600ES9_PNS0_8NullTypeES9_SD_mN4cuda3std3__44lessIS8_EES8_SC_EEvbT2_T3_T4_PT6_PT7_T5_PSL_SL_NS1_7vsmem_tE_param_0];
	cvta.to.global.u64 	%rd68, %rd116;
	shl.b64 	%rd69, %rd3, 3;
	add.s64 	%rd70, %rd68, %rd69;
	ld.global.u64 	%rd4, [%rd70];
	ld.global.u64 	%rd71, [%rd70+8];
	neg.s64 	%rd72, %rd118;
	and.b64  	%rd73, %rd72, %rd3;
	shl.b64 	%rd5, %rd73, 8;
	shl.b64 	%rd74, %rd118, 7;
	and.b64  	%rd6, %rd74, -256;
	sub.s64 	%rd75, %rd3, %rd73;
	shl.b64 	%rd76, %rd75, 8;
	sub.s64 	%rd77, %rd4, %rd5;
	sub.s64 	%rd78, %rd71, %rd5;
	sub.s64 	%rd79, %rd114, %rd5;
	max.u64 	%rd80, %rd79, %rd6;
	sub.s64 	%rd81, %rd80, %rd6;
	sub.s64 	%rd82, %rd76, %rd77;
	min.u64 	%rd7, %rd82, %rd81;
	setp.eq.s64 	%p22, %rd75, -1;
	selp.b64 	%rd83, 255, 256, %p22;
	add.s64 	%rd84, %rd83, %rd76;
	sub.s64 	%rd85, %rd84, %rd78;
	or.b64  	%rd86, %rd72, %rd3;
	setp.eq.s64 	%p23, %rd86, -1;
	min.u64 	%rd87, %rd6, %rd79;
	selp.b64 	%rd88, %rd87, %rd78, %p23;
	selp.b64 	%rd89, %rd6, %rd85, %p23;
	min.u64 	%rd90, %rd89, %rd81;
	cvt.u32.u64 	%r75, %rd77;
	cvt.u32.u64 	%r76, %rd88;
	sub.s32 	%r2, %r76, %r75;
	cvt.u32.u64 	%r77, %rd90;
	cvt.u32.u64 	%r78, %rd7;
	sub.s32 	%r3, %r77, %r78;
	// begin inline asm
	griddepcontrol.wait;
	// end inline asm
	setp.eq.s16 	%p24, %rs4, 0;
	@%p24 bra 	$L__BB8_5;
	add.s64 	%rd91, %rd5, %rd6;
	add.s64 	%rd8, %rd91, %rd7;
	setp.ge.s32 	%p25, %r1, %r2;
	@%p25 bra 	$L__BB8_4;
	cvt.u64.u32 	%rd95, %r1;
	add.s64 	%rd96, %rd4, %rd95;
	mad.lo.s64 	%rd97, %rd96, 48, %rd2;
	ld.global.f32 	%f266, [%rd97];
	ld.global.f32 	%f265, [%rd97+4];
	ld.global.f32 	%f264, [%rd97+8];
	ld.global.f32 	%f263, [%rd97+12];
	ld.global.f32 	%f262, [%rd97+16];
	ld.global.f32 	%f261, [%rd97+20];
	ld.global.f32 	%f260, [%rd97+24];
	ld.global.f32 	%f259, [%rd97+28];
	ld.global.f32 	%f258, [%rd97+32];
	ld.global.f32 	%f257, [%rd97+36];
	ld.global.f32 	%f256, [%rd97+40];
	ld.global.f32 	%f255, [%rd97+44];
	bra.uni 	$L__BB8_8;
$L__BB8_4:
	sub.s32 	%r79, %r1, %r2;
	cvt.s64.s32 	%rd92, %r79;
	add.s64 	%rd93, %rd8, %rd92;
	mad.lo.s64 	%rd94, %rd93, 48, %rd2;
	ld.global.f32 	%f266, [%rd94];
	ld.global.f32 	%f265, [%rd94+4];
	ld.global.f32 	%f264, [%rd94+8];
	ld.global.f32 	%f263, [%rd94+12];
	ld.global.f32 	%f262, [%rd94+16];
	ld.global.f32 	%f261, [%rd94+20];
	ld.global.f32 	%f260, [%rd94+24];
	ld.global.f32 	%f259, [%rd94+28];
	ld.global.f32 	%f258, [%rd94+32];
	ld.global.f32 	%f257, [%rd94+36];
	ld.global.f32 	%f256, [%rd94+40];
	ld.global.f32 	%f255, [%rd94+44];
	bra.uni 	$L__BB8_8;
$L__BB8_5:
	add.s64 	%rd98, %rd5, %rd6;
	add.s64 	%rd9, %rd98, %rd7;
	setp.ge.s32 	%p26, %r1, %r2;
	@%p26 bra 	$L__BB8_7;
	cvt.u64.u32 	%rd102, %r1;
	add.s64 	%rd103, %rd4, %rd102;
	mad.lo.s64 	%rd104, %rd103, 48, %rd1;
	ld.global.f32 	%f266, [%rd104];
	ld.global.f32 	%f265, [%rd104+4];
	ld.global.f32 	%f264, [%rd104+8];
	ld.global.f32 	%f263, [%rd104+12];
	ld.global.f32 	%f262, [%rd104+16];
	ld.global.f32 	%f261, [%rd104+20];
	ld.global.f32 	%f260, [%rd104+24];
	ld.global.f32 	%f259, [%rd104+28];
	ld.global.f32 	%f258, [%rd104+32];
	ld.global.f32 	%f257, [%rd104+36];
	ld.global.f32 	%f256, [%rd104+40];
	ld.global.f32 	%f255, [%rd104+44];
	bra.uni 	$L__BB8_8;
$L__BB8_7:
	sub.s32 	%r80, %r1, %r2;
	cvt.s64.s32 	%rd99, %r80;
	add.s64 	%rd100, %rd9, %rd99;
	mad.lo.s64 	%rd101, %rd100, 48, %rd1;
	ld.global.f32 	%f266, [%rd101];
	ld.global.f32 	%f265, [%rd101+4];
	ld.global.f32 	%f264, [%rd101+8];
	ld.global.f32 	%f263, [%rd101+12];
	ld.global.f32 	%f262, [%rd101+16];
	ld.global.f32 	%f261, [%rd101+20];
	ld.global.f32 	%f260, [%rd101+24];
	ld.global.f32 	%f259, [%rd101+28];
	ld.global.f32 	%f258, [%rd101+32];
	ld.global.f32 	%f257, [%rd101+36];
	ld.global.f32 	%f256, [%rd101+40];
	ld.global.f32 	%f255, [%rd101+44];
$L__BB8_8:
	mov.u32 	%r81, _ZZN3cub18CUB_300001_SM_10006detail10merge_sort26DeviceMergeSortMergeKernelINS2_10policy_hubIN6thrust24THRUST_300001_SM_1000_NS10device_ptrI13RadiosityDataEEE9Policy600ES9_PNS0_8NullTypeES9_SD_mN4cuda3std3__44lessIS8_EES8_SC_EEvbT2_T3_T4_PT6_PT7_T5_PSL_SL_NS1_7vsmem_tEE19static_temp_storage;
	mad.lo.s32 	%r82, %r1, 48, %r81;
	st.shared.v4.f32 	[%r82], {%f266, %f265, %f264, %f263};
	st.shared.v4.f32 	[%r82+16], {%f262, %f261, %f260, %f259};
	st.shared.v4.f32 	[%r82+32], {%f258, %f257, %f256, %f255};
	bar.sync 	0;
	// begin inline asm
	griddepcontrol.launch_dependents;
	// end inline asm
	add.s32 	%r4, %r3, %r2;
	min.s32 	%r5, %r1, %r4;
	setp.lt.s32 	%p27, %r5, %r3;
	sub.s32 	%r83, %r5, %r3;
	selp.b32 	%r114, 0, %r83, %p27;
	min.s32 	%r112, %r5, %r2;
	setp.ge.s32 	%p28, %r114, %r112;
	@%p28 bra 	$L__BB8_11;
	add.s32 	%r8, %r5, %r2;
$L__BB8_10:
	sub.s32 	%r84, %r112, %r114;
	shr.u32 	%r85, %r84, 31;
	add.s32 	%r86, %r84, %r85;
	shr.s32 	%r87, %r86, 1;
	add.s32 	%r88, %r87, %r114;
	mad.lo.s32 	%r90, %r88, 48, %r81;
	ld.shared.f32 	%f225, [%r90+36];
	not.b32 	%r91, %r88;
	add.s32 	%r92, %r8, %r91;
	mad.lo.s32 	%r93, %r92, 48, %r81;
	ld.shared.f32 	%f226, [%r93+36];
	setp.leu.f32 	%p29, %f226, %f225;
	add.s32 	%r94, %r88, 1;
	selp.b32 	%r114, %r94, %r114, %p29;
	selp.b32 	%r112, %r112, %r88, %p29;
	setp.lt.s32 	%p30, %r114, %r112;
	@%p30 bra 	$L__BB8_10;
$L__BB8_11:
	sub.s32 	%r95, %r5, %r114;
	add.s32 	%r14, %r95, %r2;
	mad.lo.s32 	%r97, %r114, 48, %r81;
	ld.shared.v4.f32 	{%f61, %f62, %f63, %f64}, [%r97];
	ld.shared.v4.f32 	{%f65, %f66, %f67, %f68}, [%r97+16];
	ld.shared.v4.f32 	{%f69, %f70, %f71, %f72}, [%r97+32];
	setp.ge.s32 	%p31, %r14, %r4;
	@%p31 bra 	$L__BB8_13;
	mov.u32 	%r98, _ZZN3cub18CUB_300001_SM_10006detail10merge_sort26DeviceMergeSortMergeKernelINS2_10policy_hubIN6thrust24THRUST_300001_SM_1000_NS10device_ptrI13RadiosityDataEEE9Policy600ES9_PNS0_8NullTypeES9_SD_mN4cuda3std3__44lessIS8_EES8_SC_EEvbT2_T3_T4_PT6_PT7_T5_PSL_SL_NS1_7vsmem_tEE19static_temp_storage;
	mad.lo.s32 	%r99, %r14, 48, %r98;
	ld.shared.v4.f32 	{%f275, %f276, %f277, %f278}, [%r99+32];
	ld.shared.v4.f32 	{%f271, %f272, %f273, %f274}, [%r99+16];
	ld.shared.v4.f32 	{%f267, %f268, %f269, %f270}, [%r99];
	setp.ge.s32 	%p32, %r114, %r2;
	setp.gt.f32 	%p33, %f276, %f70;
	or.pred  	%p34, %p32, %p33;
	@%p34 bra 	$L__BB8_14;
$L__BB8_13:
	mov.f32 	%f267, %f61;
	mov.f32 	%f268, %f62;
	mov.f32 	%f269, %f63;
	mov.f32 	%f270, %f64;
	mov.f32 	%f271, %f65;
	mov.f32 	%f272, %f66;
	mov.f32 	%f273, %f67;
	mov.f32 	%f274, %f68;
	mov.f32 	%f275, %f69;
	mov.f32 	%f276, %f70;
	mov.f32 	%f277, %f71;
	mov.f32 	%f278, %f72;
$L__BB8_14:
	ld.param.s8 	%rs5, [_ZN3cub18CUB_300001_SM_10006detail10merge_sort26DeviceMergeSortMergeKernelINS2_10policy_hubIN6thrust24THRUST_300001_SM_1000_NS10device_ptrI13RadiosityDataEEE9Policy600ES9_PNS0_8NullTypeES9_SD_mN4cuda3std3__44lessIS8_EES8_SC_EEvbT2_T3_T4_PT6_PT7_T5_PSL_SL_NS1_7vsmem_tE_param_0];
	mov.u32 	%r100, %ctaid.x;
	mul.wide.u32 	%rd10, %r100, 256;
	setp.eq.s16 	%p35, %rs5, 0;
	bar.sync 	0;
	@%p35 bra 	$L__BB8_16;
	// begin inline asm
	mov.u32 %r101, %laneid;
	// end inline asm
	and.b32  	%r102, %r1, 992;
	add.s32 	%r103, %r101, %r102;
	mov.u32 	%r104, _ZZN3cub18CUB_300001_SM_10006detail10merge_sort26DeviceMergeSortMergeKernelINS2_10policy_hubIN6thrust24THRUST_300001_SM_1000_NS10device_ptrI13RadiosityDataEEE9Policy600ES9_PNS0_8NullTypeES9_SD_mN4cuda3std3__44lessIS8_EES8_SC_EEvbT2_T3_T4_PT6_PT7_T5_PSL_SL_NS1_7vsmem_tEE19static_temp_storage;
	mad.lo.s32 	%r105, %r103, 48, %r104;
	st.shared.v4.f32 	[%r105], {%f267, %f268, %f269, %f270};
	st.shared.v4.f32 	[%r105+16], {%f271, %f272, %f273, %f274};
	st.shared.v4.f32 	[%r105+32], {%f275, %f276, %f277, %f278};
	bar.warp.sync 	-1;
	ld.shared.v4.f32 	{%f231, %f232, %f233, %f234}, [%r105];
	ld.shared.v4.f32 	{%f235, %f236, %f237, %f238}, [%r105+16];
	ld.shared.v4.f32 	{%f239, %f240, %f241, %f242}, [%r105+32];
	cvt.u64.u32 	%rd105, %r1;
	add.s64 	%rd106, %rd10, %rd105;
	mad.lo.s64 	%rd107, %rd106, 48, %rd1;
	st.global.f32 	[%rd107], %f231;
	st.global.f32 	[%rd107+4], %f232;
	st.global.f32 	[%rd107+8], %f233;
	st.global.f32 	[%rd107+12], %f234;
	st.global.f32 	[%rd107+16], %f235;
	st.global.f32 	[%rd107+20], %f236;
	st.global.f32 	[%rd107+24], %f237;
	st.global.f32 	[%rd107+28], %f238;
	st.global.f32 	[%rd107+32], %f239;
	st.global.f32 	[%rd107+36], %f240;
	st.global.f32 	[%rd107+40], %f241;
	st.global.f32 	[%rd107+44], %f242;
	bra.uni 	$L__BB8_41;
$L__BB8_16:
	// begin inline asm
	mov.u32 %r106, %laneid;
	// end inline asm
	and.b32  	%r107, %r1, 992;
	add.s32 	%r108, %r106, %r107;
	mov.u32 	%r109, _ZZN3cub18CUB_300001_SM_10006detail10merge_sort26DeviceMergeSortMergeKernelINS2_10policy_hubIN6thrust24THRUST_300001_SM_1000_NS10device_ptrI13RadiosityDataEEE9Policy600ES9_PNS0_8NullTypeES9_SD_mN4cuda3std3__44lessIS8_EES8_SC_EEvbT2_T3_T4_PT6_PT7_T5_PSL_SL_NS1_7vsmem_tEE19static_temp_storage;
	mad.lo.s32 	%r110, %r108, 48, %r109;
	st.shared.v4.f32 	[%r110], {%f267, %f268, %f269, %f270};
	st.shared.v4.f32 	[%r110+16], {%f271, %f272, %f273, %f274};
	st.shared.v4.f32 	[%r110+32], {%f275, %f276, %f277, %f278};
	bar.warp.sync 	-1;
	ld.shared.v4.f32 	{%f243, %f244, %f245, %f246}, [%r110];
	ld.shared.v4.f32 	{%f247, %f248, %f249, %f250}, [%r110+16];
	ld.shared.v4.f32 	{%f251, %f252, %f253, %f254}, [%r110+32];
	and.b32  	%r111, %r1, 31;
	cvt.u64.u32 	%rd108, %r107;
	add.s64 	%rd109, %rd10, %rd108;
	cvt.u64.u32 	%rd110, %r111;
	add.s64 	%rd111, %rd109, %rd110;
	mad.lo.s64 	%rd112, %rd111, 48, %rd2;
	st.global.f32 	[%rd112], %f243;
	st.global.f32 	[%rd112+4], %f244;
	st.global.f32 	[%rd112+8], %f245;
	st.global.f32 	[%rd112+12], %f246;
	st.global.f32 	[%rd112+16], %f247;
	st.global.f32 	[%rd112+20], %f248;
	st.global.f32 	[%rd112+24], %f249;
	st.global.f32 	[%rd112+28], %f250;
	st.global.f32 	[%rd112+32], %f251;
	st.global.f32 	[%rd112+36], %f252;
	st.global.f32 	[%rd112+40], %f253;
	st.global.f32 	[%rd112+44], %f254;
	bra.uni 	$L__BB8_41;
$L__BB8_17:
	ld.param.u64 	%rd117, [_ZN3cub18CUB_300001_SM_10006detail10merge_sort26DeviceMergeSortMergeKernelINS2_10policy_hubIN6thrust24THRUST_300001_SM_1000_NS10device_ptrI13RadiosityDataEEE9Policy600ES9_PNS0_8NullTypeES9_SD_mN4cuda3std3__44lessIS8_EES8_SC_EEvbT2_T3_T4_PT6_PT7_T5_PSL_SL_NS1_7vsmem_tE_param_8];
	ld.param.u64 	%rd115, [_ZN3cub18CUB_300001_SM_10006detail10merge_sort26DeviceMergeSortMergeKernelINS2_10policy_hubIN6thrust24THRUST_300001_SM_1000_NS10device_ptrI13RadiosityDataEEE9Policy600ES9_PNS0_8NullTypeES9_SD_mN4cuda3std3__44lessIS8_EES8_SC_EEvbT2_T3_T4_PT6_PT7_T5_PSL_SL_NS1_7vsmem_tE_param_7];
	ld.param.u64 	%rd113, [_ZN3cub18CUB_300001_SM_10006detail10merge_sort26DeviceMergeSortMergeKernelINS2_10policy_hubIN6thrust24THRUST_300001_SM_1000_NS10device_ptrI13RadiosityDataEEE9Policy600ES9_PNS0_8NullTypeES9_SD_mN4cuda3std3__44lessIS8_EES8_SC_EEvbT2_T3_T4_PT6_PT7_T5_PSL_SL_NS1_7vsmem_tE_param_3];
	ld.param.s8 	%rs2, [_ZN3cub18CUB_300001_SM_10006detail10merge_sort26DeviceMergeSortMergeKernelINS2_10policy_hubIN6thrust24THRUST_300001_SM_1000_NS10device_ptrI13RadiosityDataEEE9Policy600ES9_PNS0_8NullTypeES9_SD_mN4cuda3std3__44lessIS8_EES8_SC_EEvbT2_T3_T4_PT6_PT7_T5_PSL_SL_NS1_7vsmem_tE_param_0];
	cvta.to.global.u64 	%rd25, %rd115;
	shl.b64 	%rd26, %rd3, 3;
	add.s64 	%rd27, %rd25, %rd26;
	ld.global.u64 	%rd11, [%rd27];
	ld.global.u64 	%rd28, [%rd27+8];
	neg.s64 	%rd29, %rd117;
	and.b64  	%rd30, %rd29, %rd3;
	shl.b64 	%rd12, %rd30, 8;
	shl.b64 	%rd31, %rd117, 7;
	and.b64  	%rd13, %rd31, -256;
	sub.s64 	%rd32, %rd3, %rd30;
	shl.b64 	%rd33, %rd32, 8;
	sub.s64 	%rd34, %rd11, %rd12;
	sub.s64 	%rd35, %rd28, %rd12;
	sub.s64 	%rd36, %rd113, %rd12;
	max.u64 	%rd37, %rd36, %rd13;
	sub.s64 	%rd38, %rd37, %rd13;
	sub.s64 	%rd39, %rd33, %rd34;
	min.u64 	%rd14, %rd39, %rd38;
	setp.eq.s64 	%p2, %rd32, -1;
	selp.b64 	%rd40, 255, 256, %p2;
	add.s64 	%rd41, %rd40, %rd33;
	sub.s64 	%rd42, %rd41, %rd35;
	or.b64  	%rd43, %rd29, %rd3;
	setp.eq.s64 	%p3, %rd43, -1;
	min.u64 	%rd44, %rd13, %rd36;
	selp.b64 	%rd45, %rd44, %rd35, %p3;
	selp.b64 	%rd46, %rd13, %rd42, %p3;
	min.u64 	%rd47, %rd46, %rd38;
	cvt.u32.u64 	%r33, %rd34;
	cvt.u32.u64 	%r34, %rd45;
	sub.s32 	%r15, %r34, %r33;
	cvt.u32.u64 	%r35, %rd47;
	cvt.u32.u64 	%r36, %rd14;
	sub.s32 	%r16, %r35, %r36;
	// begin inline asm
	griddepcontrol.wait;
	// end inline asm
	setp.eq.s16 	%p4, %rs2, 0;
	@%p4 bra 	$L__BB8_22;
	add.s64 	%rd48, %rd12, %rd13;
	add.s64 	%rd15, %rd48, %rd14;
	add.s32 	%r37, %r16, %r15;
	setp.ge.s32 	%p5, %r1, %r37;
	@%p5 bra 	$L__BB8_26;
	setp.ge.s32 	%p6, %r1, %r15;
	@%p6 bra 	$L__BB8_21;
	cvt.u64.u32 	%rd52, %r1;
	add.s64 	%rd53, %rd11, %rd52;
	mad.lo.s64 	%rd54, %rd53, 48, %rd2;
	ld.global.f32 	%f290, [%rd54];
	ld.global.f32 	%f289, [%rd54+4];
	ld.global.f32 	%f288, [%rd54+8];
	ld.global.f32 	%f287, [%rd54+12];
	ld.global.f32 	%f286, [%rd54+16];
	ld.global.f32 	%f285, [%rd54+20];
	ld.global.f32 	%f284, [%rd54+24];
	ld.global.f32 	%f283, [%rd54+28];
	ld.global.f32 	%f282, [%rd54+32];
	ld.global.f32 	%f281, [%rd54+36];
	ld.global.f32 	%f280, [%rd54+40];
	ld.global.f32 	%f279, [%rd54+44];
	bra.uni 	$L__BB8_26;
$L__BB8_21:
	sub.s32 	%r38, %r1, %r15;
	cvt.s64.s32 	%rd49, %r38;
	add.s64 	%rd50, %rd15, %rd49;
	mad.lo.s64 	%rd51, %rd50, 48, %rd2;
	ld.global.f32 	%f290, [%rd51];
	ld.global.f32 	%f289, [%rd51+4];
	ld.global.f32 	%f288, [%rd51+8];
	ld.global.f32 	%f287, [%rd51+12];
	ld.global.f32 	%f286, [%rd51+16];
	ld.global.f32 	%f285, [%rd51+20];
	ld.global.f32 	%f284, [%rd51+24];
	ld.global.f32 	%f283, [%rd51+28];
	ld.global.f32 	%f282, [%rd51+32];
	ld.global.f32 	%f281, [%rd51+36];
	ld.global.f32 	%f280, [%rd51+40];
	ld.global.f32 	%f279, [%rd51+44];
	bra.uni 	$L__BB8_26;
$L__BB8_22:
	add.s64 	%rd55, %rd12, %rd13;
	add.s64 	%rd16, %rd55, %rd14;
	add.s32 	%r39, %r16, %r15;
	setp.ge.s32 	%p7, %r1, %r39;
	@%p7 bra 	$L__BB8_26;
	setp.ge.s32 	%p8, %r1, %r15;
	@%p8 bra 	$L__BB8_25;
	cvt.u64.u32 	%rd59, %r1;
	add.s64 	%rd60, %rd11, %rd59;
	mad.lo.s64 	%rd61, %rd60, 48, %rd1;
	ld.global.f32 	%f290, [%rd61];
	ld.global.f32 	%f289, [%rd61+4];
	ld.global.f32 	%f288, [%rd61+8];
	ld.global.f32 	%f287, [%rd61+12];
	ld.global.f32 	%f286, [%rd61+16];
	ld.global.f32 	%f285, [%rd61+20];
	ld.global.f32 	%f284, [%rd61+24];
	ld.global.f32 	%f283, [%rd61+28];
	ld.global.f32 	%f282, [%rd61+32];
	ld.global.f32 	%f281, [%rd61+36];
	ld.global.f32 	%f280, [%rd61+40];
	ld.global.f32 	%f279, [%rd61+44];
	bra.uni 	$L__BB8_26;
$L__BB8_25:
	sub.s32 	%r40, %r1, %r15;
	cvt.s64.s32 	%rd56, %r40;
	add.s64 	%rd57, %rd16, %rd56;
	mad.lo.s64 	%rd58, %rd57, 48, %rd1;
	ld.global.f32 	%f290, [%rd58];
	ld.global.f32 	%f289, [%rd58+4];
	ld.global.f32 	%f288, [%rd58+8];
	ld.global.f32 	%f287, [%rd58+12];
	ld.global.f32 	%f286, [%rd58+16];
	ld.global.f32 	%f285, [%rd58+20];
	ld.global.f32 	%f284, [%rd58+24];
	ld.global.f32 	%f283, [%rd58+28];
	ld.global.f32 	%f282, [%rd58+32];
	ld.global.f32 	%f281, [%rd58+36];
	ld.global.f32 	%f280, [%rd58+40];
	ld.global.f32 	%f279, [%rd58+44];
$L__BB8_26:
	mov.u32 	%r41, _ZZN3cub18CUB_300001_SM_10006detail10merge_sort26DeviceMergeSortMergeKernelINS2_10policy_hubIN6thrust24THRUST_300001_SM_1000_NS10device_ptrI13RadiosityDataEEE9Policy600ES9_PNS0_8NullTypeES9_SD_mN4cuda3std3__44lessIS8_EES8_SC_EEvbT2_T3_T4_PT6_PT7_T5_PSL_SL_NS1_7vsmem_tEE19static_temp_storage;
	mad.lo.s32 	%r42, %r1, 48, %r41;
	st.shared.v4.f32 	[%r42], {%f290, %f289, %f288, %f287};
	st.shared.v4.f32 	[%r42+16], {%f286, %f285, %f284, %f283};
	st.shared.v4.f32 	[%r42+32], {%f282, %f281, %f280, %f279};
	bar.sync 	0;
	// begin inline asm
	griddepcontrol.launch_dependents;
	// end inline asm
	add.s32 	%r17, %r16, %r15;
	min.s32 	%r18, %r1, %r17;
	setp.lt.s32 	%p9, %r18, %r16;
	sub.s32 	%r43, %r18, %r16;
	selp.b32 	%r117, 0, %r43, %p9;
	min.s32 	%r115, %r18, %r15;
	setp.ge.s32 	%p10, %r117, %r115;
	@%p10 bra 	$L__BB8_29;
	add.s32 	%r21, %r18, %r15;
$L__BB8_28:
	sub.s32 	%r44, %r115, %r117;
	shr.u32 	%r45, %r44, 31;
	add.s32 	%r46, %r44, %r45;
	shr.s32 	%r47, %r46, 1;
	add.s32 	%r48, %r47, %r117;
	mad.lo.s32 	%r50, %r48, 48, %r41;
	ld.shared.f32 	%f219, [%r50+36];
	not.b32 	%r51, %r48;
	add.s32 	%r52, %r21, %r51;
	mad.lo.s32 	%r53, %r52, 48, %r41;
	ld.shared.f32 	%f220, [%r53+36];
	setp.leu.f32 	%p11, %f220, %f219;
	add.s32 	%r54, %r48, 1;
	selp.b32 	%r117, %r54, %r117, %p11;
	selp.b32 	%r115, %r115, %r48, %p11;
	setp.lt.s32 	%p12, %r117, %r115;
	@%p12 bra 	$L__BB8_28;
$L__BB8_29:
	sub.s32 	%r55, %r18, %r117;
	add.s32 	%r27, %r55, %r15;
	mad.lo.s32 	%r57, %r117, 48, %r41;
	ld.shared.v4.f32 	{%f157, %f158, %f159, %f160}, [%r57];
	ld.shared.v4.f32 	{%f161, %f162, %f163, %f164}, [%r57+16];
	ld.shared.v4.f32 	{%f165, %f166, %f167, %f168}, [%r57+32];
	setp.ge.s32 	%p13, %r27, %r17;
	@%p13 bra 	$L__BB8_31;
	mov.u32 	%r58, _ZZN3cub18CUB_300001_SM_10006detail10merge_sort26DeviceMergeSortMergeKernelINS2_10policy_hubIN6thrust24THRUST_300001_SM_1000_NS10device_ptrI13RadiosityDataEEE9Policy600ES9_PNS0_8NullTypeES9_SD_mN4cuda3std3__44lessIS8_EES8_SC_EEvbT2_T3_T4_PT6_PT7_T5_PSL_SL_NS1_7vsmem_tEE19static_temp_storage;
	mad.lo.s32 	%r59, %r27, 48, %r58;
	ld.shared.v4.f32 	{%f299, %f300, %f301, %f302}, [%r59+32];
	ld.shared.v4.f32 	{%f295, %f296, %f297, %f298}, [%r59+16];
	ld.shared.v4.f32 	{%f291, %f292, %f293, %f294}, [%r59];
	setp.ge.s32 	%p14, %r117, %r15;
	setp.gt.f32 	%p15, %f300, %f166;
	or.pred  	%p16, %p14, %p15;
	@%p16 bra 	$L__BB8_32;
$L__BB8_31:
	mov.f32 	%f291, %f157;
	mov.f32 	%f292, %f158;
	mov.f32 	%f293, %f159;
	mov.f32 	%f294, %f160;
	mov.f32 	%f295, %f161;
	mov.f32 	%f296, %f162;
	mov.f32 	%f297, %f163;
	mov.f32 	%f298, %f164;
	mov.f32 	%f299, %f165;
	mov.f32 	%f300, %f166;
	mov.f32 	%f301, %f167;
	mov.f32 	%f302, %f168;
$L__BB8_32:
	ld.param.s8 	%rs3, [_ZN3cub18CUB_300001_SM_10006detail10merge_sort26DeviceMergeSortMergeKernelINS2_10policy_hubIN6thrust24THRUST_300001_SM_1000_NS10device_ptrI13RadiosityDataEEE9Policy600ES9_PNS0_8NullTypeES9_SD_mN4cuda3std3__44lessIS8_EES8_SC_EEvbT2_T3_T4_PT6_PT7_T5_PSL_SL_NS1_7vsmem_tE_param_0];
	mov.u32 	%r60, %ctaid.x;
	mul.wide.u32 	%rd17, %r60, 256;
	setp.eq.s16 	%p17, %rs3, 0;
	bar.sync 	0;
	@%p17 bra 	$L__BB8_37;
	// begin inline asm
	mov.u32 %r61, %laneid;
	// end inline asm
	and.b32  	%r28, %r1, 992;
	add.s32 	%r62, %r61, %r28;
	mov.u32 	%r63, _ZZN3cub18CUB_300001_SM_10006detail10merge_sort26DeviceMergeSortMergeKernelINS2_10policy_hubIN6thrust24THRUST_300001_SM_1000_NS10device_ptrI13RadiosityDataEEE9Policy600ES9_PNS0_8NullTypeES9_SD_mN4cuda3std3__44lessIS8_EES8_SC_EEvbT2_T3_T4_PT6_PT7_T5_PSL_SL_NS1_7vsmem_tEE19static_temp_storage;
	mad.lo.s32 	%r64, %r62, 48, %r63;
	st.shared.v4.f32 	[%r64], {%f291, %f292, %f293, %f294};
	st.shared.v4.f32 	[%r64+16], {%f295, %f296, %f297, %f298};
	st.shared.v4.f32 	[%r64+32], {%f299, %f300, %f301, %f302};
	bar.warp.sync 	-1;
	ld.shared.v4.f32 	{%f196, %f195, %f194, %f193}, [%r64];
	ld.shared.v4.f32 	{%f200, %f199, %f198, %f197}, [%r64+16];
	ld.shared.v4.f32 	{%f204, %f203, %f202, %f201}, [%r64+32];
	setp.ne.s32 	%p18, %r1, 0;
	@%p18 bra 	$L__BB8_35;
	st.volatile.shared.u32 	[_ZZN3cub18CUB_300001_SM_10006detail10merge_sort26DeviceMergeSortMergeKernelINS2_10policy_hubIN6thrust24THRUST_300001_SM_1000_NS10device_ptrI13RadiosityDataEEE9Policy600ES9_PNS0_8NullTypeES9_SD_mN4cuda3std3__44lessIS8_EES8_SC_EEvbT2_T3_T4_PT6_PT7_T5_PSL_SL_NS1_7vsmem_tEE19static_temp_storage+12288], %r17;
$L__BB8_35:
	bar.sync 	0;
	ld.volatile.shared.u32 	%r65, [_ZZN3cub18CUB_300001_SM_10006detail10merge_sort26DeviceMergeSortMergeKernelINS2_10policy_hubIN6thrust24THRUST_300001_SM_1000_NS10device_ptrI13RadiosityDataEEE9Policy600ES9_PNS0_8NullTypeES9_SD_mN4cuda3std3__44lessIS8_EES8_SC_EEvbT2_T3_T4_PT6_PT7_T5_PSL_SL_NS1_7vsmem_tEE19static_temp_storage+12288];
	and.b32  	%r66, %r1, 31;
	add.s32 	%r67, %r28, %r66;
	cvt.u64.u32 	%rd62, %r67;
	add.s64 	%rd63, %rd17, %rd62;
	mad.lo.s64 	%rd18, %rd63, 48, %rd1;
	setp.ge.s32 	%p19, %r67, %r65;
	@%p19 bra 	$L__BB8_41;
	st.global.f32 	[%rd18], %f196;
	st.global.f32 	[%rd18+4], %f195;
	st.global.f32 	[%rd18+8], %f194;
	st.global.f32 	[%rd18+12], %f193;
	st.global.f32 	[%rd18+16], %f200;
	st.global.f32 	[%rd18+20], %f199;
	st.global.f32 	[%rd18+24], %f198;
	st.global.f32 	[%rd18+28], %f197;
	st.global.f32 	[%rd18+32], %f204;
	st.global.f32 	[%rd18+36], %f203;
	st.global.f32 	[%rd18+40], %f202;
	st.global.f32 	[%rd18+44], %f201;
	bra.uni 	$L__BB8_41;
$L__BB8_37:
	// begin inline asm
	mov.u32 %r68, %laneid;
	// end inline asm
	and.b32  	%r29, %r1, 992;
	add.s32 	%r69, %r68, %r29;
	mov.u32 	%r70, _ZZN3cub18CUB_300001_SM_10006detail10merge_sort26DeviceMergeSortMergeKernelINS2_10policy_hubIN6thrust24THRUST_300001_SM_1000_NS10device_ptrI13RadiosityDataEEE9Policy600ES9_PNS0_8NullTypeES9_SD_mN4cuda3std3__44lessIS8_EES8_SC_EEvbT2_T3_T4_PT6_PT7_T5_PSL_SL_NS1_7vsmem_tEE19static_temp_storage;
	mad.lo.s32 	%r71, %r69, 48, %r70;
	st.shared.v4.f32 	[%r71], {%f291, %f292, %f293, %f294};
	st.shared.v4.f32 	[%r71+16], {%f295, %f296, %f297, %f298};
	st.shared.v4.f32 	[%r71+32], {%f299, %f300, %f301, %f302};
	bar.warp.sync 	-1;
	ld.shared.v4.f32 	{%f208, %f207, %f206, %f205}, [%r71];
	ld.shared.v4.f32 	{%f212, %f211, %f210, %f209}, [%r71+16];
	ld.shared.v4.f32 	{%f216, %f215, %f214, %f213}, [%r71+32];
	setp.ne.s32 	%p20, %r1, 0;
	@%p20 bra 	$L__BB8_39;
	st.volatile.shared.u32 	[_ZZN3cub18CUB_300001_SM_10006detail10merge_sort26DeviceMergeSortMergeKernelINS2_10policy_hubIN6thrust24THRUST_300001_SM_1000_NS10device_ptrI13RadiosityDataEEE9Policy600ES9_PNS0_8NullTypeES9_SD_mN4cuda3std3__44lessIS8_EES8_SC_EEvbT2_T3_T4_PT6_PT7_T5_PSL_SL_NS1_7vsmem_tEE19static_temp_storage+12288], %r17;
$L__BB8_39:
	bar.sync 	0;
	ld.volatile.shared.u32 	%r72, [_ZZN3cub18CUB_300001_SM_10006detail10merge_sort26DeviceMergeSortMergeKernelINS2_10policy_hubIN6thrust24THRUST_300001_SM_1000_NS10device_ptrI13RadiosityDataEEE9Policy600ES9_PNS0_8NullTypeES9_SD_mN4cuda3std3__44lessIS8_EES8_SC_EEvbT2_T3_T4_PT6_PT7_T5_PSL_SL_NS1_7vsmem_tEE19static_temp_storage+12288];
	and.b32  	%r73, %r1, 31;
	cvt.u64.u32 	%rd64, %r29;
	add.s64 	%rd65, %rd17, %rd64;
	cvt.u64.u32 	%rd66, %r73;
	add.s64 	%rd67, %rd65, %rd66;
	mad.lo.s64 	%rd19, %rd67, 48, %rd2;
	add.s32 	%r74, %r29, %r73;
	setp.ge.s32 	%p21, %r74, %r72;
	@%p21 bra 	$L__BB8_41;
	st.global.f32 	[%rd19], %f208;
	st.global.f32 	[%rd19+4], %f207;
	st.global.f32 	[%rd19+8], %f206;
	st.global.f32 	[%rd19+12], %f205;
	st.global.f32 	[%rd19+16], %f212;
	st.global.f32 	[%rd19+20], %f211;
	st.global.f32 	[%rd19+24], %f210;
	st.global.f32 	[%rd19+28], %f209;
	st.global.f32 	[%rd19+32], %f216;
	st.global.f32 	[%rd19+36], %f215;
	st.global.f32 	[%rd19+40], %f214;
	st.global.f32 	[%rd19+44], %f213;
$L__BB8_41:
	ret;

}


// ===== COMPILED SASS (sm_100) =====

	.target	sm_100

	.elftype	@"ET_EXEC"


//--------------------- .note.nv.tkinfo           --------------------------
	.section	.note.nv.tkinfo,"",@"SHT_NOTE"
	.sectionflags	@"SHF_NOTE_NV_TKINFO"
	.tkinfo
        /*0018*/ 	.word	0x00000002
        /*0030*/ 	.string	""
        /*0030*/ 	.string	"ptxas"
        /*0030*/ 	.string	"Cuda compilation tools, release 13.0, V13.0.88"
        /*0030*/ 	.string	"Build cuda_13.0.r13.0/compiler.36424714_0"
        /*0030*/ 	.string	"-arch sm_100 -m 64 "



//--------------------- .note.nv.cuinfo           --------------------------
	.section	.note.nv.cuinfo,"",@"SHT_NOTE"
	.sectionflags	@"SHF_NOTE_NV_CUINFO"
        /*0018*/ 	.short	0x0002
        /*001a*/ 	.short	0x0064
        /*001c*/ 	.short	0x0082
	.zero		2


//--------------------- .nv.info                  --------------------------
	.section	.nv.info,"",@"SHT_CUDA_INFO"
	.align	4


	//----- nvinfo : EIATTR_REGCOUNT
	.align		4
        /*0000*/ 	.byte	0x04, 0x2f
        /*0002*/ 	.short	(.L_46 - .L_45)
	.align		4
.L_45:
        /*0004*/ 	.word	index@(_Z10copyKernelP13RadiosityDataPfPii)
        /*0008*/ 	.word	0x0000000c


	//----- nvinfo : EIATTR_FRAME_SIZE
	.align		4
.L_46:
        /*000c*/ 	.byte	0x04, 0x11
        /*000e*/ 	.short	(.L_48 - .L_47)
	.align		4
.L_47:
        /*0010*/ 	.word	index@(_Z10copyKernelP13RadiosityDataPfPii)
        /*0014*/ 	.word	0x00000000


	//----- nvinfo : EIATTR_REGCOUNT
	.align		4
.L_48:
        /*0018*/ 	.byte	0x04, 0x2f
        /*001a*/ 	.short	(.L_50 - .L_49)
	.align		4
.L_49:
        /*001c*/ 	.word	index@(_ZN3cub18CUB_300001_SM_10006detail11EmptyKernelIvEEvv)
        /*0020*/ 	.word	0x00000004


	//----- nvinfo : EIATTR_FRAME_SIZE
	.align		4
.L_50:
        /*0024*/ 	.byte	0x04, 0x11
        /*0026*/ 	.short	(.L_52 - .L_51)
	.align		4
.L_51:
        /*0028*/ 	.word	index@(_ZN3cub18CUB_300001_SM_10006detail11EmptyKernelIvEEvv)
        /*002c*/ 	.word	0x00000000


	//----- nvinfo : EIATTR_REGCOUNT
	.align		4
.L_52:
        /*0030*/ 	.byte	0x04, 0x2f
        /*0032*/ 	.short	(.L_54 - .L_53)
	.align		4
.L_53:
        /*0034*/ 	.word	index@(_ZN3cub18CUB_300001_SM_10006detail8for_each13static_kernelINS2_12policy_hub_t12policy_500_tEmN6thrust24THRUST_300001_SM_1000_NS8cuda_cub20__uninitialized_fill7functorINS7_10device_ptrI13RadiosityDataEESC_EEEEvT0_T1_)
        /*0038*/ 	.word	0x00000012


	//----- nvinfo : EIATTR_FRAME_SIZE
	.align		4
.L_54:
        /*003c*/ 	.byte	0x04, 0x11
        /*003e*/ 	.short	(.L_56 - .L_55)
	.align		4
.L_55:
        /*0040*/ 	.word	index@(_ZN3cub18CUB_300001_SM_10006detail8for_each13static_kernelINS2_12policy_hub_t12policy_500_tEmN6thrust24THRUST_300001_SM_1000_NS8cuda_cub20__uninitialized_fill7functorINS7_10device_ptrI13RadiosityDataEESC_EEEEvT0_T1_)
        /*0044*/ 	.word	0x00000000


	//----- nvinfo : EIATTR_REGCOUNT
	.align		4
.L_56:
        /*0048*/ 	.byte	0x04, 0x2f
        /*004a*/ 	.short	(.L_58 - .L_57)
	.align		4
.L_57:
        /*004c*/ 	.word	index@(_ZN3cub18CUB_300001_SM_10006detail10merge_sort30DeviceMergeSortBlockSortKernelINS2_10policy_hubIN6thrust24THRUST_300001_SM_1000_NS10device_ptrI13RadiosityDataEEE9Policy600ES9_PNS0_8NullTypeES9_SD_jN4cuda3std3__44lessIS8_EES8_SC_EEvbT0_T1_T2_T3_T4_PT6_PT7_T5_NS1_7vsmem_tE)
        /*0050*/ 	.word	0x00000024


	//----- nvinfo : EIATTR_FRAME_SIZE
	.align		4
.L_58:
        /*0054*/ 	.byte	0x04, 0x11
        /*0056*/ 	.short	(.L_60 - .L_59)
	.align		4
.L_59:
        /*0058*/ 	.word	index@(_ZN3cub18CUB_300001_SM_10006detail10merge_sort30DeviceMergeSortBlockSortKernelINS2_10policy_hubIN6thrust24THRUST_300001_SM_1000_NS10device_ptrI13RadiosityDataEEE9Policy600ES9_PNS0_8NullTypeES9_SD_jN4cuda3std3__44lessIS8_EES8_SC_EEvbT0_T1_T2_T3_T4_PT6_PT7_T5_NS1_7vsmem_tE)
        /*005c*/ 	.word	0x00000000


	//----- nvinfo : EIATTR_REGCOUNT
	.align		4
.L_60:
        /*0060*/ 	.byte	0x04, 0x2f
        /*0062*/ 	.short	(.L_62 - .L_61)
	.align		4
.L_61:
        /*0064*/ 	.word	index@(_ZN3cub18CUB_300001_SM_10006detail10merge_sort30DeviceMergeSortPartitionKernelIN6thrust24THRUST_300001_SM_1000_NS10device_ptrI13RadiosityDataEEjN4cuda3std3__44lessIS7_EES7_EEvbT_PT2_T0_SH_PSH_T1_SH_i)
        /*0068*/ 	.word	0x00000014


	//----- nvinfo : EIATTR_FRAME_SIZE
	.align		4
.L_62:
        /*006c*/ 	.byte	0x04, 0x11
        /*006e*/ 	.short	(.L_64 - .L_63)
	.align		4
.L_63:
        /*0070*/ 	.word	index@(_ZN3cub18CUB_300001_SM_10006detail10merge_sort30DeviceMergeSortPartitionKernelIN6thrust24THRUST_300001_SM_1000_NS10device_ptrI13RadiosityDataEEjN4cuda3std3__44lessIS7_EES7_EEvbT_PT2_T0_SH_PSH_T1_SH_i)
        /*0074*/ 	.word	0x00000000


	//----- nvinfo : EIATTR_REGCOUNT
	.align		4
.L_64:
        /*0078*/ 	.byte	0x04, 0x2f
        /*007a*/ 	.short	(.L_66 - .L_65)
	.align		4
.L_65:
        /*007c*/ 	.word	index@(_ZN3cub18CUB_300001_SM_10006detail10merge_sort26DeviceMergeSortMergeKernelINS2_10policy_hubIN6thrust24THRUST_300001_SM_1000_NS10device_ptrI13RadiosityDataEEE9Policy600ES9_PNS0_8NullTypeES9_SD_jN4cuda3std3__44lessIS8_EES8_SC_EEvbT2_T3_T4_PT6_PT7_T5_PSL_SL_NS1_7vsmem_tE)
        /*0080*/ 	.word	0x00000020


	//----- nvinfo : EIATTR_FRAME_SIZE
	.align		4
.L_66:
        /*0084*/ 	.byte	0x04, 0x11
        /*0086*/ 	.short	(.L_68 - .L_67)
	.align		4
.L_67:
        /*0088*/ 	.word	index@(_ZN3cub18CUB_300001_SM_10006detail10merge_sort26DeviceMergeSortMergeKernelINS2_10policy_hubIN6thrust24THRUST_300001_SM_1000_NS10device_ptrI13RadiosityDataEEE9Policy600ES9_PNS0_8NullTypeES9_SD_jN4cuda3std3__44lessIS8_EES8_SC_EEvbT2_T3_T4_PT6_PT7_T5_PSL_SL_NS1_7vsmem_tE)
        /*008c*/ 	.word	0x00000000


	//----- nvinfo : EIATTR_REGCOUNT
	.align		4
.L_68:
        /*0090*/ 	.byte	0x04, 0x2f
        /*0092*/ 	.short	(.L_70 - .L_69)
	.align		4
.L_69:
        /*0094*/ 	.word	index@(_ZN3cub18CUB_300001_SM_10006detail10merge_sort30DeviceMergeSortBlockSortKernelINS2_10policy_hubIN6thrust24THRUST_300001_SM_1000_NS10device_ptrI13RadiosityDataEEE9Policy600ES9_PNS0_8NullTypeES9_SD_mN4cuda3std3__44lessIS8_EES8_SC_EEvbT0_T1_T2_T3_T4_PT6_PT7_T5_NS1_7vsmem_tE)
        /*0098*/ 	.word	0x00000026


	//----- nvinfo : EIATTR_FRAME_SIZE
	.align		4
.L_70:
        /*009c*/ 	.byte	0x04, 0x11
        /*009e*/ 	.short	(.L_72 - .L_71)
	.align		4
.L_71:
        /*00a0*/ 	.word	index@(_ZN3cub18CUB_300001_SM_10006detail10merge_sort30DeviceMergeSortBlockSortKernelINS2_10policy_hubIN6thrust24THRUST_300001_SM_1000_NS10device_ptrI13RadiosityDataEEE9Policy600ES9_PNS0_8NullTypeES9_SD_mN4cuda3std3__44lessIS8_EES8_SC_EEvbT0_T1_T2_T3_T4_PT6_PT7_T5_NS1_7vsmem_tE)
        /*00a4*/ 	.word	0x00000000


	//----- nvinfo : EIATTR_REGCOUNT
	.align		4
.L_72:
        /*00a8*/ 	.byte	0x04, 0x2f
        /*00aa*/ 	.short	(.L_74 - .L_73)
	.align		4
.L_73:
        /*00ac*/ 	.word	index@(_ZN3cub18CUB_300001_SM_10006detail10merge_sort30DeviceMergeSortPartitionKernelIN6thrust24THRUST_300001_SM_1000_NS10device_ptrI13RadiosityDataEEmN4cuda3std3__44lessIS7_EES7_EEvbT_PT2_T0_SH_PSH_T1_SH_i)
        /*00b0*/ 	.word	0x00000018


	//----- nvinfo : EIATTR_FRAME_SIZE
	.align		4
.L_74:
        /*00b4*/ 	.byte	0x04, 0x11
        /*00b6*/ 	.short	(.L_76 - .L_75)
	.align		4
.L_75:
        /*00b8*/ 	.word	index@(_ZN3cub18CUB_300001_SM_10006detail10merge_sort30DeviceMergeSortPartitionKernelIN6thrust24THRUST_300001_SM_1000_NS10device_ptrI13RadiosityDataEEmN4cuda3std3__44lessIS7_EES7_EEvbT_PT2_T0_SH_PSH_T1_SH_i)
        /*00bc*/ 	.word	0x00000000


	//----- nvinfo : EIATTR_REGCOUNT
	.align		4
.L_76:
        /*00c0*/ 	.byte	0x04, 0x2f
        /*00c2*/ 	.short	(.L_78 - .L_77)
	.align		4
.L_77:
        /*00c4*/ 	.word	index@(_ZN3cub18CUB_300001_SM_10006detail10merge_sort26DeviceMergeSortMergeKernelINS2_10policy_hubIN6thrust24THRUST_300001_SM_1000_NS10device_ptrI13RadiosityDataEEE9Policy600ES9_PNS0_8NullTypeES9_SD_mN4cuda3std3__44lessIS8_EES8_SC_EEvbT2_T3_T4_PT6_PT7_T5_PSL_SL_NS1_7vsmem_tE)
        /*00c8*/ 	.word	0x00000024


	//----- nvinfo : EIATTR_FRAME_SIZE
	.align		4
.L_78:
        /*00cc*/ 	.byte	0x04, 0x11
        /*00ce*/ 	.short	(.L_80 - .L_79)
	.align		4
.L_79:
        /*00d0*/ 	.word	index@(_ZN3cub18CUB_300001_SM_10006detail10merge_sort26DeviceMergeSortMergeKernelINS2_10policy_hubIN6thrust24THRUST_300001_SM_1000_NS10device_ptrI13RadiosityDataEEE9Policy600ES9_PNS0_8NullTypeES9_SD_mN4cuda3std3__44lessIS8_EES8_SC_EEvbT2_T3_T4_PT6_PT7_T5_PSL_SL_NS1_7vsmem_tE)
        /*00d4*/ 	.word	0x00000000


	//----- nvinfo : EIATTR_MIN_STACK_SIZE
	.align		4
.L_80:
        /*00d8*/ 	.byte	0x04, 0x12
        /*00da*/ 	.short	(.L_82 - .L_81)
	.align		4
.L_81:
        /*00dc*/ 	.word	index@(_ZN3cub18CUB_300001_SM_10006detail10merge_sort26DeviceMergeSortMergeKernelINS2_10policy_hubIN6thrust24THRUST_300001_SM_1000_NS10device_ptrI13RadiosityDataEEE9Policy600ES9_PNS0_8NullTypeES9_SD_mN4cuda3std3__44lessIS8_EES8_SC_EEvbT2_T3_T4_PT6_PT7_T5_PSL_SL_NS1_7vsmem_tE)
        /*00e0*/ 	.word	0x00000000


	//----- nvinfo : EIATTR_MIN_STACK_SIZE
	.align		4
.L_82:
        /*00e4*/ 	.byte	0x04, 0x12
        /*00e6*/ 	.short	(.L_84 - .L_83)
	.align		4
.L_83:
        /*00e8*/ 	.word	index@(_ZN3cub18CUB_300001_SM_10006detail10merge_sort30DeviceMergeSortPartitionKernelIN6thrust24THRUST_300001_SM_1000_NS10device_ptrI13RadiosityDataEEmN4cuda3std3__44lessIS7_EES7_EEvbT_PT2_T0_SH_PSH_T1_SH_i)
        /*00ec*/ 	.word	0x00000000


	//----- nvinfo : EIATTR_MIN_STACK_SIZE
	.align		4
.L_84:
        /*00f0*/ 	.byte	0x04, 0x12
        /*00f2*/ 	.short	(.L_86 - .L_85)
	.align		4
.L_85:
        /*00f4*/ 	.word	index@(_ZN3cub18CUB_300001_SM_10006detail10merge_sort30DeviceMergeSortBlockSortKernelINS2_10policy_hubIN6thrust24THRUST_300001_SM_1000_NS10device_ptrI13RadiosityDataEEE9Policy600ES9_PNS0_8NullTypeES9_SD_mN4cuda3std3__44lessIS8_EES8_SC_EEvbT0_T1_T2_T3_T4_PT6_PT7_T5_NS1_7vsmem_tE)
        /*00f8*/ 	.word	0x00000000


	//----- nvinfo : EIATTR_MIN_STACK_SIZE
	.align		4
.L_86:
        /*00fc*/ 	.byte	0x04, 0x12
        /*00fe*/ 	.short	(.L_88 - .L_87)
	.align		4
.L_87:
        /*0100*/ 	.word	index@(_ZN3cub18CUB_300001_SM_10006detail10merge_sort26DeviceMergeSortMergeKernelINS2_10policy_hubIN6thrust24THRUST_300001_SM_1000_NS10device_ptrI13RadiosityDataEEE9Policy600ES9_PNS0_8NullTypeES9_SD_jN4cuda3std3__44lessIS8_EES8_SC_EEvbT2_T3_T4_PT6_PT7_T5_PSL_SL_NS1_7vsmem_tE)
        /*0104*/ 	.word	0x00000000


	//----- nvinfo : EIATTR_MIN_STACK_SIZE
	.align		4
.L_88:
        /*0108*/ 	.byte	0x04, 0x12
        /*010a*/ 	.short	(.L_90 - .L_89)
	.align		4
.L_89:
        /*010c*/ 	.word	index@(_ZN3cub18CUB_300001_SM_10006detail10merge_sort30DeviceMergeSortPartitionKernelIN6thrust24THRUST_300001_SM_1000_NS10device_ptrI13RadiosityDataEEjN4cuda3std3__44lessIS7_EES7_EEvbT_PT2_T0_SH_PSH_T1_SH_i)
        /*0110*/ 	.word	0x00000000


	//----- nvinfo : EIATTR_MIN_STACK_SIZE
	.align		4
.L_90:
        /*0114*/ 	.byte	0x04, 0x12
        /*0116*/ 	.short	(.L_92 - .L_91)
	.align		4
.L_91:
        /*0118*/ 	.word	index@(_ZN3cub18CUB_300001_SM_10006detail10merge_sort30DeviceMergeSortBlockSortKernelINS2_10policy_hubIN6thrust24THRUST_300001_SM_1000_NS10device_ptrI13RadiosityDataEEE9Policy600ES9_PNS0_8NullTypeES9_SD_jN4cuda3std3__44lessIS8_EES8_SC_EEvbT0_T1_T2_T3_T4_PT6_PT7_T5_NS1_7vsmem_tE)
        /*011c*/ 	.word	0x00000000


	//----- nvinfo : EIATTR_MIN_STACK_SIZE
	.align		4
.L_92:
        /*0120*/ 	.byte	0x04, 0x12
        /*0122*/ 	.short	(.L_94 - .L_93)
	.align		4
.L_93:
        /*0124*/ 	.word	index@(_ZN3cub18CUB_300001_SM_10006detail8for_each13static_kernelINS2_12policy_hub_t12policy_500_tEmN6thrust24THRUST_300001_SM_1000_NS8cuda_cub20__uninitialized_fill7functorINS7_10device_ptrI13RadiosityDataEESC_EEEEvT0_T1_)
        /*0128*/ 	.word	0x00000000


	//----- nvinfo : EIATTR_MIN_STACK_SIZE
	.align		4
.L_94:
        /*012c*/ 	.byte	0x04, 0x12
        /*012e*/ 	.short	(.L_96 - .L_95)
	.align		4
.L_95:
        /*0130*/ 	.word	index@(_ZN3cub18CUB_300001_SM_10006detail11EmptyKernelIvEEvv)
        /*0134*/ 	.word	0x00000000


	//----- nvinfo : EIATTR_MIN_STACK_SIZE
	.align		4
.L_96:
        /*0138*/ 	.byte	0x04, 0x12
        /*013a*/ 	.short	(.L_98 - .L_97)
	.align		4
.L_97:
        /*013c*/ 	.word	index@(_Z10copyKernelP13RadiosityDataPfPii)
        /*0140*/ 	.word	0x00000000
.L_98:


//--------------------- .nv.compat                --------------------------
	.section	.nv.compat,"",@"SHT_CUDA_COMPAT_INFO"
	.align	4
        /*0000*/ 	.byte	0x02, 0x09, 0x00, 0x00, 0x02, 0x02, 0x01, 0x00, 0x02, 0x05, 0x05, 0x00, 0x03, 0x07, 0x01, 0x01
        /*0010*/ 	.byte	0x02, 0x03, 0x00, 0x00, 0x02, 0x06, 0x01, 0x00, 0x04, 0x0b, 0x08, 0x00, 0x09, 0x00, 0x00, 0x00
        /*0020*/ 	.byte	0x00, 0x00, 0x00, 0x00


//--------------------- .nv.info._ZN3cub18CUB_300001_SM_10006detail10merge_sort26DeviceMergeSortMergeKernelINS2_10policy_hubIN6thrust24THRUST_300001_SM_1000_NS10device_ptrI13RadiosityDataEEE9Policy600ES9_PNS0_8NullTypeES9_SD_mN4cuda3std3__44lessIS8_EES8_SC_EEvbT2_T3_T4_PT6_PT7_T5_PSL_SL_NS1_7vsmem_tE --------------------------
	.section	.nv.info._ZN3cub18CUB_300001_SM_10006detail10merge_sort26DeviceMergeSortMergeKernelINS2_10policy_hubIN6thrust24THRUST_300001_SM_1000_NS10device_ptrI13RadiosityDataEEE9Policy600ES9_PNS0_8NullTypeES9_SD_mN4cuda3std3__44lessIS8_EES8_SC_EEvbT2_T3_T4_PT6_PT7_T5_PSL_SL_NS1_7vsmem_tE,"",@"SHT_CUDA_INFO"
	.sectionflags	@""
	.align	4


	//----- nvinfo : EIATTR_CUDA_API_VERSION
	.align		4
        /*0000*/ 	.byte	0x04, 0x37
        /*0002*/ 	.short	(.L_100 - .L_99)
.L_99:
        /*0004*/ 	.word	0x00000082


	//----- nvinfo : EIATTR_KPARAM_INFO
	.align		4
.L_100:
        /*0008*/ 	.byte	0x04, 0x17
        /*000a*/ 	.short	(.L_102 - .L_101)
.L_101:
        /*000c*/ 	.word	0x00000000
        /*0010*/ 	.short	0x0009
        /*0012*/ 	.short	0x0048
        /*0014*/ 	.byte	0x00, 0xf0, 0x21, 0x00


	//----- nvinfo : EIATTR_KPARAM_INFO
	.align		4
.L_102:
        /*0018*/ 	.byte	0x04, 0x17
        /*001a*/ 	.short	(.L_104 - .L_103)
.L_103:
        /*001c*/ 	.word	0x00000000
        /*0020*/ 	.short	0x0008
        /*0022*/ 	.short	0x0040
        /*0024*/ 	.byte	0x00, 0xf0, 0x21, 0x00


	//----- nvinfo : EIATTR_KPARAM_INFO
	.align		4
.L_104:
        /*0028*/ 	.byte	0x04, 0x17
        /*002a*/ 	.short	(.L_106 - .L_105)
.L_105:
        /*002c*/ 	.word	0x00000000
        /*0030*/ 	.short	0x0007
        /*0032*/ 	.short	0x0038
        /*0034*/ 	.byte	0x00, 0xf5, 0x21, 0x00


	//----- nvinfo : EIATTR_KPARAM_INFO
	.align		4
.L_106:
        /*0038*/ 	.byte	0x04, 0x17
        /*003a*/ 	.short	(.L_108 - .L_107)
.L_107:
        /*003c*/ 	.word	0x00000000
        /*0040*/ 	.short	0x0006
        /*0042*/ 	.short	0x0030
        /*0044*/ 	.byte	0x00, 0xf0, 0x05, 0x00


	//----- nvinfo : EIATTR_KPARAM_INFO
	.align		4
.L_108:
        /*0048*/ 	.byte	0x04, 0x17
        /*004a*/ 	.short	(.L_110 - .L_109)
.L_109:
        /*004c*/ 	.word	0x00000000
        /*0050*/ 	.short	0x0005
        /*0052*/ 	.short	0x0028
        /*0054*/ 	.byte	0x00, 0xf5, 0x21, 0x00


	//----- nvinfo : EIATTR_KPARAM_INFO
	.align		4
.L_110:
        /*0058*/ 	.byte	0x04, 0x17
        /*005a*/ 	.short	(.L_112 - .L_111)
.L_111:
        /*005c*/ 	.word	0x00000000
        /*0060*/ 	.short	0x0004
        /*0062*/ 	.short	0x0020
        /*0064*/ 	.byte	0x00, 0xf5, 0x21, 0x00


	//----- nvinfo : EIATTR_KPARAM_INFO
	.align		4
.L_112:
        /*0068*/ 	.byte	0x04, 0x17
        /*006a*/ 	.short	(.L_114 - .L_113)
.L_113:
        /*006c*/ 	.word	0x00000000
        /*0070*/ 	.short	0x0003
        /*0072*/ 	.short	0x0018
        /*0074*/ 	.byte	0x00, 0xf0, 0x21, 0x00


	//----- nvinfo : EIATTR_KPARAM_INFO
	.align		4
.L_114:
        /*0078*/ 	.byte	0x04, 0x17
        /*007a*/ 	.short	(.L_116 - .L_115)
.L_115:
        /*007c*/ 	.word	0x00000000
        /*0080*/ 	.short	0x0002
        /*0082*/ 	.short	0x0010
        /*0084*/ 	.byte	0x00, 0xf5, 0x21, 0x00


	//----- nvinfo : EIATTR_KPARAM_INFO
	.align		4
.L_116:
        /*0088*/ 	.byte	0x04, 0x17
        /*008a*/ 	.short	(.L_118 - .L_117)
.L_117:
        /*008c*/ 	.word	0x00000000
        /*0090*/ 	.short	0x0001
        /*0092*/ 	.short	0x0008
        /*0094*/ 	.byte	0x00, 0xf0, 0x21, 0x00


	//----- nvinfo : EIATTR_KPARAM_INFO
	.align		4
.L_118:
        /*0098*/ 	.byte	0x04, 0x17
        /*009a*/ 	.short	(.L_120 - .L_119)
.L_119:
        /*009c*/ 	.word	0x00000000
        /*00a0*/ 	.short	0x0000
        /*00a2*/ 	.short	0x0000
        /*00a4*/ 	.byte	0x00, 0xf0, 0x05, 0x00


	//----- nvinfo : EIATTR_SPARSE_MMA_MASK
	.align		4
.L_120:
        /*00a8*/ 	.byte	0x03, 0x50
        /*00aa*/ 	.short	0x0000


	//----- nvinfo : EIATTR_MAXREG_COUNT
	.align		4
        /*00ac*/ 	.byte	0x03, 0x1b
        /*00ae*/ 	.short	0x00ff


	//----- nvinfo : EIATTR_NUM_BARRIERS
	.align		4
        /*00b0*/ 	.byte	0x02, 0x4c
        /*00b2*/ 	.byte	0x01
	.zero		1


	//----- nvinfo : EIATTR_MERCURY_ISA_VERSION
	.align		4
        /*00b4*/ 	.byte	0x03, 0x5f
        /*00b6*/ 	.short	0x0101


	//----- nvinfo : EIATTR_COOP_GROUP_MASK_REGIDS
	.align		4
        /*00b8*/ 	.byte	0x04, 0x29
        /*00ba*/ 	.short	(.L_122 - .L_121)


	//   ....[0]....
.L_121:
        /*00bc*/ 	.word	0xffffffff


	//   ....[1]....
        /*00c0*/ 	.word	0xffffffff


	//   ....[2]....
        /*00c4*/ 	.word	0xffffffff


	//   ....[3]....
        /*00c8*/ 	.word	0xffffffff


	//----- nvinfo : EIATTR_COOP_GROUP_INSTR_OFFSETS
	.align		4
.L_122:
        /*00cc*/ 	.byte	0x04, 0x28
        /*00ce*/ 	.short	(.L_124 - .L_123)


	//   ....[0]....
.L_123:
        /*00d0*/ 	.word	0x00000e50


	//   ....[1]....
        /*00d4*/ 	.word	0x00001040


	//   ....[2]....
        /*00d8*/ 	.word	0x00001f80


	//   ....[3]....
        /*00dc*/ 	.word	0x000021d0


	//----- nvinfo : EIATTR_VRC_CTA_INIT_COUNT
	.align		4
.L_124:
        /*00e0*/ 	.byte	0x02, 0x4a
	.zero		1
	.zero		1


	//----- nvinfo : EIATTR_EXIT_INSTR_OFFSETS
	.align		4
        /*00e4*/ 	.byte	0x04, 0x1c
        /*00e6*/ 	.short	(.L_126 - .L_125)


	//   ....[0]....
.L_125:
        /*00e8*/ 	.word	0x00000f70


	//   ....[1]....
        /*00ec*/ 	.word	0x00001180


	//   ....[2]....
        /*00f0*/ 	.word	0x00002060


	//   ....[3]....
        /*00f4*/ 	.word	0x00002130


	//   ....[4]....
        /*00f8*/ 	.word	0x000022e0


	//   ....[5]....
        /*00fc*/ 	.word	0x000023b0


	//----- nvinfo : EIATTR_MAX_THREADS
	.align		4
.L_126:
        /*0100*/ 	.byte	0x04, 0x05
        /*0102*/ 	.short	(.L_128 - .L_127)
.L_127:
        /*0104*/ 	.word	0x00000100
        /*0108*/ 	.word	0x00000001
        /*010c*/ 	.word	0x00000001


	//----- nvinfo : EIATTR_CRS_STACK_SIZE
	.align		4
.L_128:
        /*0110*/ 	.byte	0x04, 0x1e
        /*0112*/ 	.short	(.L_130 - .L_129)
.L_129:
        /*0114*/ 	.word	0x00000000


	//----- nvinfo : EIATTR_CBANK_PARAM_SIZE
	.align		4
.L_130:
        /*0118*/ 	.byte	0x03, 0x19
        /*011a*/ 	.short	0x0050


	//----- nvinfo : EIATTR_PARAM_CBANK
	.align		4
        /*011c*/ 	.byte	0x04, 0x0a
        /*011e*/ 	.short	(.L_132 - .L_131)
	.align		4
.L_131:
        /*0120*/ 	.word	index@(.nv.constant0._ZN3cub18CUB_300001_SM_10006detail10merge_sort26DeviceMergeSortMergeKernelINS2_10policy_hubIN6thrust24THRUST_300001_SM_1000_NS10device_ptrI13RadiosityDataEEE9Policy600ES9_PNS0_8NullTypeES9_SD_mN4cuda3std3__44lessIS8_EES8_SC_EEvbT2_T3_T4_PT6_PT7_T5_PSL_SL_NS1_7vsmem_tE)
        /*0124*/ 	.short	0x0380
        /*0126*/ 	.short	0x0050


	//----- nvinfo : EIATTR_SW_WAR
	.align		4
.L_132:
        /*0128*/ 	.byte	0x04, 0x36
        /*012a*/ 	.short	(.L_134 - .L_133)
.L_133:
        /*012c*/ 	.word	0x00000008
.L_134:


//--------------------- .nv.info._ZN3cub18CUB_300001_SM_10006detail10merge_sort30DeviceMergeSortPartitionKernelIN6thrust24THRUST_300001_SM_1000_NS10device_ptrI13RadiosityDataEEmN4cuda3std3__44lessIS7_EES7_EEvbT_PT2_T0_SH_PSH_T1_SH_i --------------------------
	.section	.nv.info._ZN3cub18CUB_300001_SM_10006detail10merge_sort30DeviceMergeSortPartitionKernelIN6thrust24THRUST_300001_SM_1000_NS10device_ptrI13RadiosityDataEEmN4cuda3std3__44lessIS7_EES7_EEvbT_PT2_T0_SH_PSH_T1_SH_i,"",@"SHT_CUDA_INFO"
	.sectionflags	@""
	.align	4


	//----- nvinfo : EIATTR_CUDA_API_VERSION
	.align		4
        /*0000*/ 	.byte	0x04, 0x37
        /*0002*/ 	.short	(.L_136 - .L_135)
.L_135:
        /*0004*/ 	.word	0x00000082


	//----- nvinfo : EIATTR_KPARAM_INFO
	.align		4
.L_136:
        /*0008*/ 	.byte	0x04, 0x17
        /*000a*/ 	.short	(.L_138 - .L_137)
.L_137:
        /*000c*/ 	.word	0x00000000
        /*0010*/ 	.short	0x0008
        /*0012*/ 	.short	0x0040
        /*0014*/ 	.byte	0x00, 0xf0, 0x11, 0x00


	//----- nvinfo : EIATTR_KPARAM_INFO
	.align		4
.L_138:
        /*0018*/ 	.byte	0x04, 0x17
        /*001a*/ 	.short	(.L_140 - .L_139)
.L_139:
        /*001c*/ 	.word	0x00000000
        /*0020*/ 	.short	0x0007
        /*0022*/ 	.short	0x0038
        /*0024*/ 	.byte	0x00, 0xf0, 0x21, 0x00


	//----- nvinfo : EIATTR_KPARAM_INFO
	.align		4
.L_140:
        /*0028*/ 	.byte	0x04, 0x17
        /*002a*/ 	.short	(.L_142 - .L_141)
.L_141:
        /*002c*/ 	.word	0x00000000
        /*0030*/ 	.short	0x0006
        /*0032*/ 	.short	0x0030
        /*0034*/ 	.byte	0x00, 0xf0, 0x05, 0x00


	//----- nvinfo : EIATTR_KPARAM_INFO
	.align		4
.L_142:
        /*0038*/ 	.byte	0x04, 0x17
        /*003a*/ 	.short	(.L_144 - .L_143)
.L_143:
        /*003c*/ 	.word	0x00000000
        /*0040*/ 	.short	0x0005
        /*0042*/ 	.short	0x0028
        /*0044*/ 	.byte	0x00, 0xf5, 0x21, 0x00


	//----- nvinfo : EIATTR_KPARAM_INFO
	.align		4
.L_144:
        /*0048*/ 	.byte	0x04, 0x17
        /*004a*/ 	.short	(.L_146 - .L_145)
.L_145:
        /*004c*/ 	.word	0x00000000
        /*0050*/ 	.short	0x0004
        /*0052*/ 	.short	0x0020
        /*0054*/ 	.byte	0x00, 0xf0, 0x21, 0x00


	//----- nvinfo : EIATTR_KPARAM_INFO
	.align		4
.L_146:
        /*0058*/ 	.byte	0x04, 0x17
        /*005a*/ 	.short	(.L_148 - .L_147)
.L_147:
        /*005c*/ 	.word	0x00000000
        /*0060*/ 	.short	0x0003
        /*0062*/ 	.short	0x0018
        /*0064*/ 	.byte	0x00, 0xf0, 0x21, 0x00


	//----- nvinfo : EIATTR_KPARAM_INFO
	.align		4
.L_148:
        /*0068*/ 	.byte	0x04, 0x17
        /*006a*/ 	.short	(.L_150 - .L_149)
.L_149:
        /*006c*/ 	.word	0x00000000
        /*0070*/ 	.short	0x0002
        /*0072*/ 	.short	0x0010
        /*0074*/ 	.byte	0x00, 0xf5, 0x21, 0x00


	//----- nvinfo : EIATTR_KPARAM_INFO
	.align		4
.L_150:
        /*0078*/ 	.byte	0x04, 0x17
        /*007a*/ 	.short	(.L_152 - .L_151)
.L_151:
        /*007c*/ 	.word	0x00000000
        /*0080*/ 	.short	0x0001
        /*0082*/ 	.short	0x0008
        /*0084*/ 	.byte	0x00, 0xf0, 0x21, 0x00


	//----- nvinfo : EIATTR_KPARAM_INFO
	.align		4
.L_152:
        /*0088*/ 	.byte	0x04, 0x17
        /*008a*/ 	.short	(.L_154 - .L_153)
.L_153:
        /*008c*/ 	.word	0x00000000
        /*0090*/ 	.short	0x0000
        /*0092*/ 	.short	0x0000
        /*0094*/ 	.byte	0x00, 0xf0, 0x05, 0x00


	//----- nvinfo : EIATTR_SPARSE_MMA_MASK
	.align		4
.L_154:
        /*0098*/ 	.byte	0x03, 0x50
        /*009a*/ 	.short	0x0000


	//----- nvinfo : EIATTR_MAXREG_COUNT
	.align		4
        /*009c*/ 	.byte	0x03, 0x1b
        /*009e*/ 	.short	0x00ff


	//----- nvinfo : EIATTR_MERCURY_ISA_VERSION
	.align		4
        /*00a0*/ 	.byte	0x03, 0x5f
        /*00a2*/ 	.short	0x0101


	//----- nvinfo : EIATTR_VRC_CTA_INIT_COUNT
	.align		4
        /*00a4*/ 	.byte	0x02, 0x4a
	.zero		1
	.zero		1


	//----- nvinfo : EIATTR_EXIT_INSTR_OFFSETS
	.align		4
        /*00a8*/ 	.byte	0x04, 0x1c
        /*00aa*/ 	.short	(.L_156 - .L_155)


	//   ....[0]....
.L_155:
        /*00ac*/ 	.word	0x00000080


	//   ....[1]....
        /*00b0*/ 	.word	0x000003d0


	//   ....[2]....
        /*00b4*/ 	.word	0x00000bd0


	//----- nvinfo : EIATTR_CRS_STACK_SIZE
	.align		4
.L_156:
        /*00b8*/ 	.byte	0x04, 0x1e
        /*00ba*/ 	.short	(.L_158 - .L_157)
.L_157:
        /*00bc*/ 	.word	0x00000000


	//----- nvinfo : EIATTR_CBANK_PARAM_SIZE
	.align		4
.L_158:
        /*00c0*/ 	.byte	0x03, 0x19
        /*00c2*/ 	.short	0x0044


	//----- nvinfo : EIATTR_PARAM_CBANK
	.align		4
        /*00c4*/ 	.byte	0x04, 0x0a
        /*00c6*/ 	.short	(.L_160 - .L_159)
	.align		4
.L_159:
        /*00c8*/ 	.word	index@(.nv.constant0._ZN3cub18CUB_300001_SM_10006detail10merge_sort30DeviceMergeSortPartitionKernelIN6thrust24THRUST_300001_SM_1000_NS10device_ptrI13RadiosityDataEEmN4cuda3std3__44lessIS7_EES7_EEvbT_PT2_T0_SH_PSH_T1_SH_i)
        /*00cc*/ 	.short	0x0380
        /*00ce*/ 	.short	0x0044


	//----- nvinfo : EIATTR_SW_WAR
	.align		4
.L_160:
        /*00d0*/ 	.byte	0x04, 0x36
        /*00d2*/ 	.short	(.L_162 - .L_161)
.L_161:
        /*00d4*/ 	.word	0x00000008
.L_162:


//--------------------- .nv.info._ZN3cub18CUB_300001_SM_10006detail10merge_sort30DeviceMergeSortBlockSortKernelINS2_10policy_hubIN6thrust24THRUST_300001_SM_1000_NS10device_ptrI13RadiosityDataEEE9Policy600ES9_PNS0_8NullTypeES9_SD_mN4cuda3std3__44lessIS8_EES8_SC_EEvbT0_T1_T2_T3_T4_PT6_PT7_T5_NS1_7vsmem_tE --------------------------
	.section	.nv.info._ZN3cub18CUB_300001_SM_10006detail10merge_sort30DeviceMergeSortBlockSortKernelINS2_10policy_hubIN6thrust24THRUST_300001_SM_1000_NS10device_ptrI13RadiosityDataEEE9Policy600ES9_PNS0_8NullTypeES9_SD_mN4cuda3std3__44lessIS8_EES8_SC_EEvbT0_T1_T2_T3_T4_PT6_PT7_T5_NS1_7vsmem_tE,"",@"SHT_CUDA_INFO"
	.sectionflags	@""
	.align	4


	//----- nvinfo : EIATTR_CUDA_API_VERSION
	.align		4
        /*0000*/ 	.byte	0x04, 0x37
        /*0002*/ 	.short	(.L_164 - .L_163)
.L_163:
        /*0004*/ 	.word	0x00000082


	//----- nvinfo : EIATTR_KPARAM_INFO
	.align		4
.L_164:
        /*0008*/ 	.byte	0x04, 0x17
        /*000a*/ 	.short	(.L_166 - .L_165)
.L_165:
        /*000c*/ 	.word	0x00000000
        /*0010*/ 	.short	0x0009
        /*0012*/ 	.short	0x0048
        /*0014*/ 	.byte	0x00, 0xf0, 0x21, 0x00


	//----- nvinfo : EIATTR_KPARAM_INFO
	.align		4
.L_166:
        /*0018*/ 	.byte	0x04, 0x17
        /*001a*/ 	.short	(.L_168 - .L_167)
.L_167:
        /*001c*/ 	.word	0x00000000
        /*0020*/ 	.short	0x0008
        /*0022*/ 	.short	0x0040
        /*0024*/ 	.byte	0x00, 0xf0, 0x05, 0x00


	//----- nvinfo : EIATTR_KPARAM_INFO
	.align		4
.L_168:
        /*0028*/ 	.byte	0x04, 0x17
        /*002a*/ 	.short	(.L_170 - .L_169)
.L_169:
        /*002c*/ 	.word	0x00000000
        /*0030*/ 	.short	0x0007
        /*0032*/ 	.short	0x0038
        /*0034*/ 	.byte	0x00, 0xf5, 0x21, 0x00


	//----- nvinfo : EIATTR_KPARAM_INFO
	.align		4
.L_170:
        /*0038*/ 	.byte	0x04, 0x17
        /*003a*/ 	.short	(.L_172 - .L_171)
.L_171:
        /*003c*/ 	.word	0x00000000
        /*0040*/ 	.short	0x0006
        /*0042*/ 	.short	0x0030
        /*0044*/ 	.byte	0x00, 0xf5, 0x21, 0x00


	//----- nvinfo : EIATTR_KPARAM_INFO
	.align		4
.L_172:
        /*0048*/ 	.byte	0x04, 0x17
        /*004a*/ 	.short	(.L_174 - .L_173)
.L_173:
        /*004c*/ 	.word	0x00000000
        /*0050*/ 	.short	0x0005
        /*0052*/ 	.short	0x0028
        /*0054*/ 	.byte	0x00, 0xf0, 0x21, 0x00


	//----- nvinfo : EIATTR_KPARAM_INFO
	.align		4
.L_174:
        /*0058*/ 	.byte	0x04, 0x17
        /*005a*/ 	.short	(.L_176 - .L_175)
.L_175:
        /*005c*/ 	.word	0x00000000
        /*0060*/ 	.short	0x0004
        /*0062*/ 	.short	0x0020
        /*0064*/ 	.byte	0x00, 0xf5, 0x21, 0x00


	//----- nvinfo : EIATTR_KPARAM_INFO
	.align		4
.L_176:
        /*0068*/ 	.byte	0x04, 0x17
        /*006a*/ 	.short	(.L_178 - .L_177)
.L_177:
        /*006c*/ 	.word	0x00000000
        /*0070*/ 	.short	0x0003
        /*0072*/ 	.short	0x0018
        /*0074*/ 	.byte	0x00, 0xf0, 0x21, 0x00


	//----- nvinfo : EIATTR_KPARAM_INFO
	.align		4
.L_178:
        /*0078*/ 	.byte	0x04, 0x17
        /*007a*/ 	.short	(.L_180 - .L_179)
.L_179:
        /*007c*/ 	.word	0x00000000
        /*0080*/ 	.short	0x0002
        /*0082*/ 	.short	0x0010
        /*0084*/ 	.byte	0x00, 0xf5, 0x21, 0x00


	//----- nvinfo : EIATTR_KPARAM_INFO
	.align		4
.L_180:
        /*0088*/ 	.byte	0x04, 0x17
        /*008a*/ 	.short	(.L_182 - .L_181)
.L_181:
        /*008c*/ 	.word	0x00000000
        /*0090*/ 	.short	0x0001
        /*0092*/ 	.short	0x0008
        /*0094*/ 	.byte	0x00, 0xf0, 0x21, 0x00


	//----- nvinfo : EIATTR_KPARAM_INFO
	.align		4
.L_182:
        /*0098*/ 	.byte	0x04, 0x17
        /*009a*/ 	.short	(.L_184 - .L_183)
.L_183:
        /*009c*/ 	.word	0x00000000
        /*00a0*/ 	.short	0x0000
        /*00a2*/ 	.short	0x0000
        /*00a4*/ 	.byte	0x00, 0xf0, 0x05, 0x00


	//----- nvinfo : EIATTR_SPARSE_MMA_MASK
	.align		4
.L_184:
        /*00a8*/ 	.byte	0x03, 0x50
        /*00aa*/ 	.short	0x0000


	//----- nvinfo : EIATTR_MAXREG_COUNT
	.align		4
        /*00ac*/ 	.byte	0x03, 0x1b
        /*00ae*/ 	.short	0x00ff


	//----- nvinfo : EIATTR_NUM_BARRIERS
	.align		4
        /*00b0*/ 	.byte	0x02, 0x4c
        /*00b2*/ 	.byte	0x01
	.zero		1


	//----- nvinfo : EIATTR_MERCURY_ISA_VERSION
	.align		4
        /*00b4*/ 	.byte	0x03, 0x5f
        /*00b6*/ 	.short	0x0101


	//----- nvinfo : EIATTR_COOP_GROUP_MASK_REGIDS
	.align		4
        /*00b8*/ 	.byte	0x04, 0x29
        /*00ba*/ 	.short	(.L_186 - .L_185)


	//   ....[0]....
.L_185:
        /*00bc*/ 	.word	0xffffffff


	//   ....[1]....
        /*00c0*/ 	.word	0xffffffff


	//   ....[2]....
        /*00c4*/ 	.word	0xffffffff


	//   ....[3]....
        /*00c8*/ 	.word	0xffffffff


	//   ....[4]....
        /*00cc*/ 	.word	0xffffffff


	//   ....[5]....
        /*00d0*/ 	.word	0xffffffff


	//----- nvinfo : EIATTR_COOP_GROUP_INSTR_OFFSETS
	.align		4
.L_186:
        /*00d4*/ 	.byte	0x04, 0x28
        /*00d6*/ 	.short	(.L_188 - .L_187)


	//   ....[0]....
.L_187:
        /*00d8*/ 	.word	0x00000290


	//   ....[1]....
        /*00dc*/ 	.word	0x000008a0


	//   ....[2]....
        /*00e0*/ 	.word	0x00000a80


	//   ....[3]....
        /*00e4*/ 	.word	0x00000ec0


	//   ....[4]....
        /*00e8*/ 	.word	0x00001500


	//   ....[5]....
        /*00ec*/ 	.word	0x00001770


	//----- nvinfo : EIATTR_VRC_CTA_INIT_COUNT
	.align		4
.L_188:
        /*00f0*/ 	.byte	0x02, 0x4a
	.zero		1
	.zero		1


	//----- nvinfo : EIATTR_EXIT_INSTR_OFFSETS
	.align		4
        /*00f4*/ 	.byte	0x04, 0x1c
        /*00f6*/ 	.short	(.L_190 - .L_189)


	//   ....[0]....
.L_189:
        /*00f8*/ 	.word	0x00000a00


	//   ....[1]....
        /*00fc*/ 	.word	0x00000bc0


	//   ....[2]....
        /*0100*/ 	.word	0x00001620


	//   ....[3]....
        /*0104*/ 	.word	0x000016f0


	//   ....[4]....
        /*0108*/ 	.word	0x00001820


	//   ....[5]....
        /*010c*/ 	.word	0x000018f0


	//----- nvinfo : EIATTR_MAX_THREADS
	.align		4
.L_190:
        /*0110*/ 	.byte	0x04, 0x05
        /*0112*/ 	.short	(.L_192 - .L_191)
.L_191:
        /*0114*/ 	.word	0x00000100
        /*0118*/ 	.word	0x00000001
        /*011c*/ 	.word	0x00000001


	//----- nvinfo : EIATTR_CRS_STACK_SIZE
	.align		4
.L_192:
        /*0120*/ 	.byte	0x04, 0x1e
        /*0122*/ 	.short	(.L_194 - .L_193)
.L_193:
        /*0124*/ 	.word	0x00000000


	//----- nvinfo : EIATTR_CBANK_PARAM_SIZE
	.align		4
.L_194:
        /*0128*/ 	.byte	0x03, 0x19
        /*012a*/ 	.short	0x0050


	//----- nvinfo : EIATTR_PARAM_CBANK
	.align		4
        /*012c*/ 	.byte	0x04, 0x0a
        /*012e*/ 	.short	(.L_196 - .L_195)
	.align		4
.L_195:
        /*0130*/ 	.word	index@(.nv.constant0._ZN3cub18CUB_300001_SM_10006detail10merge_sort30DeviceMergeSortBlockSortKernelINS2_10policy_hubIN6thrust24THRUST_300001_SM_1000_NS10device_ptrI13RadiosityDataEEE9Policy600ES9_PNS0_8NullTypeES9_SD_mN4cuda3std3__44lessIS8_EES8_SC_EEvbT0_T1_T2_T3_T4_PT6_PT7_T5_NS1_7vsmem_tE)
        /*0134*/ 	.short	0x0380
        /*0136*/ 	.short	0x0050


	//----- nvinfo : EIATTR_SW_WAR
	.align		4
.L_196:
        /*0138*/ 	.byte	0x04, 0x36
        /*013a*/ 	.short	(.L_198 - .L_197)
.L_197:
        /*013c*/ 	.word	0x00000008
.L_198:


//--------------------- .nv.info._ZN3cub18CUB_300001_SM_10006detail10merge_sort26DeviceMergeSortMergeKernelINS2_10policy_hubIN6thrust24THRUST_300001_SM_1000_NS10device_ptrI13RadiosityDataEEE9Policy600ES9_PNS0_8NullTypeES9_SD_jN4cuda3std3__44lessIS8_EES8_SC_EEvbT2_T3_T4_PT6_PT7_T5_PSL_SL_NS1_7vsmem_tE --------------------------
	.section	.nv.info._ZN3cub18CUB_300001_SM_10006detail10merge_sort26DeviceMergeSortMergeKernelINS2_10policy_hubIN6thrust24THRUST_300001_SM_1000_NS10device_ptrI13RadiosityDataEEE9Policy600ES9_PNS0_8NullTypeES9_SD_jN4cuda3std3__44lessIS8_EES8_SC_EEvbT2_T3_T4_PT6_PT7_T5_PSL_SL_NS1_7vsmem_tE,"",@"SHT_CUDA_INFO"
	.sectionflags	@""
	.align	4


	//----- nvinfo : EIATTR_CUDA_API_VERSION
	.align		4
        /*0000*/ 	.byte	0x04, 0x37
        /*0002*/ 	.short	(.L_200 - .L_199)
.L_199:
        /*0004*/ 	.word	0x00000082


	//----- nvinfo : EIATTR_KPARAM_INFO
	.align		4
.L_200:
        /*0008*/ 	.byte	0x04, 0x17
        /*000a*/ 	.short	(.L_202 - .L_201)
.L_201:
        /*000c*/ 	.word	0x00000000
        /*0010*/ 	.short	0x0009
        /*0012*/ 	.short	0x0048
        /*0014*/ 	.byte	0x00, 0xf0, 0x21, 0x00


	//----- nvinfo : EIATTR_KPARAM_INFO
	.align		4
.L_202:
        /*0018*/ 	.byte	0x04, 0x17
        /*001a*/ 	.short	(.L_204 - .L_203)
.L_203:
        /*001c*/ 	.word	0x00000000
        /*0020*/ 	.short	0x0008
        /*0022*/ 	.short	0x0040
        /*0024*/ 	.byte	0x00, 0xf0, 0x11, 0x00


	//----- nvinfo : EIATTR_KPARAM_INFO
	.align		4
.L_204:
        /*0028*/ 	.byte	0x04, 0x17
        /*002a*/ 	.short	(.L_206 - .L_205)
.L_205:
        /*002c*/ 	.word	0x00000000
        /*0030*/ 	.short	0x0007
        /*0032*/ 	.short	0x0038
        /*0034*/ 	.byte	0x00, 0xf5, 0x21, 0x00


	//----- nvinfo : EIATTR_KPARAM_INFO
	.align		4
.L_206:
        /*0038*/ 	.byte	0x04, 0x17
        /*003a*/ 	.short	(.L_208 - .L_207)
.L_207:
        /*003c*/ 	.word	0x00000000
        /*0040*/ 	.short	0x0006
        /*0042*/ 	.short	0x0030
        /*0044*/ 	.byte	0x00, 0xf0, 0x05, 0x00


	//----- nvinfo : EIATTR_KPARAM_INFO
	.align		4
.L_208:
        /*0048*/ 	.byte	0x04, 0x17
        /*004a*/ 	.short	(.L_210 - .L_209)
.L_209:
        /*004c*/ 	.word	0x00000000
        /*0050*/ 	.short	0x0005
        /*0052*/ 	.short	0x0028
        /*0054*/ 	.byte	0x00, 0xf5, 0x21, 0x00


	//----- nvinfo : EIATTR_KPARAM_INFO
	.align		4
.L_210:
        /*0058*/ 	.byte	0x04, 0x17
        /*005a*/ 	.short	(.L_212 - .L_211)
.L_211:
        /*005c*/ 	.word	0x00000000
        /*0060*/ 	.short	0x0004
        /*0062*/ 	.short	0x0020
        /*0064*/ 	.byte	0x00, 0xf5, 0x21, 0x00


	//----- nvinfo : EIATTR_KPARAM_INFO
	.align		4
.L_212:
        /*0068*/ 	.byte	0x04, 0x17
        /*006a*/ 	.short	(.L_214 - .L_213)
.L_213:
        /*006c*/ 	.word	0x00000000
        /*0070*/ 	.short	0x0003
        /*0072*/ 	.short	0x0018
        /*0074*/ 	.byte	0x00, 0xf0, 0x11, 0x00


	//----- nvinfo : EIATTR_KPARAM_INFO
	.align		4
.L_214:
        /*0078*/ 	.byte	0x04, 0x17
        /*007a*/ 	.short	(.L_216 - .L_215)
.L_215:
        /*007c*/ 	.word	0x00000000
        /*0080*/ 	.short	0x0002
        /*0082*/ 	.short	0x0010
        /*0084*/ 	.byte	0x00, 0xf5, 0x21, 0x00


	//----- nvinfo : EIATTR_KPARAM_INFO
	.align		4
.L_216:
        /*0088*/ 	.byte	0x04, 0x17
        /*008a*/ 	.short	(.L_218 - .L_217)
.L_217:
        /*008c*/ 	.word	0x00000000
        /*0090*/ 	.short	0x0001
        /*0092*/ 	.short	0x0008
        /*0094*/ 	.byte	0x00, 0xf0, 0x21, 0x00


	//----- nvinfo : EIATTR_KPARAM_INFO
	.align		4
.L_218:
        /*0098*/ 	.byte	0x04, 0x17
        /*009a*/ 	.short	(.L_220 - .L_219)
.L_219:
        /*009c*/ 	.word	0x00000000
        /*00a0*/ 	.short	0x0000
        /*00a2*/ 	.short	0x0000
        /*00a4*/ 	.byte	0x00, 0xf0, 0x05, 0x00


	//----- nvinfo : EIATTR_SPARSE_MMA_MASK
	.align		4
.L_220:
        /*00a8*/ 	.byte	0x03, 0x50
        /*00aa*/ 	.short	0x0000


	//----- nvinfo : EIATTR_MAXREG_COUNT
	.align		4
        /*00ac*/ 	.byte	0x03, 0x1b
        /*00ae*/ 	.short	0x00ff


	//----- nvinfo : EIATTR_NUM_BARRIERS
	.align		4
        /*00b0*/ 	.byte	0x02, 0x4c
        /*00b2*/ 	.byte	0x01
	.zero		1


	//----- nvinfo : EIATTR_MERCURY_ISA_VERSION
	.align		4
        /*00b4*/ 	.byte	0x03, 0x5f
        /*00b6*/ 	.short	0x0101


	//----- nvinfo : EIATTR_COOP_GROUP_MASK_REGIDS
	.align		4
        /*00b8*/ 	.byte	0x04, 0x29
        /*00ba*/ 	.short	(.L_222 - .L_221)


	//   ....[0]....
.L_221:
        /*00bc*/ 	.word	0xffffffff


	//   ....[1]....
        /*00c0*/ 	.word	0xffffffff


	//   ....[2]....
        /*00c4*/ 	.word	0xffffffff


	//   ....[3]....
        /*00c8*/ 	.word	0xffffffff


	//----- nvinfo : EIATTR_COOP_GROUP_INSTR_OFFSETS
	.align		4
.L_222:
        /*00cc*/ 	.byte	0x04, 0x28
        /*00ce*/ 	.short	(.L_224 - .L_223)


	//   ....[0]....
.L_223:
        /*00d0*/ 	.word	0x00000d10


	//   ....[1]....
        /*00d4*/ 	.word	0x00000ee0


	//   ....[2]....
        /*00d8*/ 	.word	0x00001cf0


	//   ....[3]....
        /*00dc*/ 	.word	0x00001f40


	//----- nvinfo : EIATTR_VRC_CTA_INIT_COUNT
	.align		4
.L_224:
        /*00e0*/ 	.byte	0x02, 0x4a
	.zero		1
	.zero		1


	//----- nvinfo : EIATTR_EXIT_INSTR_OFFSETS
	.align		4
        /*00e4*/ 	.byte	0x04, 0x1c
        /*00e6*/ 	.short	(.L_226 - .L_225)


	//   ....[0]....
.L_225:
        /*00e8*/ 	.word	0x00000e30


	//   ....[1]....
        /*00ec*/ 	.word	0x00001020


	//   ....[2]....
        /*00f0*/ 	.word	0x00001dd0


	//   ....[3]....
        /*00f4*/ 	.word	0x00001ea0


	//   ....[4]....
        /*00f8*/ 	.word	0x00002030


	//   ....[5]....
        /*00fc*/ 	.word	0x00002100


	//----- nvinfo : EIATTR_MAX_THREADS
	.align		4
.L_226:
        /*0100*/ 	.byte	0x04, 0x05
        /*0102*/ 	.short	(.L_228 - .L_227)
.L_227:
        /*0104*/ 	.word	0x00000100
        /*0108*/ 	.word	0x00000001
        /*010c*/ 	.word	0x00000001


	//----- nvinfo : EIATTR_CRS_STACK_SIZE
	.align		4
.L_228:
        /*0110*/ 	.byte	0x04, 0x1e
        /*0112*/ 	.short	(.L_230 - .L_229)
.L_229:
        /*0114*/ 	.word	0x00000000


	//----- nvinfo : EIATTR_CBANK_PARAM_SIZE
	.align		4
.L_230:
        /*0118*/ 	.byte	0x03, 0x19
        /*011a*/ 	.short	0x0050


	//----- nvinfo : EIATTR_PARAM_CBANK
	.align		4
        /*011c*/ 	.byte	0x04, 0x0a
        /*011e*/ 	.short	(.L_232 - .L_231)
	.align		4
.L_231:
        /*0120*/ 	.word	index@(.nv.constant0._ZN3cub18CUB_300001_SM_10006detail10merge_sort26DeviceMergeSortMergeKernelINS2_10policy_hubIN6thrust24THRUST_300001_SM_1000_NS10device_ptrI13RadiosityDataEEE9Policy600ES9_PNS0_8NullTypeES9_SD_jN4cuda3std3__44lessIS8_EES8_SC_EEvbT2_T3_T4_PT6_PT7_T5_PSL_SL_NS1_7vsmem_tE)
        /*0124*/ 	.short	0x0380
        /*0126*/ 	.short	0x0050


	//----- nvinfo : EIATTR_SW_WAR
	.align		4
.L_232:
        /*0128*/ 	.byte	0x04, 0x36
        /*012a*/ 	.short	(.L_234 - .L_233)
.L_233:
        /*012c*/ 	.word	0x00000008
.L_234:


//--------------------- .nv.info._ZN3cub18CUB_300001_SM_10006detail10merge_sort30DeviceMergeSortPartitionKernelIN6thrust24THRUST_300001_SM_1000_NS10device_ptrI13RadiosityDataEEjN4cuda3std3__44lessIS7_EES7_EEvbT_PT2_T0_SH_PSH_T1_SH_i --------------------------
	.section	.nv.info._ZN3cub18CUB_300001_SM_10006detail10merge_sort30DeviceMergeSortPartitionKernelIN6thrust24THRUST_300001_SM_1000_NS10device_ptrI13RadiosityDataEEjN4cuda3std3__44lessIS7_EES7_EEvbT_PT2_T0_SH_PSH_T1_SH_i,"",@"SHT_CUDA_INFO"
	.sectionflags	@""
	.align	4


	//----- nvinfo : EIATTR_CUDA_API_VERSION
	.align		4
        /*0000*/ 	.byte	0x04, 0x37
        /*0002*/ 	.short	(.L_236 - .L_235)
.L_235:
        /*0004*/ 	.word	0x00000082


	//----- nvinfo : EIATTR_KPARAM_INFO
	.align		4
.L_236:
        /*0008*/ 	.byte	0x04, 0x17
        /*000a*/ 	.short	(.L_238 - .L_237)
.L_237:
        /*000c*/ 	.word	0x00000000
        /*0010*/ 	.short	0x0008
        /*0012*/ 	.short	0x0030
        /*0014*/ 	.byte	0x00, 0xf0, 0x11, 0x00


	//----- nvinfo : EIATTR_KPARAM_INFO
	.align		4
.L_238:
        /*0018*/ 	.byte	0x04, 0x17
        /*001a*/ 	.short	(.L_240 - .L_239)
.L_239:
        /*001c*/ 	.word	0x00000000
        /*0020*/ 	.short	0x0007
        /*0022*/ 	.short	0x002c
        /*0024*/ 	.byte	0x00, 0xf0, 0x11, 0x00


	//----- nvinfo : EIATTR_KPARAM_INFO
	.align		4
.L_240:
        /*0028*/ 	.byte	0x04, 0x17
        /*002a*/ 	.short	(.L_242 - .L_241)
.L_241:
        /*002c*/ 	.word	0x00000000
        /*0030*/ 	.short	0x0006
        /*0032*/ 	.short	0x0028
        /*0034*/ 	.byte	0x00, 0xf0, 0x05, 0x00


	//----- nvinfo : EIATTR_KPARAM_INFO
	.align		4
.L_242:
        /*0038*/ 	.byte	0x04, 0x17
        /*003a*/ 	.short	(.L_244 - .L_243)
.L_243:
        /*003c*/ 	.word	0x00000000
        /*0040*/ 	.short	0x0005
        /*0042*/ 	.short	0x0020
        /*0044*/ 	.byte	0x00, 0xf5, 0x21, 0x00


	//----- nvinfo : EIATTR_KPARAM_INFO
	.align		4
.L_244:
        /*0048*/ 	.byte	0x04, 0x17
        /*004a*/ 	.short	(.L_246 - .L_245)
.L_245:
        /*004c*/ 	.word	0x00000000
        /*0050*/ 	.short	0x0004
        /*0052*/ 	.short	0x001c
        /*0054*/ 	.byte	0x00, 0xf0, 0x11, 0x00


	//----- nvinfo : EIATTR_KPARAM_INFO
	.align		4
.L_246:
        /*0058*/ 	.byte	0x04, 0x17
        /*005a*/ 	.short	(.L_248 - .L_247)
.L_247:
        /*005c*/ 	.word	0x00000000
        /*0060*/ 	.short	0x0003
        /*0062*/ 	.short	0x0018
        /*0064*/ 	.byte	0x00, 0xf0, 0x11, 0x00


	//----- nvinfo : EIATTR_KPARAM_INFO
	.align		4
.L_248:
        /*0068*/ 	.byte	0x04, 0x17
        /*006a*/ 	.short	(.L_250 - .L_249)
.L_249:
        /*006c*/ 	.word	0x00000000
        /*0070*/ 	.short	0x0002
        /*0072*/ 	.short	0x0010
        /*0074*/ 	.byte	0x00, 0xf5, 0x21, 0x00


	//----- nvinfo : EIATTR_KPARAM_INFO
	.align		4
.L_250:
        /*0078*/ 	.byte	0x04, 0x17
        /*007a*/ 	.short	(.L_252 - .L_251)
.L_251:
        /*007c*/ 	.word	0x00000000
        /*0080*/ 	.short	0x0001
        /*0082*/ 	.short	0x0008
        /*0084*/ 	.byte	0x00, 0xf0, 0x21, 0x00


	//----- nvinfo : EIATTR_KPARAM_INFO
	.align		4
.L_252:
        /*0088*/ 	.byte	0x04, 0x17
        /*008a*/ 	.short	(.L_254 - .L_253)
.L_253:
        /*008c*/ 	.word	0x00000000
        /*0090*/ 	.short	0x0000
        /*0092*/ 	.short	0x0000
        /*0094*/ 	.byte	0x00, 0xf0, 0x05, 0x00


	//----- nvinfo : EIATTR_SPARSE_MMA_MASK
	.align		4
.L_254:
        /*0098*/ 	.byte	0x03, 0x50
        /*009a*/ 	.short	0x0000


	//----- nvinfo : EIATTR_MAXREG_COUNT
	.align		4
        /*009c*/ 	.byte	0x03, 0x1b
        /*009e*/ 	.short	0x00ff


	//----- nvinfo : EIATTR_MERCURY_ISA_VERSION
	.align		4
        /*00a0*/ 	.byte	0x03, 0x5f
        /*00a2*/ 	.short	0x0101


	//----- nvinfo : EIATTR_VRC_CTA_INIT_COUNT
	.align		4
        /*00a4*/ 	.byte	0x02, 0x4a
	.zero		1
	.zero		1


	//----- nvinfo : EIATTR_EXIT_INSTR_OFFSETS
	.align		4
        /*00a8*/ 	.byte	0x04, 0x1c
        /*00aa*/ 	.short	(.L_256 - .L_255)


	//   ....[0]....
.L_255:
        /*00ac*/ 	.word	0x00000070


	//   ....[1]....
        /*00b0*/ 	.word	0x000001e0


	//   ....[2]....
        /*00b4*/ 	.word	0x00000690


	//----- nvinfo : EIATTR_CRS_STACK_SIZE
	.align		4
.L_256:
        /*00b8*/ 	.byte	0x04, 0x1e
        /*00ba*/ 	.short	(.L_258 - .L_257)
.L_257:
        /*00bc*/ 	.word	0x00000000


	//----- nvinfo : EIATTR_CBANK_PARAM_SIZE
	.align		4
.L_258:
        /*00c0*/ 	.byte	0x03, 0x19
        /*00c2*/ 	.short	0x0034


	//----- nvinfo : EIATTR_PARAM_CBANK
	.align		4
        /*00c4*/ 	.byte	0x04, 0x0a
        /*00c6*/ 	.short	(.L_260 - .L_259)
	.align		4
.L_259:
        /*00c8*/ 	.word	index@(.nv.constant0._ZN3cub18CUB_300001_SM_10006detail10merge_sort30DeviceMergeSortPartitionKernelIN6thrust24THRUST_300001_SM_1000_NS10device_ptrI13RadiosityDataEEjN4cuda3std3__44lessIS7_EES7_EEvbT_PT2_T0_SH_PSH_T1_SH_i)
        /*00cc*/ 	.short	0x0380
        /*00ce*/ 	.short	0x0034


	//----- nvinfo : EIATTR_SW_WAR
	.align		4
.L_260:
        /*00d0*/ 	.byte	0x04, 0x36
        /*00d2*/ 	.short	(.L_262 - .L_261)
.L_261:
        /*00d4*/ 	.word	0x00000008
.L_262:


//--------------------- .nv.info._ZN3cub18CUB_300001_SM_10006detail10merge_sort30DeviceMergeSortBlockSortKernelINS2_10policy_hubIN6thrust24THRUST_300001_SM_1000_NS10device_ptrI13RadiosityDataEEE9Policy600ES9_PNS0_8NullTypeES9_SD_jN4cuda3std3__44lessIS8_EES8_SC_EEvbT0_T1_T2_T3_T4_PT6_PT7_T5_NS1_7vsmem_tE --------------------------
	.section	.nv.info._ZN3cub18CUB_300001_SM_10006detail10merge_sort30DeviceMergeSortBlockSortKernelINS2_10policy_hubIN6thrust24THRUST_300001_SM_1000_NS10device_ptrI13RadiosityDataEEE9Policy600ES9_PNS0_8NullTypeES9_SD_jN4cuda3std3__44lessIS8_EES8_SC_EEvbT0_T1_T2_T3_T4_PT6_PT7_T5_NS1_7vsmem_tE,"",@"SHT_CUDA_INFO"
	.sectionflags	@""
	.align	4


	//----- nvinfo : EIATTR_CUDA_API_VERSION
	.align		4
        /*0000*/ 	.byte	0x04, 0x37
        /*0002*/ 	.short	(.L_264 - .L_263)
.L_263:
        /*0004*/ 	.word	0x00000082


	//----- nvinfo : EIATTR_KPARAM_INFO
	.align		4
.L_264:
        /*0008*/ 	.byte	0x04, 0x17
        /*000a*/ 	.short	(.L_266 - .L_265)
.L_265:
        /*000c*/ 	.word	0x00000000
        /*0010*/ 	.short	0x0009
        /*0012*/ 	.short	0x0048
        /*0014*/ 	.byte	0x00, 0xf0, 0x21, 0x00


	//----- nvinfo : EIATTR_KPARAM_INFO
	.align		4
.L_266:
        /*0018*/ 	.byte	0x04, 0x17
        /*001a*/ 	.short	(.L_268 - .L_267)
.L_267:
        /*001c*/ 	.word	0x00000000
        /*0020*/ 	.short	0x0008
        /*0022*/ 	.short	0x0040
        /*0024*/ 	.byte	0x00, 0xf0, 0x05, 0x00


	//----- nvinfo : EIATTR_KPARAM_INFO
	.align		4
.L_268:
        /*0028*/ 	.byte	0x04, 0x17
        /*002a*/ 	.short	(.L_270 - .L_269)
.L_269:
        /*002c*/ 	.word	0x00000000
        /*0030*/ 	.short	0x0007
        /*0032*/ 	.short	0x0038
        /*0034*/ 	.byte	0x00, 0xf5, 0x21, 0x00


	//----- nvinfo : EIATTR_KPARAM_INFO
	.align		4
.L_270:
        /*0038*/ 	.byte	0x04, 0x17
        /*003a*/ 	.short	(.L_272 - .L_271)
.L_271:
        /*003c*/ 	.word	0x00000000
        /*0040*/ 	.short	0x0006
        /*0042*/ 	.short	0x0030
        /*0044*/ 	.byte	0x00, 0xf5, 0x21, 0x00


	//----- nvinfo : EIATTR_KPARAM_INFO
	.align		4
.L_272:
        /*0048*/ 	.byte	0x04, 0x17
        /*004a*/ 	.short	(.L_274 - .L_273)
.L_273:
        /*004c*/ 	.word	0x00000000
        /*0050*/ 	.short	0x0005
        /*0052*/ 	.short	0x0028
        /*0054*/ 	.byte	0x00, 0xf0, 0x11, 0x00


	//----- nvinfo : EIATTR_KPARAM_INFO
	.align		4
.L_274:
        /*0058*/ 	.byte	0x04, 0x17
        /*005a*/ 	.short	(.L_276 - .L_275)
.L_275:
        /*005c*/ 	.word	0x00000000
        /*0060*/ 	.short	0x0004
        /*0062*/ 	.short	0x0020
        /*0064*/ 	.byte	0x00, 0xf5, 0x21, 0x00


	//----- nvinfo : EIATTR_KPARAM_INFO
	.align		4
.L_276:
        /*0068*/ 	.byte	0x04, 0x17
        /*006a*/ 	.short	(.L_278 - .L_277)
.L_277:
        /*006c*/ 	.word	0x00000000
        /*0070*/ 	.short	0x0003
        /*0072*/ 	.short	0x0018
        /*0074*/ 	.byte	0x00, 0xf0, 0x21, 0x00


	//----- nvinfo : EIATTR_KPARAM_INFO
	.align		4
.L_278:
        /*0078*/ 	.byte	0x04, 0x17
        /*007a*/ 	.short	(.L_280 - .L_279)
.L_279:
        /*007c*/ 	.word	0x00000000
        /*0080*/ 	.short	0x0002
        /*0082*/ 	.short	0x0010
        /*0084*/ 	.byte	0x00, 0xf5, 0x21, 0x00


	//----- nvinfo : EIATTR_KPARAM_INFO
	.align		4
.L_280:
        /*0088*/ 	.byte	0x04, 0x17
        /*008a*/ 	.short	(.L_282 - .L_281)
.L_281:
        /*008c*/ 	.word	0x00000000
        /*0090*/ 	.short	0x0001
        /*0092*/ 	.short	0x0008
        /*0094*/ 	.byte	0x00, 0xf0, 0x21, 0x00


	//----- nvinfo : EIATTR_KPARAM_INFO
	.align		4
.L_282:
        /*0098*/ 	.byte	0x04, 0x17
        /*009a*/ 	.short	(.L_284 - .L_283)
.L_283:
        /*009c*/ 	.word	0x00000000
        /*00a0*/ 	.short	0x0000
        /*00a2*/ 	.short	0x0000
        /*00a4*/ 	.byte	0x00, 0xf0, 0x05, 0x00


	//----- nvinfo : EIATTR_SPARSE_MMA_MASK
	.align		4
.L_284:
        /*00a8*/ 	.byte	0x03, 0x50
        /*00aa*/ 	.short	0x0000


	//----- nvinfo : EIATTR_MAXREG_COUNT
	.align		4
        /*00ac*/ 	.byte	0x03, 0x1b
        /*00ae*/ 	.short	0x00ff


	//----- nvinfo : EIATTR_NUM_BARRIERS
	.align		4
        /*00b0*/ 	.byte	0x02, 0x4c
        /*00b2*/ 	.byte	0x01
	.zero		1


	//----- nvinfo : EIATTR_MERCURY_ISA_VERSION
	.align		4
        /*00b4*/ 	.byte	0x03, 0x5f
        /*00b6*/ 	.short	0x0101


	//----- nvinfo : EIATTR_COOP_GROUP_MASK_REGIDS
	.align		4
        /*00b8*/ 	.byte	0x04, 0x29
        /*00ba*/ 	.short	(.L_286 - .L_285)


	//   ....[0]....
.L_285:
        /*00bc*/ 	.word	0xffffffff


	//   ....[1]....
        /*00c0*/ 	.word	0xffffffff


	//   ....[2]....
        /*00c4*/ 	.word	0xffffffff


	//   ....[3]....
        /*00c8*/ 	.word	0xffffffff


	//   ....[4]....
        /*00cc*/ 	.word	0xffffffff


	//   ....[5]....
        /*00d0*/ 	.word	0xffffffff


	//----- nvinfo : EIATTR_COOP_GROUP_INSTR_OFFSETS
	.align		4
.L_286:
        /*00d4*/ 	.byte	0x04, 0x28
        /*00d6*/ 	.short	(.L_288 - .L_287)


	//   ....[0]....
.L_287:
        /*00d8*/ 	.word	0x00000260


	//   ....[1]....
        /*00dc*/ 	.word	0x00000830


	//   ....[2]....
        /*00e0*/ 	.word	0x000009f0


	//   ....[3]....
        /*00e4*/ 	.word	0x00000e20


	//   ....[4]....
        /*00e8*/ 	.word	0x00001470


	//   ....[5]....
        /*00ec*/ 	.word	0x000016a0


	//----- nvinfo : EIATTR_VRC_CTA_INIT_COUNT
	.align		4
.L_288:
        /*00f0*/ 	.byte	0x02, 0x4a
	.zero		1
	.zero		1


	//----- nvinfo : EIATTR_EXIT_INSTR_OFFSETS
	.align		4
        /*00f4*/ 	.byte	0x04, 0x1c
        /*00f6*/ 	.short	(.L_290 - .L_289)


	//   ....[0]....
.L_289:
        /*00f8*/ 	.word	0x00000990


	//   ....[1]....
        /*00fc*/ 	.word	0x00000b40


	//   ....[2]....
        /*0100*/ 	.word	0x00001570


	//   ....[3]....
        /*0104*/ 	.word	0x00001640


	//   ....[4]....
        /*0108*/ 	.word	0x00001770


	//   ....[5]....
        /*010c*/ 	.word	0x00001840


	//----- nvinfo : EIATTR_MAX_THREADS
	.align		4
.L_290:
        /*0110*/ 	.byte	0x04, 0x05
        /*0112*/ 	.short	(.L_292 - .L_291)
.L_291:
        /*0114*/ 	.word	0x00000100
        /*0118*/ 	.word	0x00000001
        /*011c*/ 	.word	0x00000001


	//----- nvinfo : EIATTR_CRS_STACK_SIZE
	.align		4
.L_292:
        /*0120*/ 	.byte	0x04, 0x1e
        /*0122*/ 	.short	(.L_294 - .L_293)
.L_293:
        /*0124*/ 	.word	0x00000000


	//----- nvinfo : EIATTR_CBANK_PARAM_SIZE
	.align		4
.L_294:
        /*0128*/ 	.byte	0x03, 0x19
        /*012a*/ 	.short	0x0050


	//----- nvinfo : EIATTR_PARAM_CBANK
	.align		4
        /*012c*/ 	.byte	0x04, 0x0a
        /*012e*/ 	.short	(.L_296 - .L_295)
	.align		4
.L_295:
        /*0130*/ 	.word	index@(.nv.constant0._ZN3cub18CUB_300001_SM_10006detail10merge_sort30DeviceMergeSortBlockSortKernelINS2_10policy_hubIN6thrust24THRUST_300001_SM_1000_NS10device_ptrI13RadiosityDataEEE9Policy600ES9_PNS0_8NullTypeES9_SD_jN4cuda3std3__44lessIS8_EES8_SC_EEvbT0_T1_T2_T3_T4_PT6_PT7_T5_NS1_7vsmem_tE)
        /*0134*/ 	.short	0x0380
        /*0136*/ 	.short	0x0050


	//----- nvinfo : EIATTR_SW_WAR
	.align		4
.L_296:
        /*0138*/ 	.byte	0x04, 0x36
        /*013a*/ 	.short	(.L_298 - .L_297)
.L_297:
        /*013c*/ 	.word	0x00000008
.L_298:


//--------------------- .nv.info._ZN3cub18CUB_300001_SM_10006detail8for_each13static_kernelINS2_12policy_hub_t12policy_500_tEmN6thrust24THRUST_300001_SM_1000_NS8cuda_cub20__uninitialized_fill7functorINS7_10device_ptrI13RadiosityDataEESC_EEEEvT0_T1_ --------------------------
	.section	.nv.info._ZN3cub18CUB_300001_SM_10006detail8for_each13static_kernelINS2_12policy_hub_t12policy_500_tEmN6thrust24THRUST_300001_SM_1000_NS8cuda_cub20__uninitialized_fill7functorINS7_10device_ptrI13RadiosityDataEESC_EEEEvT0_T1_,"",@"SHT_CUDA_INFO"
	.sectionflags	@""
	.align	4


	//----- nvinfo : EIATTR_CUDA_API_VERSION
	.align		4
        /*0000*/ 	.byte	0x04, 0x37
        /*0002*/ 	.short	(.L_300 - .L_299)
.L_299:
        /*0004*/ 	.word	0x00000082


	//----- nvinfo : EIATTR_KPARAM_INFO
	.align		4
.L_300:
        /*0008*/ 	.byte	0x04, 0x17
        /*000a*/ 	.short	(.L_302 - .L_301)
.L_301:
        /*000c*/ 	.word	0x00000000
        /*0010*/ 	.short	0x0001
        /*0012*/ 	.short	0x0008
        /*0014*/ 	.byte	0x00, 0xf0, 0xe1, 0x00


	//----- nvinfo : EIATTR_KPARAM_INFO
	.align		4
.L_302:
        /*0018*/ 	.byte	0x04, 0x17
        /*001a*/ 	.short	(.L_304 - .L_303)
.L_303:
        /*001c*/ 	.word	0x00000000
        /*0020*/ 	.short	0x0000
        /*0022*/ 	.short	0x0000
        /*0024*/ 	.byte	0x00, 0xf0, 0x21, 0x00


	//----- nvinfo : EIATTR_SPARSE_MMA_MASK
	.align		4
.L_304:
        /*0028*/ 	.byte	0x03, 0x50
        /*002a*/ 	.short	0x0000


	//----- nvinfo : EIATTR_MAXREG_COUNT
	.align		4
        /*002c*/ 	.byte	0x03, 0x1b
        /*002e*/ 	.short	0x00ff


	//----- nvinfo : EIATTR_MERCURY_ISA_VERSION
	.align		4
        /*0030*/ 	.byte	0x03, 0x5f
        /*0032*/ 	.short	0x0101


	//----- nvinfo : EIATTR_VRC_CTA_INIT_COUNT
	.align		4
        /*0034*/ 	.byte	0x02, 0x4a
	.zero		1
	.zero		1


	//----- nvinfo : EIATTR_EXIT_INSTR_OFFSETS
	.align		4
        /*0038*/ 	.byte	0x04, 0x1c
        /*003a*/ 	.short	(.L_306 - .L_305)


	//   ....[0]....
.L_305:
        /*003c*/ 	.word	0x000002f0


	//   ....[1]....
        /*0040*/ 	.word	0x00000530


	//   ....[2]....
        /*0044*/ 	.word	0x00000660


	//----- nvinfo : EIATTR_MAX_THREADS
	.align		4
.L_306:
        /*0048*/ 	.byte	0x04, 0x05
        /*004a*/ 	.short	(.L_308 - .L_307)
.L_307:
        /*004c*/ 	.word	0x00000100
        /*0050*/ 	.word	0x00000001
        /*0054*/ 	.word	0x00000001


	//----- nvinfo : EIATTR_CRS_STACK_SIZE
	.align		4
.L_308:
        /*0058*/ 	.byte	0x04, 0x1e
        /*005a*/ 	.short	(.L_310 - .L_309)
.L_309:
        /*005c*/ 	.word	0x00000000


	//----- nvinfo : EIATTR_CBANK_PARAM_SIZE
	.align		4
.L_310:
        /*0060*/ 	.byte	0x03, 0x19
        /*0062*/ 	.short	0x0040


	//----- nvinfo : EIATTR_PARAM_CBANK
	.align		4
        /*0064*/ 	.byte	0x04, 0x0a
        /*0066*/ 	.short	(.L_312 - .L_311)
	.align		4
.L_311:
        /*0068*/ 	.word	index@(.nv.constant0._ZN3cub18CUB_300001_SM_10006detail8for_each13static_kernelINS2_12policy_hub_t12policy_500_tEmN6thrust24THRUST_300001_SM_1000_NS8cuda_cub20__uninitialized_fill7functorINS7_10device_ptrI13RadiosityDataEESC_EEEEvT0_T1_)
        /*006c*/ 	.short	0x0380
        /*006e*/ 	.short	0x0040


	//----- nvinfo : EIATTR_SW_WAR
	.align		4
.L_312:
        /*0070*/ 	.byte	0x04, 0x36
        /*0072*/ 	.short	(.L_314 - .L_313)
.L_313:
        /*0074*/ 	.word	0x00000008
.L_314:


//--------------------- .nv.info._ZN3cub18CUB_300001_SM_10006detail11EmptyKernelIvEEvv --------------------------
	.section	.nv.info._ZN3cub18CUB_300001_SM_10006detail11EmptyKernelIvEEvv,"",@"SHT_CUDA_INFO"
	.sectionflags	@""
	.align	4


	//----- nvinfo : EIATTR_CUDA_API_VERSION
	.align		4
        /*0000*/ 	.byte	0x04, 0x37
        /*0002*/ 	.short	(.L_316 - .L_315)
.L_315:
        /*0004*/ 	.word	0x00000082


	//----- nvinfo : EIATTR_SPARSE_MMA_MASK
	.align		4
.L_316:
        /*0008*/ 	.byte	0x03, 0x50
        /*000a*/ 	.short	0x0000


	//----- nvinfo : EIATTR_MAXREG_COUNT
	.align		4
        /*000c*/ 	.byte	0x03, 0x1b
        /*000e*/ 	.short	0x00ff


	//----- nvinfo : EIATTR_MERCURY_ISA_VERSION
	.align		4
        /*0010*/ 	.byte	0x03, 0x5f
        /*0012*/ 	.short	0x0101


	//----- nvinfo : EIATTR_VRC_CTA_INIT_COUNT
	.align		4
        /*0014*/ 	.byte	0x02, 0x4a
	.zero		1
	.zero		1


	//----- nvinfo : EIATTR_EXIT_INSTR_OFFSETS
	.align		4
        /*0018*/ 	.byte	0x04, 0x1c
        /*001a*/ 	.short	(.L_318 - .L_317)


	//   ....[0]....
.L_317:
        /*001c*/ 	.word	0x00000010


	//----- nvinfo : EIATTR_SW_WAR
	.align		4
.L_318:
        /*0020*/ 	.byte	0x04, 0x36
        /*0022*/ 	.short	(.L_320 - .L_319)
.L_319:
        /*0024*/ 	.word	0x00000008
.L_320:


//--------------------- .nv.info._Z10copyKernelP13RadiosityDataPfPii --------------------------
	.section	.nv.info._Z10copyKernelP13RadiosityDataPfPii,"",@"SHT_CUDA_INFO"
	.sectionflags	@""
	.align	4


	//----- nvinfo : EIATTR_CUDA_API_VERSION
	.align		4
        /*0000*/ 	.byte	0x04, 0x37
        /*0002*/ 	.short	(.L_322 - .L_321)
.L_321:
        /*0004*/ 	.word	0x00000082


	//----- nvinfo : EIATTR_KPARAM_INFO
	.align		4
.L_322:
        /*0008*/ 	.byte	0x04, 0x17
        /*000a*/ 	.short	(.L_324 - .L_323)
.L_323:
        /*000c*/ 	.word	0x00000000
        /*0010*/ 	.short	0x0003
        /*0012*/ 	.short	0x0018
        /*0014*/ 	.byte	0x00, 0xf0, 0x11, 0x00


	//----- nvinfo : EIATTR_KPARAM_INFO
	.align		4
.L_324:
        /*0018*/ 	.byte	0x04, 0x17
        /*001a*/ 	.short	(.L_326 - .L_325)
.L_325:
        /*001c*/ 	.word	0x00000000
        /*0020*/ 	.short	0x0002
        /*0022*/ 	.short	0x0010
        /*0024*/ 	.byte	0x00, 0xf5, 0x21, 0x00


	//----- nvinfo : EIATTR_KPARAM_INFO
	.align		4
.L_326:
        /*0028*/ 	.byte	0x04, 0x17
        /*002a*/ 	.short	(.L_328 - .L_327)
.L_327:
        /*002c*/ 	.word	0x00000000
        /*0030*/ 	.short	0x0001
        /*0032*/ 	.short	0x0008
        /*0034*/ 	.byte	0x00, 0xf5, 0x21, 0x00


	//----- nvinfo : EIATTR_KPARAM_INFO
	.align		4
.L_328:
        /*0038*/ 	.byte	0x04, 0x17
        /*003a*/ 	.short	(.L_330 - .L_329)
.L_329:
        /*003c*/ 	.word	0x00000000
        /*0040*/ 	.short	0x0000
        /*0042*/ 	.short	0x0000
        /*0044*/ 	.byte	0x00, 0xf5, 0x21, 0x00


	//----- nvinfo : EIATTR_SPARSE_MMA_MASK
	.align		4
.L_330:
        /*0048*/ 	.byte	0x03, 0x50
        /*004a*/ 	.short	0x0000


	//----- nvinfo : EIATTR_MAXREG_COUNT
	.align		4
        /*004c*/ 	.byte	0x03, 0x1b
        /*004e*/ 	.short	0x00ff


	//----- nvinfo : EIATTR_MERCURY_ISA_VERSION
	.align		4
        /*0050*/ 	.byte	0x03, 0x5f
        /*0052*/ 	.short	0x0101


	//----- nvinfo : EIATTR_VRC_CTA_INIT_COUNT
	.align		4
        /*0054*/ 	.byte	0x02, 0x4a
	.zero		1
	.zero		1


	//----- nvinfo : EIATTR_EXIT_INSTR_OFFSETS
	.align		4
        /*0058*/ 	.byte	0x04, 0x1c
        /*005a*/ 	.short	(.L_332 - .L_331)


	//   ....[0]....
.L_331:
        /*005c*/ 	.word	0x00000070


	//   ....[1]....
        /*0060*/ 	.word	0x00000120


	//----- nvinfo : EIATTR_CBANK_PARAM_SIZE
	.align		4
.L_332:
        /*0064*/ 	.byte	0x03, 0x19
        /*0066*/ 	.short	0x001c


	//----- nvinfo : EIATTR_PARAM_CBANK
	.align		4
        /*0068*/ 	.byte	0x04, 0x0a
        /*006a*/ 	.short	(.L_334 - .L_333)
	.align		4
.L_333:
        /*006c*/ 	.word	index@(.nv.constant0._Z10copyKernelP13RadiosityDataPfPii)
        /*0070*/ 	.short	0x0380
        /*0072*/ 	.short	0x001c


	//----- nvinfo : EIATTR_SW_WAR
	.align		4
.L_334:
        /*0074*/ 	.byte	0x04, 0x36
        /*0076*/ 	.short	(.L_336 - .L_335)
.L_335:
        /*0078*/ 	.word	0x00000008
.L_336:


//--------------------- .nv.callgraph             --------------------------
	.section	.nv.callgraph,"",@"SHT_CUDA_CALLGRAPH"
	.align	4
	.sectionentsize	8
	.align		4
        /*0000*/ 	.word	0x00000000
	.align		4
        /*0004*/ 	.word	0xffffffff
	.align		4
        /*0008*/ 	.word	0x00000000
	.align		4
        /*000c*/ 	.word	0xfffffffe
	.align		4
        /*0010*/ 	.word	0x00000000
	.align		4
        /*0014*/ 	.word	0xfffffffd
	.align		4
        /*0018*/ 	.word	0x00000000
	.align		4
        /*001c*/ 	.word	0xfffffffc


//--------------------- .nv.constant4             --------------------------
	.section	.nv.constant4,"a",@progbits
	.align	8
	.align		8
.nv.constant4:
        /*0000*/ 	.dword	_ZN34_INTERNAL_1e55bb85_4_k_cu_d74234b74cuda3std3__45__cpo5beginE
	.align		8
        /*0008*/ 	.dword	_ZN34_INTERNAL_1e55bb85_4_k_cu_d74234b74cuda3std3__45__cpo3endE
	.align		8
        /*0010*/ 	.dword	_ZN34_INTERNAL_1e55bb85_4_k_cu_d74234b74cuda3std3__45__cpo6cbeginE
	.align		8
        /*0018*/ 	.dword	_ZN34_INTERNAL_1e55bb85_4_k_cu_d74234b74cuda3std3__45__cpo4cendE
	.align		8
        /*0020*/ 	.dword	_ZN34_INTERNAL_1e55bb85_4_k_cu_d74234b74cuda3std3__45__cpo6rbeginE
	.align		8
        /*0028*/ 	.dword	_ZN34_INTERNAL_1e55bb85_4_k_cu_d74234b74cuda3std3__45__cpo4rendE
	.align		8
        /*0030*/ 	.dword	_ZN34_INTERNAL_1e55bb85_4_k_cu_d74234b74cuda3std3__45__cpo7crbeginE
	.align		8
        /*0038*/ 	.dword	_ZN34_INTERNAL_1e55bb85_4_k_cu_d74234b74cuda3std3__45__cpo5crendE
	.align		8
        /*0040*/ 	.dword	_ZN34_INTERNAL_1e55bb85_4_k_cu_d74234b74cuda3std3__436_GLOBAL__N__1e55bb85_4_k_cu_d74234b76ignoreE
	.align		8
        /*0048*/ 	.dword	_ZN34_INTERNAL_1e55bb85_4_k_cu_d74234b74cuda3std3__419piecewise_constructE
	.align		8
        /*0050*/ 	.dword	_ZN34_INTERNAL_1e55bb85_4_k_cu_d74234b74cuda3std3__48in_placeE
	.align		8
        /*0058*/ 	.dword	_ZN34_INTERNAL_1e55bb85_4_k_cu_d74234b74cuda3std3__420unreachable_sentinelE
	.align		8
        /*0060*/ 	.dword	_ZN34_INTERNAL_1e55bb85_4_k_cu_d74234b74cuda3std3__47nulloptE
	.align		8
        /*0068*/ 	.dword	_ZN34_INTERNAL_1e55bb85_4_k_cu_d74234b74cuda3std3__48unexpectE
	.align		8
        /*0070*/ 	.dword	_ZN34_INTERNAL_1e55bb85_4_k_cu_d74234b74cuda3std6ranges3__45__cpo4swapE
	.align		8
        /*0078*/ 	.dword	_ZN34_INTERNAL_1e55bb85_4_k_cu_d74234b74cuda3std6ranges3__45__cpo9iter_moveE
	.align		8
        /*0080*/ 	.dword	_ZN34_INTERNAL_1e55bb85_4_k_cu_d74234b74cuda3std6ranges3__45__cpo5beginE
	.align		8
        /*0088*/ 	.dword	_ZN34_INTERNAL_1e55bb85_4_k_cu_d74234b74cuda3std6ranges3__45__cpo3endE
	.align		8
        /*0090*/ 	.dword	_ZN34_INTERNAL_1e55bb85_4_k_cu_d74234b74cuda3std6ranges3__45__cpo6cbeginE
	.align		8
        /*0098*/ 	.dword	_ZN34_INTERNAL_1e55bb85_4_k_cu_d74234b74cuda3std6ranges3__45__cpo4cendE
	.align		8
        /*00a0*/ 	.dword	_ZN34_INTERNAL_1e55bb85_4_k_cu_d74234b74cuda3std6ranges3__45__cpo7advanceE
	.align		8
        /*00a8*/ 	.dword	_ZN34_INTERNAL_1e55bb85_4_k_cu_d74234b74cuda3std6ranges3__45__cpo9iter_swapE
	.align		8
        /*00b0*/ 	.dword	_ZN34_INTERNAL_1e55bb85_4_k_cu_d74234b74cuda3std6ranges3__45__cpo4nextE
	.align		8
        /*00b8*/ 	.dword	_ZN34_INTERNAL_1e55bb85_4_k_cu_d74234b74cuda3std6ranges3__45__cpo4prevE
	.align		8
        /*00c0*/ 	.dword	_ZN34_INTERNAL_1e55bb85_4_k_cu_d74234b74cuda3std6ranges3__45__cpo4dataE
	.align		8
        /*00c8*/ 	.dword	_ZN34_INTERNAL_1e55bb85_4_k_cu_d74234b74cuda3std6ranges3__45__cpo5cdataE
	.align		8
        /*00d0*/ 	.dword	_ZN34_INTERNAL_1e55bb85_4_k_cu_d74234b74cuda3std6ranges3__45__cpo4sizeE
	.align		8
        /*00d8*/ 	.dword	_ZN34_INTERNAL_1e55bb85_4_k_cu_d74234b74cuda3std6ranges3__45__cpo5ssizeE
	.align		8
        /*00e0*/ 	.dword	_ZN34_INTERNAL_1e55bb85_4_k_cu_d74234b74cuda3std6ranges3__45__cpo8distanceE
	.align		8
        /*00e8*/ 	.dword	_ZN34_INTERNAL_1e55bb85_4_k_cu_d74234b76thrust24THRUST_300001_SM_1000_NS8cuda_cub3parE
	.align		8
        /*00f0*/ 	.dword	_ZN34_INTERNAL_1e55bb85_4_k_cu_d74234b76thrust24THRUST_300001_SM_1000_NS8cuda_cub10par_nosyncE
	.align		8
        /*00f8*/ 	.dword	_ZN34_INTERNAL_1e55bb85_4_k_cu_d74234b76thrust24THRUST_300001_SM_1000_NS6system6detail10sequential3seqE
	.align		8
        /*0100*/ 	.dword	_ZN34_INTERNAL_1e55bb85_4_k_cu_d74234b76thrust24THRUST_300001_SM_1000_NS6system3cpp3parE
	.align		8
        /*0108*/ 	.dword	_ZN34_INTERNAL_1e55bb85_4_k_cu_d74234b76thrust24THRUST_300001_SM_1000_NS12placeholders2_1E
	.align		8
        /*0110*/ 	.dword	_ZN34_INTERNAL_1e55bb85_4_k_cu_d74234b76thrust24THRUST_300001_SM_1000_NS12placeholders2_2E
	.align		8
        /*0118*/ 	.dword	_ZN34_INTERNAL_1e55bb85_4_k_cu_d74234b76thrust24THRUST_300001_SM_1000_NS12placeholders2_3E
	.align		8
        /*0120*/ 	.dword	_ZN34_INTERNAL_1e55bb85_4_k_cu_d74234b76thrust24THRUST_300001_SM_1000_NS12placeholders2_4E
	.align		8
        /*0128*/ 	.dword	_ZN34_INTERNAL_1e55bb85_4_k_cu_d74234b76thrust24THRUST_300001_SM_1000_NS12placeholders2_5E
	.align		8
        /*0130*/ 	.dword	_ZN34_INTERNAL_1e55bb85_4_k_cu_d74234b76thrust24THRUST_300001_SM_1000_NS12placeholders2_6E
	.align		8
        /*0138*/ 	.dword	_ZN34_INTERNAL_1e55bb85_4_k_cu_d74234b76thrust24THRUST_300001_SM_1000_NS12placeholders2_7E
	.align		8
        /*0140*/ 	.dword	_ZN34_INTERNAL_1e55bb85_4_k_cu_d74234b76thrust24THRUST_300001_SM_1000_NS12placeholders2_8E
	.align		8
        /*0148*/ 	.dword	_ZN34_INTERNAL_1e55bb85_4_k_cu_d74234b76thrust24THRUST_300001_SM_1000_NS12placeholders2_9E
	.align		8
        /*0150*/ 	.dword	_ZN34_INTERNAL_1e55bb85_4_k_cu_d74234b76thrust24THRUST_300001_SM_1000_NS12placeholders3_10E
	.align		8
        /*0158*/ 	.dword	_ZN34_INTERNAL_1e55bb85_4_k_cu_d74234b76thrust24THRUST_300001_SM_1000_NS3seqE
	.align		8
        /*0160*/ 	.dword	_ZN34_INTERNAL_1e55bb85_4_k_cu_d74234b76thrust24THRUST_300001_SM_1000_NS6deviceE


//--------------------- .text._ZN3cub18CUB_300001_SM_10006detail10merge_sort26DeviceMergeSortMergeKernelINS2_10policy_hubIN6thrust24THRUST_300001_SM_1000_NS10device_ptrI13RadiosityDataEEE9Policy600ES9_PNS0_8NullTypeES9_SD_mN4cuda3std3__44lessIS8_EES8_SC_EEvbT2_T3_T4_PT6_PT7_T5_PSL_SL_NS1_7vsmem_tE --------------------------
	.section	.text._ZN3cub18CUB_300001_SM_10006detail10merge_sort26DeviceMergeSortMergeKernelINS2_10policy_hubIN6thrust24THRUST_300001_SM_1000_NS10device_ptrI13RadiosityDataEEE9Policy600ES9_PNS0_8NullTypeES9_SD_mN4cuda3std3__44lessIS8_EES8_SC_EEvbT2_T3_T4_PT6_PT7_T5_PSL_SL_NS1_7vsmem_tE,"ax",@progbits
	.align	128
        .global         _ZN3cub18CUB_300001_SM_10006detail10merge_sort26DeviceMergeSortMergeKernelINS2_10policy_hubIN6thrust24THRUST_300001_SM_1000_NS10device_ptrI13RadiosityDataEEE9Policy600ES9_PNS0_8NullTypeES9_SD_mN4cuda3std3__44lessIS8_EES8_SC_EEvbT2_T3_T4_PT6_PT7_T5_PSL_SL_NS1_7vsmem_tE
        .type           _ZN3cub18CUB_300001_SM_10006detail10merge_sort26DeviceMergeSortMergeKernelINS2_10policy_hubIN6thrust24THRUST_300001_SM_1000_NS10device_ptrI13RadiosityDataEEE9Policy600ES9_PNS0_8NullTypeES9_SD_mN4cuda3std3__44lessIS8_EES8_SC_EEvbT2_T3_T4_PT6_PT7_T5_PSL_SL_NS1_7vsmem_tE,@function
        .size           _ZN3cub18CUB_300001_SM_10006detail10merge_sort26DeviceMergeSortMergeKernelINS2_10policy_hubIN6thrust24THRUST_300001_SM_1000_NS10device_ptrI13RadiosityDataEEE9Policy600ES9_PNS0_8NullTypeES9_SD_mN4cuda3std3__44lessIS8_EES8_SC_EEvbT2_T3_T4_PT6_PT7_T5_PSL_SL_NS1_7vsmem_tE,(.L_x_108 - _ZN3cub18CUB_300001_SM_10006detail10merge_sort26DeviceMergeSortMergeKernelINS2_10policy_hubIN6thrust24THRUST_300001_SM_1000_NS10device_ptrI13RadiosityDataEEE9Policy600ES9_PNS0_8NullTypeES9_SD_mN4cuda3std3__44lessIS8_EES8_SC_EEvbT2_T3_T4_PT6_PT7_T5_PSL_SL_NS1_7vsmem_tE)
        .other          _ZN3cub18CUB_300001_SM_10006detail10merge_sort26DeviceMergeSortMergeKernelINS2_10policy_hubIN6thrust24THRUST_300001_SM_1000_NS10device_ptrI13RadiosityDataEEE9Policy600ES9_PNS0_8NullTypeES9_SD_mN4cuda3std3__44lessIS8_EES8_SC_EEvbT2_T3_T4_PT6_PT7_T5_PSL_SL_NS1_7vsmem_tE,@"STO_CUDA_ENTRY STV_DEFAULT"
_ZN3cub18CUB_300001_SM_10006detail10merge_sort26DeviceMergeSortMergeKernelINS2_10policy_hubIN6thrust24THRUST_300001_SM_1000_NS10device_ptrI13RadiosityDataEEE9Policy600ES9_PNS0_8NullTypeES9_SD_mN4cuda3std3__44lessIS8_EES8_SC_EEvbT2_T3_T4_PT6_PT7_T5_PSL_SL_NS1_7vsmem_tE:
.text._ZN3cub18CUB_300001_SM_10006detail10merge_sort26DeviceMergeSortMergeKernelINS2_10policy_hubIN6thrust24THRUST_300001_SM_1000_NS10device_ptrI13RadiosityDataEEE9Policy600ES9_PNS0_8NullTypeES9_SD_mN4cuda3std3__44lessIS8_EES8_SC_EEvbT2_T3_T4_PT6_PT7_T5_PSL_SL_NS1_7vsmem_tE:
[----:B------:R-:W-:Y:S01]  /*0000*/  LDC R1, c[0x0][0x37c] ;  /* 0x0000df00ff017b82 */ /* 0x000fe20000000800 */
[----:B------:R-:W0:Y:S01]  /*0010*/  S2R R0, SR_CTAID.X ;  /* 0x0000000000007919 */ /* 0x000e220000002500 */
[----:B------:R-:W1:Y:S06]  /*0020*/  LDCU UR4, c[0x0][0x370] ;  /* 0x00006e00ff0477ac */ /* 0x000e6c0008000800 */
[----:B------:R-:W2:Y:S01]  /*0030*/  LDC.64 R2, c[0x0][0x3c0] ;  /* 0x0000f000ff027b82 */ /* 0x000ea20000000a00 */
[----:B------:R-:W3:Y:S01]  /*0040*/  S2R R28, SR_TID.X ;  /* 0x00000000001c7919 */ /* 0x000ee20000002100 */
[----:B------:R-:W4:Y:S01]  /*0050*/  LDCU.64 UR6, c[0x0][0x358] ;  /* 0x00006b00ff0677ac */ /* 0x000f220008000a00 */
[----:B-1----:R-:W-:-:S06]  /*0060*/  UIADD3 UR4, UPT, UPT, UR4, -0x1, URZ ;  /* 0xffffffff04047890 */ /* 0x002fcc000fffe0ff */
[----:B0-----:R-:W-:-:S13]  /*0070*/  ISETP.GE.U32.AND P0, PT, R0, UR4, PT ;  /* 0x0000000400007c0c */ /* 0x001fda000bf06070 */
[----:B---34-:R-:W-:Y:S05]  /*0080*/  @P0 BRA `(.L_x_0) ;  /* 0x0000001000400947 */ /* 0x018fea0003800000 */
[----:B------:R-:W0:Y:S01]  /*0090*/  LDC.64 R10, c[0x0][0x3b8] ;  /* 0x0000ee00ff0a7b82 */ /* 0x000e220000000a00 */
[----:B--2---:R-:W-:-:S07]  /*00a0*/  IADD3 R17, P3, PT, RZ, -R2, RZ ;  /* 0x80000002ff117210 */ /* 0x004fce0007f7e0ff */
[----:B------:R-:W1:Y:S01]  /*00b0*/  LDC.64 R6, c[0x0][0x398] ;  /* 0x0000e600ff067b82 */ /* 0x000e620000000a00 */
[----:B------:R-:W-:Y:S01]  /*00c0*/  IMAD.WIDE.U32 R18, R2, 0x80, RZ ;  /* 0x0000008002127825 */ /* 0x000fe200078e00ff */
[----:B------:R-:W2:Y:S01]  /*00d0*/  LDCU.U8 UR4, c[0x0][0x380] ;  /* 0x00007000ff0477ac */ /* 0x000ea20008000000 */
[----:B0-----:R-:W-:-:S04]  /*00e0*/  LEA R10, P0, R0, R10, 0x3 ;  /* 0x0000000a000a7211 */ /* 0x001fc800078018ff */
[----:B------:R-:W-:-:S05]  /*00f0*/  LEA.HI.X R11, R0, R11, RZ, 0x3, P0 ;  /* 0x0000000b000b7211 */ /* 0x000fca00000f1cff */
[----:B------:R-:W3:Y:S04]  /*0100*/  LDG.E.64 R8, desc[UR6][R10.64+0x8] ;  /* 0x000008060a087981 */ /* 0x000ee8000c1e1b00 */
[----:B------:R-:W4:Y:S01]  /*0110*/  LDG.E.64 R4, desc[UR6][R10.64] ;  /* 0x000000060a047981 */ /* 0x000f22000c1e1b00 */
[-C--:B------:R-:W-:Y:S01]  /*0120*/  LOP3.LUT R13, R17, R0.reuse, RZ, 0xc0, !PT ;  /* 0x00000000110d7212 */ /* 0x080fe200078ec0ff */
[----:B------:R-:W-:Y:S01]  /*0130*/  IMAD.SHL.U32 R15, R3, 0x80, RZ ;  /* 0x00000080030f7824 */ /* 0x000fe200078e00ff */
[----:B------:R-:W-:Y:S01]  /*0140*/  LOP3.LUT R2, R17, R0, RZ, 0xfc, !PT ;  /* 0x0000000011027212 */ /* 0x000fe200078efcff */
[----:B------:R-:W-:Y:S01]  /*0150*/  IMAD.X R12, RZ, RZ, ~R3, P3 ;  /* 0x000000ffff0c7224 */ /* 0x000fe200018e0e03 */
[C---:B------:R-:W-:Y:S01]  /*0160*/  SHF.L.U64.HI R20, R13.reuse, 0x8, RZ ;  /* 0x000000080d147819 */ /* 0x040fe200000102ff */
[----:B------:R-:W-:Y:S01]  /*0170*/  IMAD.SHL.U32 R23, R13, 0x100, RZ ;  /* 0x000001000d177824 */ /* 0x000fe200078e00ff */
[----:B------:R-:W-:Y:S01]  /*0180*/  LOP3.LUT R18, R18, 0xffffff00, RZ, 0xc0, !PT ;  /* 0xffffff0012127812 */ /* 0x000fe200078ec0ff */
[----:B------:R-:W-:Y:S01]  /*0190*/  IMAD.IADD R19, R19, 0x1, R15 ;  /* 0x0000000113137824 */ /* 0x000fe200078e020f */
[----:B------:R-:W-:Y:S01]  /*01a0*/  ISETP.NE.U32.AND P1, PT, R2, -0x1, PT ;  /* 0xffffffff0200780c */ /* 0x000fe20003f25070 */
[----:B--2---:R-:W-:Y:S01]  /*01b0*/  UPRMT UR4, UR4, 0x8880, URZ ;  /* 0x0000888004047896 */ /* 0x004fe200080000ff */
[----:B------:R-:W-:Y:S01]  /*01c0*/  BSSY.RECONVERGENT B0, `(.L_x_1) ;  /* 0x000007d000007945 */ /* 0x000fe20003800200 */
[----:B------:R-:W-:Y:S01]  /*01d0*/  ACQBULK ;  /* 0x000000000000782e */ /* 0x000fe20000000000 */
[----:B------:R-:W-:Y:S01]  /*01e0*/  ISETP.NE.AND.EX P1, PT, R12, -0x1, PT, P1 ;  /* 0xffffffff0c00780c */ /* 0x000fe20003f25310 */
[----:B------:R-:W-:Y:S01]  /*01f0*/  UISETP.NE.AND UP0, UPT, UR4, URZ, UPT ;  /* 0x000000ff0400728c */ /* 0x000fe2000bf05270 */
[----:B---3--:R-:W-:-:S02]  /*0200*/  IADD3 R21, P0, PT, R8, -R23, RZ ;  /* 0x8000001708157210 */ /* 0x008fc40007f1e0ff */
[----:B------:R-:W-:Y:S02]  /*0210*/  IADD3 R8, P2, PT, R0, -R13, RZ ;  /* 0x8000000d00087210 */ /* 0x000fe40007f5e0ff */
[----:B----4-:R-:W-:Y:S01]  /*0220*/  IADD3 R2, P3, PT, R4, -R23, RZ ;  /* 0x8000001704027210 */ /* 0x010fe20007f7e0ff */
[--C-:B------:R-:W-:Y:S01]  /*0230*/  IMAD.X R10, R9, 0x1, ~R20.reuse, P0 ;  /* 0x00000001090a7824 */ /* 0x100fe200000e0e14 */
[----:B-1----:R-:W-:Y:S01]  /*0240*/  IADD3 R9, P4, PT, -R23, R6, RZ ;  /* 0x0000000617097210 */ /* 0x002fe20007f9e1ff */
[----:B------:R-:W-:Y:S01]  /*0250*/  IMAD.X R11, RZ, RZ, -0x1, P2 ;  /* 0xffffffffff0b7424 */ /* 0x000fe200010e06ff */
[C---:B------:R-:W-:Y:S01]  /*0260*/  ISETP.NE.U32.AND P0, PT, R8.reuse, -0x1, PT ;  /* 0xffffffff0800780c */ /* 0x040fe20003f05070 */
[C---:B------:R-:W-:Y:S01]  /*0270*/  IMAD.SHL.U32 R3, R8.reuse, 0x100, RZ ;  /* 0x0000010008037824 */ /* 0x040fe200078e00ff */
[----:B------:R-:W-:Y:S01]  /*0280*/  ISETP.GT.U32.AND P2, PT, R9, R18, PT ;  /* 0x000000120900720c */ /* 0x000fe20003f44070 */
[--C-:B------:R-:W-:Y:S01]  /*0290*/  IMAD.X R6, R7, 0x1, ~R20.reuse, P4 ;  /* 0x0000000107067824 */ /* 0x100fe200020e0e14 */
[----:B------:R-:W-:Y:S01]  /*02a0*/  ISETP.NE.AND.EX P0, PT, R11, -0x1, PT, P0 ;  /* 0xffffffff0b00780c */ /* 0x000fe20003f05300 */
[----:B------:R-:W-:Y:S01]  /*02b0*/  IMAD.MOV.U32 R7, RZ, RZ, 0xff ;  /* 0x000000ffff077424 */ /* 0x000fe200078e00ff */
[----:B------:R-:W-:Y:S01]  /*02c0*/  SHF.L.U64.HI R11, R8, 0x8, R11 ;  /* 0x00000008080b7819 */ /* 0x000fe2000001020b */
[----:B------:R-:W-:-:S03]  /*02d0*/  IMAD.X R25, R5, 0x1, ~R20, P3 ;  /* 0x0000000105197824 */ /* 0x000fc600018e0e14 */
[----:B------:R-:W-:Y:S02]  /*02e0*/  SEL R8, R7, 0x100, !P0 ;  /* 0x0000010007087807 */ /* 0x000fe40004000000 */
[----:B------:R-:W-:Y:S02]  /*02f0*/  ISETP.GT.U32.AND.EX P0, PT, R6, R19, PT, P2 ;  /* 0x000000130600720c */ /* 0x000fe40003f04120 */
[----:B------:R-:W-:Y:S02]  /*0300*/  IADD3 R24, P2, PT, -R2, R3, RZ ;  /* 0x0000000302187210 */ /* 0x000fe40007f5e1ff */
[----:B------:R-:W-:Y:S02]  /*0310*/  IADD3 R3, P3, P4, -R21, R8, R3 ;  /* 0x0000000815037210 */ /* 0x000fe40007c7e103 */
[----:B------:R-:W-:Y:S01]  /*0320*/  SEL R7, R9, R18, P0 ;  /* 0x0000001209077207 */ /* 0x000fe20000000000 */
[----:B------:R-:W-:Y:S01]  /*0330*/  IMAD.X R25, R11, 0x1, ~R25, P2 ;  /* 0x000000010b197824 */ /* 0x000fe200010e0e19 */
[----:B------:R-:W-:-:S02]  /*0340*/  IADD3.X R8, PT, PT, ~R10, RZ, R11, P3, P4 ;  /* 0x000000ff0a087210 */ /* 0x000fc40001fe850b */
[----:B------:R-:W-:Y:S02]  /*0350*/  SEL R12, R6, R19, P0 ;  /* 0x00000013060c7207 */ /* 0x000fe40000000000 */
[----:B------:R-:W-:Y:S02]  /*0360*/  IADD3 R10, P0, PT, R7, -R18, RZ ;  /* 0x80000012070a7210 */ /* 0x000fe40007f1e0ff */
[----:B------:R-:W-:Y:S02]  /*0370*/  SEL R3, R18, R3, !P1 ;  /* 0x0000000312037207 */ /* 0x000fe40004800000 */
[----:B------:R-:W-:Y:S01]  /*0380*/  SEL R7, R19, R8, !P1 ;  /* 0x0000000813077207 */ /* 0x000fe20004800000 */
[----:B------:R-:W-:Y:S01]  /*0390*/  IMAD.X R8, R12, 0x1, ~R19, P0 ;  /* 0x000000010c087824 */ /* 0x000fe200000e0e13 */
[----:B------:R-:W-:Y:S02]  /*03a0*/  ISETP.LT.U32.AND P2, PT, R18, R9, PT ;  /* 0x000000091200720c */ /* 0x000fe40003f41070 */
[----:B------:R-:W-:-:S02]  /*03b0*/  ISETP.LT.U32.AND P3, PT, R24, R10, PT ;  /* 0x0000000a1800720c */ /* 0x000fc40003f61070 */
[----:B------:R-:W-:Y:S02]  /*03c0*/  ISETP.LT.U32.AND P0, PT, R3, R10, PT ;  /* 0x0000000a0300720c */ /* 0x000fe40003f01070 */
[----:B------:R-:W-:Y:S02]  /*03d0*/  ISETP.LT.U32.AND.EX P2, PT, R19, R6, PT, P2 ;  /* 0x000000061300720c */ /* 0x000fe40003f41120 */
[-C--:B------:R-:W-:Y:S02]  /*03e0*/  ISETP.LT.U32.AND.EX P3, PT, R25, R8.reuse, PT, P3 ;  /* 0x000000081900720c */ /* 0x080fe40003f61130 */
[----:B------:R-:W-:Y:S02]  /*03f0*/  ISETP.LT.U32.AND.EX P0, PT, R7, R8, PT, P0 ;  /* 0x000000080700720c */ /* 0x000fe40003f01100 */
[----:B------:R-:W-:Y:S02]  /*0400*/  @!P1 SEL R21, R18, R9, P2 ;  /* 0x0000000912159207 */ /* 0x000fe40001000000 */
[----:B------:R-:W-:-:S02]  /*0410*/  SEL R24, R24, R10, P3 ;  /* 0x0000000a18187207 */ /* 0x000fc40001800000 */
[----:B------:R-:W-:Y:S01]  /*0420*/  SEL R3, R3, R10, P0 ;  /* 0x0000000a03037207 */ /* 0x000fe20000000000 */
[----:B------:R-:W-:Y:S01]  /*0430*/  IMAD.IADD R21, R21, 0x1, -R2 ;  /* 0x0000000115157824 */ /* 0x000fe200078e0a02 */
[----:B------:R-:W-:-:S03]  /*0440*/  SEL R25, R25, R8, P3 ;  /* 0x0000000819197207 */ /* 0x000fc60001800000 */
[----:B------:R-:W-:Y:S01]  /*0450*/  IMAD.IADD R22, R3, 0x1, -R24 ;  /* 0x0000000103167824 */ /* 0x000fe200078e0a18 */
[----:B------:R-:W-:Y:S06]  /*0460*/  BRA.U !UP0, `(.L_x_2) ;  /* 0x0000000108ac7547 */ /* 0x000fec000b800000 */
[----:B------:R-:W-:Y:S02]  /*0470*/  ISETP.GE.AND P0, PT, R28, R21, PT ;  /* 0x000000151c00720c */ /* 0x000fe40003f06270 */
[----:B------:R-:W-:-:S04]  /*0480*/  IADD3 R23, P1, P2, R24, R23, R18 ;  /* 0x0000001718177210 */ /* 0x000fc80007a3e012 */
[----:B------:R-:W-:-:S07]  /*0490*/  IADD3.X R19, PT, PT, R25, R20, R19, P1, P2 ;  /* 0x0000001419137210 */ /* 0x000fce0000fe4413 */
[----:B------:R-:W-:Y:S05]  /*04a0*/  @P0 BRA `(.L_x_3) ;  /* 0x00000000004c0947 */ /* 0x000fea0003800000 */
[----:B------:R-:W0:Y:S01]  /*04b0*/  LDC.64 R2, c[0x0][0x388] ;  /* 0x0000e200ff027b82 */ /* 0x000e220000000a00 */
[----:B------:R-:W-:-:S05]  /*04c0*/  IADD3 R7, P0, PT, R4, R28, RZ ;  /* 0x0000001c04077210 */ /* 0x000fca0007f1e0ff */
[----:B------:R-:W-:-:S04]  /*04d0*/  IMAD.X R4, RZ, RZ, R5, P0 ;  /* 0x000000ffff047224 */ /* 0x000fc800000e0605 */
[----:B------:R-:W-:Y:S02]  /*04e0*/  IMAD R5, R4, 0x30, RZ ;  /* 0x0000003004057824 */ /* 0x000fe400078e02ff */
[----:B0-----:R-:W-:-:S04]  /*04f0*/  IMAD.WIDE.U32 R2, R7, 0x30, R2 ;  /* 0x0000003007027825 */ /* 0x001fc800078e0002 */
[----:B------:R-:W-:-:S05]  /*0500*/  IMAD.IADD R3, R3, 0x1, R5 ;  /* 0x0000000103037824 */ /* 0x000fca00078e0205 */
[----:B------:R0:W5:Y:S04]  /*0510*/  LDG.E R4, desc[UR6][R2.64] ;  /* 0x0000000602047981 */ /* 0x000168000c1e1900 */
        /* <DEDUP_REMOVED lines=10> */
[----:B------:R0:W5:Y:S01]  /*05c0*/  LDG.E R15, desc[UR6][R2.64+0x2c] ;  /* 0x00002c06020f7981 */ /* 0x000162000c1e1900 */
[----:B------:R-:W-:Y:S05]  /*05d0*/  BRA `(.L_x_4) ;  /* 0x0000000000ec7947 */ /* 0x000fea0003800000 */
.L_x_3:
[----:B------:R-:W0:Y:S01]  /*05e0*/  LDC.64 R2, c[0x0][0x388] ;  /* 0x0000e200ff027b82 */ /* 0x000e220000000a00 */
[----:B------:R-:W-:-:S05]  /*05f0*/  IMAD.IADD R4, R28, 0x1, -R21 ;  /* 0x000000011c047824 */ /* 0x000fca00078e0a15 */
[----:B------:R-:W-:-:S04]  /*0600*/  IADD3 R5, P0, PT, R4, R23, RZ ;  /* 0x0000001704057210 */ /* 0x000fc80007f1e0ff */
[----:B------:R-:W-:Y:S01]  /*0610*/  LEA.HI.X.SX32 R4, R4, R19, 0x1, P0 ;  /* 0x0000001304047211 */ /* 0x000fe200000f0eff */
[----:B0-----:R-:W-:-:S04]  /*0620*/  IMAD.WIDE.U32 R2, R5, 0x30, R2 ;  /* 0x0000003005027825 */ /* 0x001fc800078e0002 */
[----:B------:R-:W-:-:S04]  /*0630*/  IMAD R5, R4, 0x30, RZ ;  /* 0x0000003004057824 */ /* 0x000fc800078e02ff */
        /* <DEDUP_REMOVED lines=14> */
.L_x_2:
[----:B------:R-:W0:Y:S01]  /*0720*/  LDC.64 R2, c[0x0][0x3a0] ;  /* 0x0000e800ff027b82 */ /* 0x000e220000000a00 */
[----:B------:R-:W-:-:S13]  /*0730*/  ISETP.GE.AND P2, PT, R28, R21, PT ;  /* 0x000000151c00720c */ /* 0x000fda0003f46270 */
[----:B------:R-:W-:-:S05]  /*0740*/  @!P2 IADD3 R17, P0, PT, R4, R28, RZ ;  /* 0x0000001c0411a210 */ /* 0x000fca0007f1e0ff */
[----:B------:R-:W-:-:S04]  /*0750*/  @!P2 IMAD.X R4, RZ, RZ, R5, P0 ;  /* 0x000000ffff04a224 */ /* 0x000fc800000e0605 */
[----:B------:R-:W-:Y:S02]  /*0760*/  @!P2 IMAD R5, R4, 0x30, RZ ;  /* 0x000000300405a824 */ /* 0x000fe400078e02ff */
[----:B0-----:R-:W-:-:S04]  /*0770*/  @!P2 IMAD.WIDE.U32 R16, R17, 0x30, R2 ;  /* 0x000000301110a825 */ /* 0x001fc800078e0002 */
[----:B------:R-:W-:-:S05]  /*0780*/  @!P2 IMAD.IADD R17, R5, 0x1, R17 ;  /* 0x000000010511a824 */ /* 0x000fca00078e0211 */
[----:B------:R2:W5:Y:S04]  /*0790*/  @!P2 LDG.E R4, desc[UR6][R16.64] ;  /* 0x000000061004a981 */ /* 0x000568000c1e1900 */
        /* <DEDUP_REMOVED lines=10> */
[----:B------:R2:W5:Y:S01]  /*0840*/  @!P2 LDG.E R15, desc[UR6][R16.64+0x2c] ;  /* 0x00002c06100fa981 */ /* 0x000562000c1e1900 */
[----:B------:R-:W-:Y:S01]  /*0850*/  IADD3 R18, P0, P1, R24, R23, R18 ;  /* 0x0000001718127210 */ /* 0x000fe2000791e012 */
[----:B------:R-:W-:-:S03]  /*0860*/  @P2 IMAD.IADD R23, R28, 0x1, -R21 ;  /* 0x000000011c172824 */ /* 0x000fc600078e0a15 */
[----:B------:R-:W-:Y:S02]  /*0870*/  IADD3.X R19, PT, PT, R25, R20, R19, P0, P1 ;  /* 0x0000001419137210 */ /* 0x000fe400007e2413 */
[----:B------:R-:W-:-:S04]  /*0880*/  @P2 IADD3 R25, P0, PT, R23, R18, RZ ;  /* 0x0000001217192210 */ /* 0x000fc80007f1e0ff */
[----:B------:R-:W-:Y:S01]  /*0890*/  @P2 LEA.HI.X.SX32 R19, R23, R19, 0x1, P0 ;  /* 0x0000001317132211 */ /* 0x000fe200000f0eff */
[----:B------:R-:W-:-:S04]  /*08a0*/  @P2 IMAD.WIDE.U32 R2, R25, 0x30, R2 ;  /* 0x0000003019022825 */ /* 0x000fc800078e0002 */
[----:B------:R-:W-:-:S04]  /*08b0*/  @P2 IMAD R19, R19, 0x30, RZ ;  /* 0x0000003013132824 */ /* 0x000fc800078e02ff */
[----:B------:R-:W-:-:S05]  /*08c0*/  @P2 IMAD.IADD R3, R19, 0x1, R3 ;  /* 0x0000000113032824 */ /* 0x000fca00078e0203 */
[----:B------:R2:W5:Y:S04]  /*08d0*/  @P2 LDG.E R4, desc[UR6][R2.64] ;  /* 0x0000000602042981 */ /* 0x000568000c1e1900 */
        /* <DEDUP_REMOVED lines=10> */
[----:B------:R2:W5:Y:S02]  /*0980*/  @P2 LDG.E R15, desc[UR6][R2.64+0x2c] ;  /* 0x00002c06020f2981 */ /* 0x000564000c1e1900 */
.L_x_4:
[----:B------:R-:W-:Y:S05]  /*0990*/  BSYNC.RECONVERGENT B0 ;  /* 0x0000000000007941 */ /* 0x000fea0003800200 */
.L_x_1:
[----:B012---:R-:W0:Y:S01]  /*09a0*/  S2R R2, SR_CgaCtaId ;  /* 0x0000000000027919 */ /* 0x007e220000008800 */
[----:B------:R-:W-:-:S04]  /*09b0*/  MOV R3, 0x400 ;  /* 0x0000040000037802 */ /* 0x000fc80000000f00 */
[----:B0-----:R-:W-:-:S05]  /*09c0*/  LEA R3, R2, R3, 0x18 ;  /* 0x0000000302037211 */ /* 0x001fca00078ec0ff */
[----:B------:R-:W-:-:S05]  /*09d0*/  IMAD R2, R28, 0x30, R3 ;  /* 0x000000301c027824 */ /* 0x000fca00078e0203 */
[----:B-----5:R-:W-:Y:S04]  /*09e0*/  STS.128 [R2], R4 ;  /* 0x0000000402007388 */ /* 0x020fe80000000c00 */
[----:B------:R-:W-:Y:S04]  /*09f0*/  STS.128 [R2+0x10], R8 ;  /* 0x0000100802007388 */ /* 0x000fe80000000c00 */
[----:B------:R0:W-:Y:S01]  /*0a00*/  STS.128 [R2+0x20], R12 ;  /* 0x0000200c02007388 */ /* 0x0001e20000000c00 */
[----:B------:R-:W-:Y:S01]  /*0a10*/  BAR.SYNC.DEFER_BLOCKING 0x0 ;  /* 0x0000000000007b1d */ /* 0x000fe20000010000 */
[----:B------:R-:W-:-:S07]  /*0a20*/  IMAD.IADD R17, R21, 0x1, R22 ;  /* 0x0000000115117824 */ /* 0x000fce00078e0216 */
[----:B------:R-:W-:Y:S01]  /*0a30*/  PREEXIT ;  /* 0x000000000000782d */ /* 0x000fe20000000000 */
[----:B------:R-:W-:Y:S01]  /*0a40*/  BSSY.RECONVERGENT B0, `(.L_x_5) ;  /* 0x0000017000007945 */ /* 0x000fe20003800200 */
[----:B------:R-:W-:-:S04]  /*0a50*/  VIMNMX R16, PT, PT, R17, R28, PT ;  /* 0x0000001c11107248 */ /* 0x000fc80003fe0100 */
[C---:B------:R-:W-:Y:S01]  /*0a60*/  ISETP.GE.AND P0, PT, R16.reuse, R22, PT ;  /* 0x000000161000720c */ /* 0x040fe20003f06270 */
[----:B0-----:R-:W-:Y:S01]  /*0a70*/  IMAD.IADD R2, R16, 0x1, -R22 ;  /* 0x0000000110027824 */ /* 0x001fe200078e0a16 */
[----:B------:R-:W-:-:S04]  /*0a80*/  VIMNMX R5, PT, PT, R21, R16, PT ;  /* 0x0000001015057248 */ /* 0x000fc80003fe0100 */
[----:B------:R-:W-:-:S04]  /*0a90*/  SEL R2, R2, RZ, P0 ;  /* 0x000000ff02027207 */ /* 0x000fc80000000000 */
[----:B------:R-:W-:-:S13]  /*0aa0*/  ISETP.GE.AND P0, PT, R2, R5, PT ;  /* 0x000000050200720c */ /* 0x000fda0003f06270 */
[----:B------:R-:W-:Y:S05]  /*0ab0*/  @P0 BRA `(.L_x_6) ;  /* 0x00000000003c0947 */ /* 0x000fea0003800000 */
[----:B------:R-:W-:-:S07]  /*0ac0*/  IMAD.IADD R4, R21, 0x1, R16 ;  /* 0x0000000115047824 */ /* 0x000fce00078e0210 */
.L_x_7:
[----:B------:R-:W-:-:S05]  /*0ad0*/  IMAD.IADD R6, R5, 0x1, -R2 ;  /* 0x0000000105067824 */ /* 0x000fca00078e0a02 */
[----:B------:R-:W-:-:S04]  /*0ae0*/  LEA.HI R7, R6, R6, RZ, 0x1 ;  /* 0x0000000606077211 */ /* 0x000fc800078f08ff */
[----:B------:R-:W-:-:S04]  /*0af0*/  LEA.HI.SX32 R6, R7, R2, 0x1f ;  /* 0x0000000207067211 */ /* 0x000fc800078ffaff */
[----:B------:R-:W-:-:S05]  /*0b00*/  LOP3.LUT R7, RZ, R6, RZ, 0x33, !PT ;  /* 0x00000006ff077212 */ /* 0x000fca00078e33ff */
[----:B------:R-:W-:Y:S02]  /*0b10*/  IMAD.IADD R8, R4, 0x1, R7 ;  /* 0x0000000104087824 */ /* 0x000fe400078e0207 */
[--C-:B------:R-:W-:Y:S02]  /*0b20*/  IMAD R7, R6, 0x30, R3.reuse ;  /* 0x0000003006077824 */ /* 0x100fe400078e0203 */
[----:B------:R-:W-:-:S04]  /*0b30*/  IMAD R8, R8, 0x30, R3 ;  /* 0x0000003008087824 */ /* 0x000fc800078e0203 */
[----:B------:R-:W-:Y:S04]  /*0b40*/  LDS R7, [R7+0x24] ;  /* 0x0000240007077984 */ /* 0x000fe80000000800 */
[----:B------:R-:W0:Y:S02]  /*0b50*/  LDS R8, [R8+0x24] ;  /* 0x0000240008087984 */ /* 0x000e240000000800 */
[----:B0-----:R-:W-:-:S04]  /*0b60*/  FSETP.GT.AND P0, PT, R8, R7, PT ;  /* 0x000000070800720b */ /* 0x001fc80003f04000 */
[----:B------:R-:W-:-:S09]  /*0b70*/  SEL R5, R5, R6, !P0 ;  /* 0x0000000605057207 */ /* 0x000fd20004000000 */
[----:B------:R-:W-:-:S05]  /*0b80*/  @!P0 VIADD R2, R6, 0x1 ;  /* 0x0000000106028836 */ /* 0x000fca0000000000 */
[----:B------:R-:W-:-:S13]  /*0b90*/  ISETP.GE.AND P0, PT, R2, R5, PT ;  /* 0x000000050200720c */ /* 0x000fda0003f06270 */
[----:B------:R-:W-:Y:S05]  /*0ba0*/  @!P0 BRA `(.L_x_7) ;  /* 0xfffffffc00c88947 */ /* 0x000fea000383ffff */
.L_x_6:
[----:B------:R-:W-:Y:S05]  /*0bb0*/  BSYNC.RECONVERGENT B0 ;  /* 0x0000000000007941 */ /* 0x000fea0003800200 */
.L_x_5:
[----:B------:R-:W-:Y:S01]  /*0bc0*/  IMAD R18, R2, 0x30, R3 ;  /* 0x0000003002127824 */ /* 0x000fe200078e0203 */
[----:B------:R-:W-:Y:S01]  /*0bd0*/  IADD3 R16, PT, PT, R21, R16, -R2 ;  /* 0x0000001015107210 */ /* 0x000fe20007ffe802 */
[----:B------:R-:W-:Y:S03]  /*0be0*/  BSSY.RECONVERGENT B0, `(.L_x_8) ;  /* 0x0000019000007945 */ /* 0x000fe60003800200 */
[----:B------:R0:W1:Y:S01]  /*0bf0*/  LDS.128 R4, [R18] ;  /* 0x0000000012047984 */ /* 0x0000620000000c00 */
[----:B------:R-:W-:-:S03]  /*0c00*/  ISETP.GE.AND P0, PT, R16, R17, PT ;  /* 0x000000111000720c */ /* 0x000fc60003f06270 */
[----:B------:R0:W2:Y:S04]  /*0c10*/  LDS.128 R8, [R18+0x10] ;  /* 0x0000100012087984 */ /* 0x0000a80000000c00 */
[----:B------:R0:W3:Y:S06]  /*0c20*/  LDS.128 R12, [R18+0x20] ;  /* 0x00002000120c7984 */ /* 0x0000ec0000000c00 */
[----:B------:R-:W-:Y:S05]  /*0c30*/  @P0 BRA `(.L_x_9) ;  /* 0x00000000001c0947 */ /* 0x000fea0003800000 */
[----:B------:R-:W-:-:S05]  /*0c40*/  IMAD R30, R16, 0x30, R3 ;  /* 0x00000030101e7824 */ /* 0x000fca00078e0203 */
[----:B0-----:R-:W3:Y:S04]  /*0c50*/  LDS.128 R16, [R30+0x20] ;  /* 0x000020001e107984 */ /* 0x001ee80000000c00 */
[----:B------:R4:W0:Y:S01]  /*0c60*/  LDS.128 R24, [R30] ;  /* 0x000000001e187984 */ /* 0x0008220000000c00 */
[----:B---3--:R-:W-:-:S04]  /*0c70*/  FSETP.GT.AND P0, PT, R17, R13, PT ;  /* 0x0000000d1100720b */ /* 0x008fc80003f04000 */
[----:B------:R-:W-:Y:S02]  /*0c80*/  ISETP.GE.OR P0, PT, R2, R21, P0 ;  /* 0x000000150200720c */ /* 0x000fe40000706670 */
[----:B------:R4:W3:Y:S11]  /*0c90*/  LDS.128 R20, [R30+0x10] ;  /* 0x000010001e147984 */ /* 0x0008f60000000c00 */
[----:B0---4-:R-:W-:Y:S05]  /*0ca0*/  @P0 BRA `(.L_x_10) ;  /* 0x0000000000300947 */ /* 0x011fea0003800000 */
.L_x_9:
[----:B-1----:R-:W-:Y:S02]  /*0cb0*/  IMAD.MOV.U32 R24, RZ, RZ, R4 ;  /* 0x000000ffff187224 */ /* 0x002fe400078e0004 */
[----:B------:R-:W-:Y:S02]  /*0cc0*/  IMAD.MOV.U32 R25, RZ, RZ, R5 ;  /* 0x000000ffff197224 */ /* 0x000fe400078e0005 */
[----:B------:R-:W-:Y:S02]  /*0cd0*/  IMAD.MOV.U32 R26, RZ, RZ, R6 ;  /* 0x000000ffff1a7224 */ /* 0x000fe400078e0006 */
[----:B------:R-:W-:Y:S02]  /*0ce0*/  IMAD.MOV.U32 R27, RZ, RZ, R7 ;  /* 0x000000ffff1b7224 */ /* 0x000fe400078e0007 */
[----:B--23--:R-:W-:Y:S02]  /*0cf0*/  IMAD.MOV.U32 R20, RZ, RZ, R8 ;  /* 0x000000ffff147224 */ /* 0x00cfe400078e0008 */
[----:B------:R-:W-:-:S02]  /*0d00*/  IMAD.MOV.U32 R21, RZ, RZ, R9 ;  /* 0x000000ffff157224 */ /* 0x000fc400078e0009 */
[----:B------:R-:W-:Y:S02]  /*0d10*/  IMAD.MOV.U32 R22, RZ, RZ, R10 ;  /* 0x000000ffff167224 */ /* 0x000fe400078e000a */
[----:B------:R-:W-:Y:S02]  /*0d20*/  IMAD.MOV.U32 R23, RZ, RZ, R11 ;  /* 0x000000ffff177224 */ /* 0x000fe400078e000b */
[----:B------:R-:W-:Y:S02]  /*0d30*/  IMAD.MOV.U32 R16, RZ, RZ, R12 ;  /* 0x000000ffff107224 */ /* 0x000fe400078e000c */
[----:B------:R-:W-:Y:S02]  /*0d40*/  IMAD.MOV.U32 R17, RZ, RZ, R13 ;  /* 0x000000ffff117224 */ /* 0x000fe400078e000d */
[----:B0-----:R-:W-:Y:S02]  /*0d50*/  IMAD.MOV.U32 R18, RZ, RZ, R14 ;  /* 0x000000ffff127224 */ /* 0x001fe400078e000e */
[----:B------:R-:W-:-:S07]  /*0d60*/  IMAD.MOV.U32 R19, RZ, RZ, R15 ;  /* 0x000000ffff137224 */ /* 0x000fce00078e000f */
.L_x_10:
[----:B------:R-:W-:Y:S05]  /*0d70*/  BSYNC.RECONVERGENT B0 ;  /* 0x0000000000007941 */ /* 0x000fea0003800200 */
.L_x_8:
[----:B------:R-:W-:Y:S06]  /*0d80*/  BAR.SYNC.DEFER_BLOCKING 0x0 ;  /* 0x0000000000007b1d */ /* 0x000fec0000010000 */
[----:B------:R-:W-:Y:S05]  /*0d90*/  BRA.U !UP0, `(.L_x_11) ;  /* 0x0000000108787547 */ /* 0x000fea000b800000 */
[----:B-1----:R-:W0:Y:S01]  /*0da0*/  S2R R5, SR_LANEID ;  /* 0x0000000000057919 */ /* 0x002e220000000000 */
[----:B------:R-:W-:Y:S01]  /*0db0*/  LOP3.LUT R2, R28, 0x3e0, RZ, 0xc0, !PT ;  /* 0x000003e01c027812 */ /* 0x000fe200078ec0ff */
[----:B------:R-:W-:Y:S02]  /*0dc0*/  IMAD.MOV.U32 R29, RZ, RZ, RZ ;  /* 0x000000ffff1d7224 */ /* 0x000fe400078e00ff */
[----:B------:R-:W-:-:S04]  /*0dd0*/  IMAD.WIDE.U32 R28, R0, 0x100, R28 ;  /* 0x00000100001c7825 */ /* 0x000fc800078e001c */
[----:B------:R-:W-:Y:S02]  /*0de0*/  IMAD R29, R29, 0x30, RZ ;  /* 0x000000301d1d7824 */ /* 0x000fe400078e02ff */
[----:B0-----:R-:W-:-:S04]  /*0df0*/  IMAD.IADD R2, R2, 0x1, R5 ;  /* 0x0000000102027824 */ /* 0x001fc800078e0205 */
[----:B------:R-:W-:Y:S02]  /*0e00*/  IMAD R30, R2, 0x30, R3 ;  /* 0x00000030021e7824 */ /* 0x000fe400078e0203 */
[----:B------:R-:W0:Y:S03]  /*0e10*/  LDC.64 R2, c[0x0][0x3a0] ;  /* 0x0000e800ff027b82 */ /* 0x000e260000000a00 */
[----:B------:R-:W-:Y:S04]  /*0e20*/  STS.128 [R30], R24 ;  /* 0x000000181e007388 */ /* 0x000fe80000000c00 */
[----:B---3--:R-:W-:Y:S04]  /*0e30*/  STS.128 [R30+0x10], R20 ;  /* 0x000010141e007388 */ /* 0x008fe80000000c00 */
[----:B------:R-:W-:Y:S01]  /*0e40*/  STS.128 [R30+0x20], R16 ;  /* 0x000020101e007388 */ /* 0x000fe20000000c00 */
[----:B------:R-:W-:-:S03]  /*0e50*/  NOP ;  /* 0x0000000000007918 */ /* 0x000fc60000000000 */
[----:B------:R-:W1:Y:S04]  /*0e60*/  LDS.128 R12, [R30] ;  /* 0x000000001e0c7984 */ /* 0x000e680000000c00 */
[----:B--2---:R-:W2:Y:S01]  /*0e70*/  LDS.128 R8, [R30+0x10] ;  /* 0x000010001e087984 */ /* 0x004ea20000000c00 */
[----:B0-----:R-:W-:-:S03]  /*0e80*/  IMAD.WIDE.U32 R2, R28, 0x30, R2 ;  /* 0x000000301c027825 */ /* 0x001fc600078e0002 */
[----:B------:R-:W0:Y:S01]  /*0e90*/  LDS.128 R4, [R30+0x20] ;  /* 0x000020001e047984 */ /* 0x000e220000000c00 */
[----:B------:R-:W-:-:S05]  /*0ea0*/  IMAD.IADD R3, R3, 0x1, R29 ;  /* 0x0000000103037824 */ /* 0x000fca00078e021d */
[----:B-1----:R-:W-:Y:S04]  /*0eb0*/  STG.E desc[UR6][R2.64], R12 ;  /* 0x0000000c02007986 */ /* 0x002fe8000c101906 */
[----:B------:R-:W-:Y:S04]  /*0ec0*/  STG.E desc[UR6][R2.64+0x4], R13 ;  /* 0x0000040d02007986 */ /* 0x000fe8000c101906 */
[----:B------:R-:W-:Y:S04]  /*0ed0*/  STG.E desc[UR6][R2.64+0x8], R14 ;  /* 0x0000080e02007986 */ /* 0x000fe8000c101906 */
[----:B------:R-:W-:Y:S04]  /*0ee0*/  STG.E desc[UR6][R2.64+0xc], R15 ;  /* 0x00000c0f02007986 */ /* 0x000fe8000c101906 */
[----:B--2---:R-:W-:Y:S04]  /*0ef0*/  STG.E desc[UR6][R2.64+0x10], R8 ;  /* 0x0000100802007986 */ /* 0x004fe8000c101906 */
[----:B------:R-:W-:Y:S04]  /*0f00*/  STG.E desc[UR6][R2.64+0x14], R9 ;  /* 0x0000140902007986 */ /* 0x000fe8000c101906 */
[----:B------:R-:W-:Y:S04]  /*0f10*/  STG.E desc[UR6][R2.64+0x18], R10 ;  /* 0x0000180a02007986 */ /* 0x000fe8000c101906 */
[----:B------:R-:W-:Y:S04]  /*0f20*/  STG.E desc[UR6][R2.64+0x1c], R11 ;  /* 0x00001c0b02007986 */ /* 0x000fe8000c101906 */
[----:B0-----:R-:W-:Y:S04]  /*0f30*/  STG.E desc[UR6][R2.64+0x20], R4 ;  /* 0x0000200402007986 */ /* 0x001fe8000c101906 */
[----:B------:R-:W-:Y:S04]  /*0f40*/  STG.E desc[UR6][R2.64+0x24], R5 ;  /* 0x0000240502007986 */ /* 0x000fe8000c101906 */
[----:B------:R-:W-:Y:S04]  /*0f50*/  STG.E desc[UR6][R2.64+0x28], R6 ;  /* 0x0000280602007986 */ /* 0x000fe8000c101906 */
[----:B------:R-:W-:Y:S01]  /*0f60*/  STG.E desc[UR6][R2.64+0x2c], R7 ;  /* 0x00002c0702007986 */ /* 0x000fe2000c101906 */
[----:B------:R-:W-:Y:S05]  /*0f70*/  EXIT ;  /* 0x000000000000794d */ /* 0x000fea0003800000 */
.L_x_11:
[----:B-1----:R-:W0:Y:S01]  /*0f80*/  S2R R5, SR_LANEID ;  /* 0x0000000000057919 */ /* 0x002e220000000000 */
[C---:B------:R-:W-:Y:S01]  /*0f90*/  LOP3.LUT R2, R28.reuse, 0x3e0, RZ, 0xc0, !PT ;  /* 0x000003e01c027812 */ /* 0x040fe200078ec0ff */
[----:B------:R-:W1:Y:S01]  /*0fa0*/  LDC.64 R30, c[0x0][0x388] ;  /* 0x0000e200ff1e7b82 */ /* 0x000e620000000a00 */
[----:B------:R-:W-:-:S03]  /*0fb0*/  LOP3.LUT R29, R28, 0x1f, RZ, 0xc0, !PT ;  /* 0x0000001f1c1d7812 */ /* 0x000fc600078ec0ff */
[----:B0-----:R-:W-:-:S04]  /*0fc0*/  IMAD.IADD R4, R2, 0x1, R5 ;  /* 0x0000000102047824 */ /* 0x001fc800078e0205 */
[----:B------:R-:W-:Y:S02]  /*0fd0*/  IMAD R32, R4, 0x30, R3 ;  /* 0x0000003004207824 */ /* 0x000fe400078e0203 */
[----:B------:R-:W-:-:S03]  /*0fe0*/  IMAD.MOV.U32 R3, RZ, RZ, RZ ;  /* 0x000000ffff037224 */ /* 0x000fc600078e00ff */
[----:B------:R-:W-:Y:S01]  /*0ff0*/  STS.128 [R32], R24 ;  /* 0x0000001820007388 */ /* 0x000fe20000000c00 */
[----:B------:R-:W-:-:S03]  /*1000*/  IMAD.WIDE.U32 R2, R0, 0x100, R2 ;  /* 0x0000010000027825 */ /* 0x000fc600078e0002 */
[----:B---3--:R-:W-:Y:S01]  /*1010*/  STS.128 [R32+0x10], R20 ;  /* 0x0000101420007388 */ /* 0x008fe20000000c00 */
[----:B------:R-:W-:-:S03]  /*1020*/  IADD3 R29, P0, PT, R29, R2, RZ ;  /* 0x000000021d1d7210 */ /* 0x000fc60007f1e0ff */
[----:B------:R0:W-:Y:S01]  /*1030*/  STS.128 [R32+0x20], R16 ;  /* 0x0000201020007388 */ /* 0x0001e20000000c00 */
[----:B------:R-:W-:-:S03]  /*1040*/  NOP ;  /* 0x0000000000007918 */ /* 0x000fc60000000000 */
[----:B------:R-:W3:Y:S01]  /*1050*/  LDS.128 R4, [R32] ;  /* 0x0000000020047984 */ /* 0x000ee20000000c00 */
[----:B------:R-:W-:Y:S02]  /*1060*/  IMAD.X R0, RZ, RZ, R3, P0 ;  /* 0x000000ffff007224 */ /* 0x000fe400000e0603 */
[----:B-1----:R-:W-:Y:S01]  /*1070*/  IMAD.WIDE.U32 R2, R29, 0x30, R30 ;  /* 0x000000301d027825 */ /* 0x002fe200078e001e */
[----:B--2---:R-:W1:Y:S04]  /*1080*/  LDS.128 R8, [R32+0x10] ;  /* 0x0000100020087984 */ /* 0x004e680000000c00 */
[----:B------:R-:W2:Y:S01]  /*1090*/  LDS.128 R12, [R32+0x20] ;  /* 0x00002000200c7984 */ /* 0x000ea20000000c00 */
[----:B0-----:R-:W-:-:S04]  /*10a0*/  IMAD R17, R0, 0x30, RZ ;  /* 0x0000003000117824 */ /* 0x001fc800078e02ff */
[----:B------:R-:W-:-:S05]  /*10b0*/  IMAD.IADD R3, R3, 0x1, R17 ;  /* 0x0000000103037824 */ /* 0x000fca00078e0211 */
[----:B---3--:R-:W-:Y:S04]  /*10c0*/  STG.E desc[UR6][R2.64], R4 ;  /* 0x0000000402007986 */ /* 0x008fe8000c101906 */
[----:B------:R-:W-:Y:S04]  /*10d0*/  STG.E desc[UR6][R2.64+0x4], R5 ;  /* 0x0000040502007986 */ /* 0x000fe8000c101906 */
[----:B------:R-:W-:Y:S04]  /*10e0*/  STG.E desc[UR6][R2.64+0x8], R6 ;  /* 0x0000080602007986 */ /* 0x000fe8000c101906 */
[----:B------:R-:W-:Y:S04]  /*10f0*/  STG.E desc[UR6][R2.64+0xc], R7 ;  /* 0x00000c0702007986 */ /* 0x000fe8000c101906 */
[----:B-1----:R-:W-:Y:S04]  /*1100*/  STG.E desc[UR6][R2.64+0x10], R8 ;  /* 0x0000100802007986 */ /* 0x002fe8000c101906 */
[----:B------:R-:W-:Y:S04]  /*1110*/  STG.E desc[UR6][R2.64+0x14], R9 ;  /* 0x0000140902007986 */ /* 0x000fe8000c101906 */
[----:B------:R-:W-:Y:S04]  /*1120*/  STG.E desc[UR6][R2.64+0x18], R10 ;  /* 0x0000180a02007986 */ /* 0x000fe8000c101906 */
[----:B------:R-:W-:Y:S04]  /*1130*/  STG.E desc[UR6][R2.64+0x1c], R11 ;  /* 0x00001c0b02007986 */ /* 0x000fe8000c101906 */
[----:B--2---:R-:W-:Y:S04]  /*1140*/  STG.E desc[UR6][R2.64+0x20], R12 ;  /* 0x0000200c02007986 */ /* 0x004fe8000c101906 */
[----:B------:R-:W-:Y:S04]  /*1150*/  STG.E desc[UR6][R2.64+0x24], R13 ;  /* 0x0000240d02007986 */ /* 0x000fe8000c101906 */
[----:B------:R-:W-:Y:S04]  /*1160*/  STG.E desc[UR6][R2.64+0x28], R14 ;  /* 0x0000280e02007986 */ /* 0x000fe8000c101906 */
[----:B------:R-:W-:Y:S01]  /*1170*/  STG.E desc[UR6][R2.64+0x2c], R15 ;  /* 0x00002c0f02007986 */ /* 0x000fe2000c101906 */
[----:B------:R-:W-:Y:S05]  /*1180*/  EXIT ;  /* 0x000000000000794d */ /* 0x000fea0003800000 */
.L_x_0:
[----:B------:R-:W0:Y:S01]  /*1190*/  LDC.64 R14, c[0x0][0x3b8] ;  /* 0x0000ee00ff0e7b82 */ /* 0x000e220000000a00 */
[----:B--2---:R-:W-:-:S07]  /*11a0*/  IADD3 R7, P2, PT, RZ, -R2, RZ ;  /* 0x80000002ff077210 */ /* 0x004fce0007f5e0ff */
[----:B------:R-:W1:Y:S01]  /*11b0*/  LDC.64 R10, c[0x0][0x398] ;  /* 0x0000e600ff0a7b82 */ /* 0x000e620000000a00 */
[----:B------:R-:W-:Y:S01]  /*11c0*/  IMAD.SHL.U32 R8, R2, 0x80, RZ ;  /* 0x0000008002087824 */ /* 0x000fe200078e00ff */
[----:B------:R-:W2:Y:S01]  /*11d0*/  LDCU.U8 UR4, c[0x0][0x380] ;  /* 0x00007000ff0477ac */ /* 0x000ea20008000000 */
[----:B0-----:R-:W-:-:S04]  /*11e0*/  LEA R14, P0, R0, R14, 0x3 ;  /* 0x0000000e000e7211 */ /* 0x001fc800078018ff */
[----:B------:R-:W-:-:S05]  /*11f0*/  LEA.HI.X R15, R0, R15, RZ, 0x3, P0 ;  /* 0x0000000f000f7211 */ /* 0x000fca00000f1cff */
[----:B------:R-:W3:Y:S04]  /*1200*/  LDG.E.64 R12, desc[UR6][R14.64+0x8] ;  /* 0x000008060e0c7981 */ /* 0x000ee8000c1e1b00 */
[----:B------:R0:W4:Y:S01]  /*1210*/  LDG.E.64 R4, desc[UR6][R14.64] ;  /* 0x000000060e047981 */ /* 0x000122000c1e1b00 */
[CC--:B------:R-:W-:Y:S01]  /*1220*/  LOP3.LUT R17, R7.reuse, R0.reuse, RZ, 0xc0, !PT ;  /* 0x0000000007117212 */ /* 0x0c0fe200078ec0ff */
[----:B--2---:R-:W-:Y:S01]  /*1230*/  UPRMT UR4, UR4, 0x8880, URZ ;  /* 0x0000888004047896 */ /* 0x004fe200080000ff */
[----:B------:R-:W-:Y:S01]  /*1240*/  LOP3.LUT R7, R7, R0, RZ, 0xfc, !PT ;  /* 0x0000000007077212 */ /* 0x000fe200078efcff */
[----:B------:R-:W-:Y:S01]  /*1250*/  BSSY.RECONVERGENT B0, `(.L_x_12) ;  /* 0x0000089000007945 */ /* 0x000fe20003800200 */
[C---:B------:R-:W-:Y:S01]  /*1260*/  SHF.L.U64.HI R6, R17.reuse, 0x8, RZ ;  /* 0x0000000811067819 */ /* 0x040fe200000102ff */
[----:B------:R-:W-:Y:S01]  /*1270*/  IMAD.SHL.U32 R9, R17, 0x100, RZ ;  /* 0x0000010011097824 */ /* 0x000fe200078e00ff */
[----:B------:R-:W-:Y:S01]  /*1280*/  IADD3 R17, P3, PT, R0, -R17, RZ ;  /* 0x8000001100117210 */ /* 0x000fe20007f7e0ff */
[----:B------:R-:W-:Y:S01]  /*1290*/  UISETP.NE.AND UP0, UPT, UR4, URZ, UPT ;  /* 0x000000ff0400728c */ /* 0x000fe2000bf05270 */
[----:B------:R-:W-:Y:S01]  /*12a0*/  ISETP.NE.U32.AND P1, PT, R7, -0x1, PT ;  /* 0xffffffff0700780c */ /* 0x000fe20003f25070 */
[--C-:B0-----:R-:W-:Y:S01]  /*12b0*/  IMAD.X R14, RZ, RZ, ~R3.reuse, P2 ;  /* 0x000000ffff0e7224 */ /* 0x101fe200010e0e03 */
[----:B------:R-:W-:Y:S01]  /*12c0*/  SHF.L.U64.HI R7, R2, 0x7, R3 ;  /* 0x0000000702077819 */ /* 0x000fe20000010203 */
[----:B------:R-:W-:Y:S01]  /*12d0*/  ACQBULK ;  /* 0x000000000000782e */ /* 0x000fe20000000000 */
[----:B-1----:R-:W-:Y:S01]  /*12e0*/  IADD3 R3, P2, PT, -R9, R10, RZ ;  /* 0x0000000a09037210 */ /* 0x002fe20007f5e1ff */
[----:B------:R-:W-:Y:S01]  /*12f0*/  IMAD.X R10, RZ, RZ, -0x1, P3 ;  /* 0xffffffffff0a7424 */ /* 0x000fe200018e06ff */
[----:B------:R-:W-:-:S02]  /*1300*/  LOP3.LUT R8, R8, 0xffffff00, RZ, 0xc0, !PT ;  /* 0xffffff0008087812 */ /* 0x000fc400078ec0ff */
[----:B------:R-:W-:Y:S01]  /*1310*/  ISETP.NE.AND.EX P1, PT, R14, -0x1, PT, P1 ;  /* 0xffffffff0e00780c */ /* 0x000fe20003f25310 */
[----:B------:R-:W-:Y:S01]  /*1320*/  IMAD.X R2, R11, 0x1, ~R6, P2 ;  /* 0x000000010b027824 */ /* 0x000fe200010e0e06 */
[C---:B------:R-:W-:Y:S01]  /*1330*/  SHF.L.U64.HI R16, R17.reuse, 0x8, R10 ;  /* 0x0000000811107819 */ /* 0x040fe2000001020a */
[----:B------:R-:W-:Y:S01]  /*1340*/  IMAD.SHL.U32 R11, R17, 0x100, RZ ;  /* 0x00000100110b7824 */ /* 0x000fe200078e00ff */
[----:B---3--:R-:W-:-:S05]  /*1350*/  IADD3 R21, P0, PT, R12, -R9, RZ ;  /* 0x800000090c157210 */ /* 0x008fca0007f1e0ff */
[----:B------:R-:W-:Y:S01]  /*1360*/  IMAD.X R12, R13, 0x1, ~R6, P0 ;  /* 0x000000010d0c7824 */ /* 0x000fe200000e0e06 */
[----:B------:R-:W-:Y:S01]  /*1370*/  ISETP.NE.U32.AND P0, PT, R17, -0x1, PT ;  /* 0xffffffff1100780c */ /* 0x000fe20003f05070 */
[----:B------:R-:W-:-:S03]  /*1380*/  IMAD.MOV.U32 R13, RZ, RZ, 0xff ;  /* 0x000000ffff0d7424 */ /* 0x000fc600078e00ff */
[----:B------:R-:W-:Y:S02]  /*1390*/  ISETP.NE.AND.EX P2, PT, R10, -0x1, PT, P0 ;  /* 0xffffffff0a00780c */ /* 0x000fe40003f45300 */
[----:B------:R-:W-:Y:S02]  /*13a0*/  ISETP.GT.U32.AND P0, PT, R3, R8, PT ;  /* 0x000000080300720c */ /* 0x000fe40003f04070 */
[----:B----4-:R-:W-:Y:S02]  /*13b0*/  IADD3 R10, P3, PT, R4, -R9, RZ ;  /* 0x80000009040a7210 */ /* 0x010fe40007f7e0ff */
[----:B------:R-:W-:Y:S02]  /*13c0*/  SEL R18, R13, 0x100, !P2 ;  /* 0x000001000d127807 */ /* 0x000fe40005000000 */
[----:B------:R-:W-:Y:S01]  /*13d0*/  ISETP.GT.U32.AND.EX P0, PT, R2, R7, PT, P0 ;  /* 0x000000070200720c */ /* 0x000fe20003f04100 */
[----:B------:R-:W-:Y:S01]  /*13e0*/  IMAD.X R19, R5, 0x1, ~R6, P3 ;  /* 0x0000000105137824 */ /* 0x000fe200018e0e06 */
[----:B------:R-:W-:-:S02]  /*13f0*/  IADD3 R13, P2, PT, -R10, R11, RZ ;  /* 0x0000000b0a0d7210 */ /* 0x000fc40007f5e1ff */
[----:B------:R-:W-:Y:S02]  /*1400*/  IADD3 R11, P3, P4, -R21, R18, R11 ;  /* 0x00000012150b7210 */ /* 0x000fe40007c7e10b */
[-C--:B------:R-:W-:Y:S01]  /*1410*/  SEL R15, R3, R8.reuse, P0 ;  /* 0x00000008030f7207 */ /* 0x080fe20000000000 */
[----:B------:R-:W-:Y:S01]  /*1420*/  IMAD.X R19, R16, 0x1, ~R19, P2 ;  /* 0x0000000110137824 */ /* 0x000fe200010e0e13 */
[----:B------:R-:W-:Y:S02]  /*1430*/  IADD3.X R12, PT, PT, ~R12, RZ, R16, P3, P4 ;  /* 0x000000ff0c0c7210 */ /* 0x000fe40001fe8510 */
[----:B------:R-:W-:Y:S02]  /*1440*/  SEL R16, R2, R7, P0 ;  /* 0x0000000702107207 */ /* 0x000fe40000000000 */
[----:B------:R-:W-:Y:S02]  /*1450*/  IADD3 R14, P0, PT, R15, -R8, RZ ;  /* 0x800000080f0e7210 */ /* 0x000fe40007f1e0ff */
[----:B------:R-:W-:-:S02]  /*1460*/  SEL R18, R8, R11, !P1 ;  /* 0x0000000b08127207 */ /* 0x000fc40004800000 */
[----:B------:R-:W-:Y:S01]  /*1470*/  SEL R11, R7, R12, !P1 ;  /* 0x0000000c070b7207 */ /* 0x000fe20004800000 */
[----:B------:R-:W-:Y:S01]  /*1480*/  IMAD.X R12, R16, 0x1, ~R7, P0 ;  /* 0x00000001100c7824 */ /* 0x000fe200000e0e07 */
[----:B------:R-:W-:Y:S02]  /*1490*/  ISETP.LT.U32.AND P2, PT, R8, R3, PT ;  /* 0x000000030800720c */ /* 0x000fe40003f41070 */
[-C--:B------:R-:W-:Y:S02]  /*14a0*/  ISETP.LT.U32.AND P3, PT, R13, R14.reuse, PT ;  /* 0x0000000e0d00720c */ /* 0x080fe40003f61070 */
[----:B------:R-:W-:Y:S02]  /*14b0*/  ISETP.LT.U32.AND P0, PT, R18, R14, PT ;  /* 0x0000000e1200720c */ /* 0x000fe40003f01070 */
[----:B------:R-:W-:Y:S02]  /*14c0*/  ISETP.LT.U32.AND.EX P2, PT, R7, R2, PT, P2 ;  /* 0x000000020700720c */ /* 0x000fe40003f41120 */
[----:B------:R-:W-:-:S02]  /*14d0*/  ISETP.LT.U32.AND.EX P3, PT, R19, R12, PT, P3 ;  /* 0x0000000c1300720c */ /* 0x000fc40003f61130 */
[----:B------:R-:W-:Y:S02]  /*14e0*/  ISETP.LT.U32.AND.EX P0, PT, R11, R12, PT, P0 ;  /* 0x0000000c0b00720c */ /* 0x000fe40003f01100 */
[----:B------:R-:W-:Y:S02]  /*14f0*/  @!P1 SEL R21, R8, R3, P2 ;  /* 0x0000000308159207 */ /* 0x000fe40001000000 */
[-C--:B------:R-:W-:Y:S02]  /*1500*/  SEL R3, R13, R14.reuse, P3 ;  /* 0x0000000e0d037207 */ /* 0x080fe40001800000 */
[----:B------:R-:W-:Y:S01]  /*1510*/  SEL R18, R18, R14, P0 ;  /* 0x0000000e12127207 */ /* 0x000fe20000000000 */
[----:B------:R-:W-:Y:S01]  /*1520*/  IMAD.IADD R21, R21, 0x1, -R10 ;  /* 0x0000000115157824 */ /* 0x000fe200078e0a0a */
[----:B------:R-:W-:-:S03]  /*1530*/  SEL R19, R19, R12, P3 ;  /* 0x0000000c13137207 */ /* 0x000fc60001800000 */
[----:B------:R-:W-:Y:S01]  /*1540*/  IMAD.IADD R18, R18, 0x1, -R3 ;  /* 0x0000000112127824 */ /* 0x000fe200078e0a03 */
[----:B------:R-:W-:Y:S06]  /*1550*/  BRA.U !UP0, `(.L_x_13) ;  /* 0x0000000108b87547 */ /* 0x000fec000b800000 */
[----:B------:R-:W-:Y:S01]  /*1560*/  IMAD.IADD R2, R21, 0x1, R18 ;  /* 0x0000000115027824 */ /* 0x000fe200078e0212 */
[----:B------:R-:W-:-:S04]  /*1570*/  IADD3 R8, P1, P2, R3, R9, R8 ;  /* 0x0000000903087210 */ /* 0x000fc80007a3e008 */
[----:B------:R-:W-:Y:S02]  /*1580*/  ISETP.GE.AND P0, PT, R28, R2, PT ;  /* 0x000000021c00720c */ /* 0x000fe40003f06270 */
[----:B------:R-:W-:-:S11]  /*1590*/  IADD3.X R6, PT, PT, R19, R6, R7, P1, P2 ;  /* 0x0000000613067210 */ /* 0x000fd60000fe4407 */
[----:B------:R-:W-:Y:S05]  /*15a0*/  @P0 BRA `(.L_x_14) ;  /* 0x00000004004c0947 */ /* 0x000fea0003800000 */
[----:B------:R-:W-:-:S13]  /*15b0*/  ISETP.GE.AND P0, PT, R28, R21, PT ;  /* 0x000000151c00720c */ /* 0x000fda0003f06270 */
[----:B------:R-:W-:Y:S05]  /*15c0*/  @P0 BRA `(.L_x_15) ;  /* 0x00000000004c0947 */ /* 0x000fea0003800000 */
[----:B------:R-:W0:Y:S01]  /*15d0*/  LDC.64 R16, c[0x0][0x388] ;  /* 0x0000e200ff107b82 */ /* 0x000e220000000a00 */
[----:B------:R-:W-:-:S05]  /*15e0*/  IADD3 R3, P0, PT, R4, R28, RZ ;  /* 0x0000001c04037210 */ /* 0x000fca0007f1e0ff */
[----:B------:R-:W-:Y:S02]  /*15f0*/  IMAD.X R4, RZ, RZ, R5, P0 ;  /* 0x000000ffff047224 */ /* 0x000fe400000e0605 */
        /* <DEDUP_REMOVED lines=16> */
.L_x_15:
[----:B------:R-:W0:Y:S01]  /*1700*/  LDC.64 R16, c[0x0][0x388] ;  /* 0x0000e200ff107b82 */ /* 0x000e220000000a00 */
[----:B------:R-:W-:-:S05]  /*1710*/  IMAD.IADD R3, R28, 0x1, -R21 ;  /* 0x000000011c037824 */ /* 0x000fca00078e0a15 */
[----:B------:R-:W-:-:S04]  /*1720*/  IADD3 R5, P0, PT, R3, R8, RZ ;  /* 0x0000000803057210 */ /* 0x000fc80007f1e0ff */
[----:B------:R-:W-:-:S05]  /*1730*/  LEA.HI.X.SX32 R3, R3, R6, 0x1, P0 ;  /* 0x0000000603037211 */ /* 0x000fca00000f0eff */
        /* <DEDUP_REMOVED lines=16> */
.L_x_13:
[----:B------:R-:W-:Y:S01]  /*1840*/  IMAD.IADD R2, R21, 0x1, R18 ;  /* 0x0000000115027824 */ /* 0x000fe200078e0212 */
[----:B------:R-:W-:-:S04]  /*1850*/  IADD3 R3, P0, P1, R3, R9, R8 ;  /* 0x0000000903037210 */ /* 0x000fc8000791e008 */
[----:B------:R-:W-:Y:S02]  /*1860*/  ISETP.GE.AND P2, PT, R28, R2, PT ;  /* 0x000000021c00720c */ /* 0x000fe40003f46270 */
[----:B------:R-:W-:-:S11]  /*1870*/  IADD3.X R19, PT, PT, R19, R6, R7, P0, P1 ;  /* 0x0000000613137210 */ /* 0x000fd600007e2407 */
[----:B------:R-:W-:Y:S05]  /*1880*/  @P2 BRA `(.L_x_14) ;  /* 0x0000000000942947 */ /* 0x000fea0003800000 */
        /* <DEDUP_REMOVED lines=19> */
[----:B------:R-:W-:-:S05]  /*19c0*/  @P0 IMAD.IADD R20, R28, 0x1, -R21 ;  /* 0x000000011c140824 */ /* 0x000fca00078e0a15 */
        /* <DEDUP_REMOVED lines=17> */
.L_x_14:
[----:B------:R-:W-:Y:S05]  /*1ae0*/  BSYNC.RECONVERGENT B0 ;  /* 0x0000000000007941 */ /* 0x000fea0003800200 */
.L_x_12:
        /* <DEDUP_REMOVED lines=8> */
[----:B0-----:R-:W-:-:S07]  /*1b70*/  VIMNMX R16, PT, PT, R2, R28, PT ;  /* 0x0000001c02107248 */ /* 0x001fce0003fe0100 */
[----:B------:R-:W-:Y:S01]  /*1b80*/  PREEXIT ;  /* 0x000000000000782d */ /* 0x000fe20000000000 */
[----:B------:R-:W-:Y:S01]  /*1b90*/  BSSY.RECONVERGENT B0, `(.L_x_16) ;  /* 0x0000016000007945 */ /* 0x000fe20003800200 */
[C---:B------:R-:W-:Y:S01]  /*1ba0*/  ISETP.GE.AND P0, PT, R16.reuse, R18, PT ;  /* 0x000000121000720c */ /* 0x040fe20003f06270 */
[----:B------:R-:W-:Y:S01]  /*1bb0*/  IMAD.IADD R18, R16, 0x1, -R18 ;  /* 0x0000000110127824 */ /* 0x000fe200078e0a12 */
[----:B------:R-:W-:-:S04]  /*1bc0*/  VIMNMX R5, PT, PT, R21, R16, PT ;  /* 0x0000001015057248 */ /* 0x000fc80003fe0100 */
[----:B------:R-:W-:-:S04]  /*1bd0*/  SEL R20, R18, RZ, P0 ;  /* 0x000000ff12147207 */ /* 0x000fc80000000000 */
[----:B------:R-:W-:-:S13]  /*1be0*/  ISETP.GE.AND P0, PT, R20, R5, PT ;  /* 0x000000051400720c */ /* 0x000fda0003f06270 */
[----:B------:R-:W-:Y:S05]  /*1bf0*/  @P0 BRA `(.L_x_17) ;  /* 0x00000000003c0947 */ /* 0x000fea0003800000 */
[----:B------:R-:W-:-:S07]  /*1c00*/  IMAD.IADD R4, R21, 0x1, R16 ;  /* 0x0000000115047824 */ /* 0x000fce00078e0210 */
.L_x_18:
        /* <DEDUP_REMOVED lines=14> */
.L_x_17:
[----:B------:R-:W-:Y:S05]  /*1cf0*/  BSYNC.RECONVERGENT B0 ;  /* 0x0000000000007941 */ /* 0x000fea0003800200 */
.L_x_16:
        /* <DEDUP_REMOVED lines=15> */
.L_x_20:
        /* <DEDUP_REMOVED lines=9> */
[----:B0-----:R-:W-:Y:S02]  /*1e80*/  IMAD.MOV.U32 R17, RZ, RZ, R13 ;  /* 0x000000ffff117224 */ /* 0x001fe400078e000d */
[----:B------:R-:W-:Y:S02]  /*1e90*/  IMAD.MOV.U32 R18, RZ, RZ, R14 ;  /* 0x000000ffff127224 */ /* 0x000fe400078e000e */
[----:B------:R-:W-:-:S07]  /*1ea0*/  IMAD.MOV.U32 R19, RZ, RZ, R15 ;  /* 0x000000ffff137224 */ /* 0x000fce00078e000f */
.L_x_21:
[----:B------:R-:W-:Y:S05]  /*1eb0*/  BSYNC.RECONVERGENT B0 ;  /* 0x0000000000007941 */ /* 0x000fea0003800200 */
.L_x_19:
[----:B------:R-:W-:Y:S06]  /*1ec0*/  BAR.SYNC.DEFER_BLOCKING 0x0 ;  /* 0x0000000000007b1d */ /* 0x000fec0000010000 */
[----:B------:R-:W-:Y:S05]  /*1ed0*/  BRA.U !UP0, `(.L_x_22) ;  /* 0x0000000108987547 */ /* 0x000fea000b800000 */
[----:B-1----:R-:W0:Y:S01]  /*1ee0*/  S2R R4, SR_LANEID ;  /* 0x0000000000047919 */ /* 0x002e220000000000 */
[C---:B------:R-:W-:Y:S01]  /*1ef0*/  LOP3.LUT R29, R28.reuse, 0x3e0, RZ, 0xc0, !PT ;  /* 0x000003e01c1d7812 */ /* 0x040fe200078ec0ff */
[----:B------:R-:W1:Y:S01]  /*1f00*/  LDC.64 R30, c[0x0][0x3a0] ;  /* 0x0000e800ff1e7b82 */ /* 0x000e620000000a00 */
[C---:B------:R-:W-:Y:S02]  /*1f10*/  ISETP.NE.AND P0, PT, R28.reuse, RZ, PT ;  /* 0x000000ff1c00720c */ /* 0x040fe40003f05270 */
[----:B------:R-:W-:Y:S01]  /*1f20*/  LOP3.LUT R28, R28, 0x1f, RZ, 0xc0, !PT ;  /* 0x0000001f1c1c7812 */ /* 0x000fe200078ec0ff */
[----:B0-----:R-:W-:-:S04]  /*1f30*/  IMAD.IADD R4, R29, 0x1, R4 ;  /* 0x000000011d047824 */ /* 0x001fc800078e0204 */
[----:B------:R-:W-:-:S05]  /*1f40*/  IMAD R32, R4, 0x30, R3 ;  /* 0x0000003004207824 */ /* 0x000fca00078e0203 */
[----:B------:R-:W-:Y:S04]  /*1f50*/  STS.128 [R32], R24 ;  /* 0x0000001820007388 */ /* 0x000fe80000000c00 */
[----:B---3--:R0:W-:Y:S04]  /*1f60*/  STS.128 [R32+0x10], R20 ;  /* 0x0000101420007388 */ /* 0x0081e80000000c00 */
[----:B------:R3:W-:Y:S01]  /*1f70*/  STS.128 [R32+0x20], R16 ;  /* 0x0000201020007388 */ /* 0x0007e20000000c00 */
[----:B------:R-:W-:-:S03]  /*1f80*/  NOP ;  /* 0x0000000000007918 */ /* 0x000fc60000000000 */
[----:B------:R-:W-:Y:S04]  /*1f90*/  LDS.128 R4, [R32] ;  /* 0x0000000020047984 */ /* 0x000fe80000000c00 */
[----:B--2---:R-:W-:Y:S01]  /*1fa0*/  LDS.128 R8, [R32+0x10] ;  /* 0x0000100020087984 */ /* 0x004fe20000000c00 */
[----:B0-----:R-:W-:Y:S02]  /*1fb0*/  IMAD.IADD R20, R29, 0x1, R28 ;  /* 0x000000011d147824 */ /* 0x001fe400078e021c */
[----:B------:R-:W-:Y:S01]  /*1fc0*/  IMAD.MOV.U32 R21, RZ, RZ, RZ ;  /* 0x000000ffff157224 */ /* 0x000fe200078e00ff */
[----:B------:R-:W-:Y:S01]  /*1fd0*/  LDS.128 R12, [R32+0x20] ;  /* 0x00002000200c7984 */ /* 0x000fe20000000c00 */
[----:B---3--:R-:W-:-:S03]  /*1fe0*/  IMAD.WIDE.U32 R16, R0, 0x100, R20 ;  /* 0x0000010000107825 */ /* 0x008fc600078e0014 */
[----:B------:R-:W-:Y:S01]  /*1ff0*/  @!P0 STS [R3+0x3000], R2 ;  /* 0x0030000203008388 */ /* 0x000fe20000000800 */
[----:B------:R-:W-:Y:S01]  /*2000*/  IMAD R19, R17, 0x30, RZ ;  /* 0x0000003011137824 */ /* 0x000fe200078e02ff */
[----:B------:R-:W-:Y:S01]  /*2010*/  BAR.SYNC.DEFER_BLOCKING 0x0 ;  /* 0x0000000000007b1d */ /* 0x000fe20000010000 */
[----:B-1----:R-:W-:-:S04]  /*2020*/  IMAD.WIDE.U32 R16, R16, 0x30, R30 ;  /* 0x0000003010107825 */ /* 0x002fc800078e001e */
[----:B------:R-:W-:Y:S01]  /*2030*/  IMAD.IADD R17, R17, 0x1, R19 ;  /* 0x0000000111117824 */ /* 0x000fe200078e0213 */
[----:B------:R-:W0:Y:S02]  /*2040*/  LDS R33, [R3+0x3000] ;  /* 0x0030000003217984 */ /* 0x000e240000000800 */
[----:B0-----:R-:W-:-:S13]  /*2050*/  ISETP.GE.AND P0, PT, R20, R33, PT ;  /* 0x000000211400720c */ /* 0x001fda0003f06270 */
[----:B------:R-:W-:Y:S05]  /*2060*/  @P0 EXIT ;  /* 0x000000000000094d */ /* 0x000fea0003800000 */
[----:B------:R-:W-:Y:S04]  /*2070*/  STG.E desc[UR6][R16.64], R4 ;  /* 0x0000000410007986 */ /* 0x000fe8000c101906 */
        /* <DEDUP_REMOVED lines=10> */
[----:B------:R-:W-:Y:S01]  /*2120*/  STG.E desc[UR6][R16.64+0x2c], R15 ;  /* 0x00002c0f10007986 */ /* 0x000fe2000c101906 */
[----:B------:R-:W-:Y:S05]  /*2130*/  EXIT ;  /* 0x000000000000794d */ /* 0x000fea0003800000 */
.L_x_22:
[----:B-1----:R-:W0:Y:S01]  /*2140*/  S2R R5, SR_LANEID ;  /* 0x0000000000057919 */ /* 0x002e220000000000 */
[C---:B------:R-:W-:Y:S01]  /*2150*/  LOP3.LUT R30, R28.reuse, 0x3e0, RZ, 0xc0, !PT ;  /* 0x000003e01c1e7812 */ /* 0x040fe200078ec0ff */
[----:B------:R-:W1:Y:S01]  /*2160*/  LDC.64 R32, c[0x0][0x388] ;  /* 0x0000e200ff207b82 */ /* 0x000e620000000a00 */
[----:B------:R-:W-:-:S03]  /*2170*/  ISETP.NE.AND P0, PT, R28, RZ, PT ;  /* 0x000000ff1c00720c */ /* 0x000fc60003f05270 */
[----:B0-----:R-:W-:-:S04]  /*2180*/  IMAD.IADD R4, R30, 0x1, R5 ;  /* 0x000000011e047824 */ /* 0x001fc800078e0205 */
[----:B------:R-:W-:-:S05]  /*2190*/  IMAD R31, R4, 0x30, R3 ;  /* 0x00000030041f7824 */ /* 0x000fca00078e0203 */
[----:B------:R-:W-:Y:S04]  /*21a0*/  STS.128 [R31], R24 ;  /* 0x000000181f007388 */ /* 0x000fe80000000c00 */
[----:B---3--:R-:W-:Y:S04]  /*21b0*/  STS.128 [R31+0x10], R20 ;  /* 0x000010141f007388 */ /* 0x008fe80000000c00 */
[----:B------:R0:W-:Y:S01]  /*21c0*/  STS.128 [R31+0x20], R16 ;  /* 0x000020101f007388 */ /* 0x0001e20000000c00 */
[----:B------:R-:W-:-:S03]  /*21d0*/  NOP ;  /* 0x0000000000007918 */ /* 0x000fc60000000000 */
[----:B------:R-:W-:Y:S04]  /*21e0*/  LDS.128 R4, [R31] ;  /* 0x000000001f047984 */ /* 0x000fe80000000c00 */
[----:B--2---:R-:W-:Y:S04]  /*21f0*/  LDS.128 R8, [R31+0x10] ;  /* 0x000010001f087984 */ /* 0x004fe80000000c00 */
[----:B------:R2:W-:Y:S01]  /*2200*/  LDS.128 R12, [R31+0x20] ;  /* 0x000020001f0c7984 */ /* 0x0005e20000000c00 */
[----:B0-----:R-:W-:-:S03]  /*2210*/  LOP3.LUT R17, R28, 0x1f, RZ, 0xc0, !PT ;  /* 0x0000001f1c117812 */ /* 0x001fc600078ec0ff */
[----:B------:R-:W-:Y:S01]  /*2220*/  @!P0 STS [R3+0x3000], R2 ;  /* 0x0030000203008388 */ /* 0x000fe20000000800 */
[----:B------:R-:W-:Y:S01]  /*2230*/  BAR.SYNC.DEFER_BLOCKING 0x0 ;  /* 0x0000000000007b1d */ /* 0x000fe20000010000 */
[----:B--2---:R-:W-:Y:S02]  /*2240*/  IMAD.MOV.U32 R31, RZ, RZ, RZ ;  /* 0x000000ffff1f7224 */ /* 0x004fe400078e00ff */
[----:B------:R-:W-:-:S04]  /*2250*/  IMAD.WIDE.U32 R20, R0, 0x100, R30 ;  /* 0x0000010000147825 */ /* 0x000fc800078e001e */
[----:B------:R-:W-:Y:S01]  /*2260*/  IMAD.IADD R30, R30, 0x1, R17 ;  /* 0x000000011e1e7824 */ /* 0x000fe200078e0211 */
[----:B------:R-:W-:-:S05]  /*2270*/  IADD3 R19, P0, PT, R17, R20, RZ ;  /* 0x0000001411137210 */ /* 0x000fca0007f1e0ff */
[----:B------:R-:W-:Y:S02]  /*2280*/  IMAD.X R20, RZ, RZ, R21, P0 ;  /* 0x000000ffff147224 */ /* 0x000fe400000e0615 */
[----:B-1----:R-:W-:-:S04]  /*2290*/  IMAD.WIDE.U32 R32, R19, 0x30, R32 ;  /* 0x0000003013207825 */ /* 0x002fc800078e0020 */
[----:B------:R-:W-:Y:S01]  /*22a0*/  IMAD R17, R20, 0x30, RZ ;  /* 0x0000003014117824 */ /* 0x000fe200078e02ff */
[----:B------:R-:W0:Y:S03]  /*22b0*/  LDS R29, [R3+0x3000] ;  /* 0x00300000031d7984 */ /* 0x000e260000000800 */
[----:B------:R-:W-:Y:S01]  /*22c0*/  IMAD.IADD R33, R33, 0x1, R17 ;  /* 0x0000000121217824 */ /* 0x000fe200078e0211 */
        /* <DEDUP_REMOVED lines=15> */
.L_x_23:
[----:B------:R-:W-:-:S00]  /*23c0*/  BRA `(.L_x_23) ;  /* 0xfffffffc00fc7947 */ /* 0x000fc0000383ffff */
[----:B------:R-:W-:-:S00]  /*23d0*/  NOP ;  /* 0x0000000000007918 */ /* 0x000fc00000000000 */
        /* <DEDUP_REMOVED lines=10> */
.L_x_108:


//--------------------- .text._ZN3cub18CUB_300001_SM_10006detail10merge_sort30DeviceMergeSortPartitionKernelIN6thrust24THRUST_300001_SM_1000_NS10device_ptrI13RadiosityDataEEmN4cuda3std3__44lessIS7_EES7_EEvbT_PT2_T0_SH_PSH_T1_SH_i --------------------------
	.section	.text._ZN3cub18CUB_300001_SM_10006detail10merge_sort30DeviceMergeSortPartitionKernelIN6thrust24THRUST_300001_SM_1000_NS10device_ptrI13RadiosityDataEEmN4cuda3std3__44lessIS7_EES7_EEvbT_PT2_T0_SH_PSH_T1_SH_i,"ax",@progbits
	.align	128
        .global         _ZN3cub18CUB_300001_SM_10006detail10merge_sort30DeviceMergeSortPartitionKernelIN6thrust24THRUST_300001_SM_1000_NS10device_ptrI13RadiosityDataEEmN4cuda3std3__44lessIS7_EES7_EEvbT_PT2_T0_SH_PSH_T1_SH_i
        .type           _ZN3cub18CUB_300001_SM_10006detail10merge_sort30DeviceMergeSortPartitionKernelIN6thrust24THRUST_300001_SM_1000_NS10device_ptrI13RadiosityDataEEmN4cuda3std3__44lessIS7_EES7_EEvbT_PT2_T0_SH_PSH_T1_SH_i,@function
        .size           _ZN3cub18CUB_300001_SM_10006detail10merge_sort30DeviceMergeSortPartitionKernelIN6thrust24THRUST_300001_SM_1000_NS10device_ptrI13RadiosityDataEEmN4cuda3std3__44lessIS7_EES7_EEvbT_PT2_T0_SH_PSH_T1_SH_i,(.L_x_109 - _ZN3cub18CUB_300001_SM_10006detail10merge_sort30DeviceMergeSortPartitionKernelIN6thrust24THRUST_300001_SM_1000_NS10device_ptrI13RadiosityDataEEmN4cuda3std3__44lessIS7_EES7_EEvbT_PT2_T0_SH_PSH_T1_SH_i)
        .other          _ZN3cub18CUB_300001_SM_10006detail10merge_sort30DeviceMergeSortPartitionKernelIN6thrust24THRUST_300001_SM_1000_NS10device_ptrI13RadiosityDataEEmN4cuda3std3__44lessIS7_EES7_EEvbT_PT2_T0_SH_PSH_T1_SH_i,@"STO_CUDA_ENTRY STV_DEFAULT"
_ZN3cub18CUB_300001_SM_10006detail10merge_sort30DeviceMergeSortPartitionKernelIN6thrust24THRUST_300001_SM_1000_NS10device_ptrI13RadiosityDataEEmN4cuda3std3__44lessIS7_EES7_EEvbT_PT2_T0_SH_PSH_T1_SH_i:
.text._ZN3cub18CUB_300001_SM_10006detail10merge_sort30DeviceMergeSortPartitionKernelIN6thrust24THRUST_300001_SM_1000_NS10device_ptrI13RadiosityDataEEmN4cuda3std3__44lessIS7_EES7_EEvbT_PT2_T0_SH_PSH_T1_SH_i:
[----:B------:R-:W-:Y:S01]  /*0000*/  LDC R1, c[0x0][0x37c] ;  /* 0x0000df00ff017b82 */ /* 0x000fe20000000800 */
[----:B------:R-:W0:Y:S01]  /*0010*/  S2R R6, SR_CTAID.X ;  /* 0x0000000000067919 */ /* 0x000e220000002500 */
[----:B------:R-:W0:Y:S01]  /*0020*/  LDCU UR4, c[0x0][0x360] ;  /* 0x00006c00ff0477ac */ /* 0x000e220008000800 */
[----:B------:R-:W0:Y:S01]  /*0030*/  S2R R3, SR_TID.X ;  /* 0x0000000000037919 */ /* 0x000e220000002100 */
[----:B------:R-:W1:Y:S01]  /*0040*/  LDCU.64 UR10, c[0x0][0x3a0] ;  /* 0x00007400ff0a77ac */ /* 0x000e620008000a00 */
[----:B0-----:R-:W-:-:S05]  /*0050*/  IMAD R6, R6, UR4, R3 ;  /* 0x0000000406067c24 */ /* 0x001fca000f8e0203 */
[----:B-1----:R-:W-:-:S04]  /*0060*/  ISETP.GE.U32.AND P0, PT, R6, UR10, PT ;  /* 0x0000000a06007c0c */ /* 0x002fc8000bf06070 */
[----:B------:R-:W-:-:S13]  /*0070*/  ISETP.GE.U32.AND.EX P0, PT, RZ, UR11, PT, P0 ;  /* 0x0000000bff007c0c */ /* 0x000fda000bf06100 */
[----:B------:R-:W-:Y:S05]  /*0080*/  @P0 EXIT ;  /* 0x000000000000094d */ /* 0x000fea0003800000 */
[----:B------:R-:W0:Y:S01]  /*0090*/  LDCU.64 UR6, c[0x0][0x3b8] ;  /* 0x00007700ff0677ac */ /* 0x000e220008000a00 */
[----:B------:R-:W1:Y:S01]  /*00a0*/  LDC R0, c[0x0][0x3c0] ;  /* 0x0000f000ff007b82 */ /* 0x000e620000000800 */
[----:B------:R-:W-:Y:S01]  /*00b0*/  IADD3 R8, P2, PT, R6, 0x1, RZ ;  /* 0x0000000106087810 */ /* 0x000fe20007f5e0ff */
[----:B------:R-:W-:Y:S01]  /*00c0*/  ACQBULK ;  /* 0x000000000000782e */ /* 0x000fe20000000000 */
[----:B------:R-:W2:Y:S02]  /*00d0*/  LDCU.64 UR8, c[0x0][0x358] ;  /* 0x00006b00ff0877ac */ /* 0x000ea40008000a00 */
[----:B------:R-:W-:Y:S01]  /*00e0*/  ISETP.NE.U32.AND P0, PT, R8, UR10, PT ;  /* 0x0000000a08007c0c */ /* 0x000fe2000bf05070 */
[----:B0-----:R-:W-:Y:S02]  /*00f0*/  UIADD3 UR4, UPT, UPT, -UR6, URZ, URZ ;  /* 0x000000ff06047290 */ /* 0x001fe4000fffe1ff */
[----:B------:R-:W-:-:S04]  /*0100*/  USHF.R.U32.HI UR5, URZ, 0x1, UR7 ;  /* 0x00000001ff057899 */ /* 0x000fc80008011607 */
[----:B------:R-:W-:Y:S01]  /*0110*/  LOP3.LUT R5, R6, UR4, RZ, 0xc0, !PT ;  /* 0x0000000406057c12 */ /* 0x000fe2000f8ec0ff */
[----:B------:R-:W-:Y:S01]  /*0120*/  USHF.R.U64 UR4, UR6, 0x1, UR7 ;  /* 0x0000000106047899 */ /* 0x000fe20008001207 */
[----:B-1----:R-:W-:Y:S01]  /*0130*/  SHF.R.S32.HI R11, RZ, 0x1f, R0 ;  /* 0x0000001fff0b7819 */ /* 0x002fe20000011400 */
[----:B------:R-:W-:Y:S02]  /*0140*/  IMAD R4, R0, UR5, RZ ;  /* 0x0000000500047c24 */ /* 0x000fe4000f8e02ff */
[----:B------:R-:W-:-:S04]  /*0150*/  IMAD.WIDE.U32 R2, R5, R0, RZ ;  /* 0x0000000005027225 */ /* 0x000fc800078e00ff */
[----:B------:R-:W-:-:S04]  /*0160*/  IMAD.WIDE.U32 R12, R0, UR4, RZ ;  /* 0x00000004000c7c25 */ /* 0x000fc8000f8e00ff */
[C---:B------:R-:W-:Y:S01]  /*0170*/  IMAD R7, R11.reuse, UR4, R4 ;  /* 0x000000040b077c24 */ /* 0x040fe2000f8e0204 */
[----:B------:R-:W0:Y:S01]  /*0180*/  LDCU.64 UR4, c[0x0][0x398] ;  /* 0x00007300ff0477ac */ /* 0x000e220008000a00 */
[----:B------:R-:W-:Y:S01]  /*0190*/  IMAD R3, R11, R5, R3 ;  /* 0x000000050b037224 */ /* 0x000fe200078e0203 */
[----:B------:R-:W-:Y:S01]  /*01a0*/  LOP3.LUT R5, RZ, R2, RZ, 0x33, !PT ;  /* 0x00000002ff057212 */ /* 0x000fe200078e33ff */
[----:B------:R-:W-:Y:S02]  /*01b0*/  IMAD.IADD R10, R13, 0x1, R7 ;  /* 0x000000010d0a7824 */ /* 0x000fe400078e0207 */
[----:B------:R-:W-:Y:S01]  /*01c0*/  IMAD.X R7, RZ, RZ, RZ, P2 ;  /* 0x000000ffff077224 */ /* 0x000fe200010e06ff */
[----:B------:R-:W-:Y:S02]  /*01d0*/  ISETP.LT.U32.AND P1, PT, R12, R5, PT ;  /* 0x000000050c00720c */ /* 0x000fe40003f21070 */
[----:B------:R-:W-:Y:S02]  /*01e0*/  LOP3.LUT R4, RZ, R3, RZ, 0x33, !PT ;  /* 0x00000003ff047212 */ /* 0x000fe400078e33ff */
[----:B------:R-:W-:-:S02]  /*01f0*/  ISETP.NE.AND.EX P0, PT, R7, UR11, PT, P0 ;  /* 0x0000000b07007c0c */ /* 0x000fc4000bf05300 */
[----:B------:R-:W-:-:S04]  /*0200*/  ISETP.LT.U32.AND.EX P1, PT, R10, R4, PT, P1 ;  /* 0x000000040a00720c */ /* 0x000fc80003f21110 */
[----:B------:R-:W-:Y:S02]  /*0210*/  SEL R5, R12, R5, P1 ;  /* 0x000000050c057207 */ /* 0x000fe40000800000 */
[----:B------:R-:W-:Y:S02]  /*0220*/  SEL R4, R10, R4, P1 ;  /* 0x000000040a047207 */ /* 0x000fe40000800000 */
[----:B------:R-:W-:-:S05]  /*0230*/  IADD3 R8, P1, PT, R5, R2, RZ ;  /* 0x0000000205087210 */ /* 0x000fca0007f3e0ff */
[----:B------:R-:W-:Y:S01]  /*0240*/  IMAD.X R7, R4, 0x1, R3, P1 ;  /* 0x0000000104077824 */ /* 0x000fe200008e0603 */
[----:B0-----:R-:W-:Y:S01]  /*0250*/  ISETP.LT.U32.AND P1, PT, R8, UR4, PT ;  /* 0x0000000408007c0c */ /* 0x001fe2000bf21070 */
[----:B------:R-:W0:Y:S03]  /*0260*/  @!P0 LDC.64 R4, c[0x0][0x3a8] ;  /* 0x0000ea00ff048b82 */ /* 0x000e260000000a00 */
[----:B------:R-:W-:-:S04]  /*0270*/  ISETP.LT.U32.AND.EX P1, PT, R7, UR5, PT, P1 ;  /* 0x0000000507007c0c */ /* 0x000fc8000bf21110 */
[----:B------:R-:W-:Y:S02]  /*0280*/  SEL R8, R8, UR4, P1 ;  /* 0x0000000408087c07 */ /* 0x000fe40008800000 */
[----:B------:R-:W-:Y:S02]  /*0290*/  SEL R9, R7, UR5, P1 ;  /* 0x0000000507097c07 */ /* 0x000fe40008800000 */
[----:B------:R-:W-:Y:S02]  /*02a0*/  LOP3.LUT R17, RZ, R8, RZ, 0x33, !PT ;  /* 0x00000008ff117212 */ /* 0x000fe400078e33ff */
[----:B------:R-:W-:Y:S02]  /*02b0*/  LOP3.LUT R19, RZ, R9, RZ, 0x33, !PT ;  /* 0x00000009ff137212 */ /* 0x000fe400078e33ff */
[----:B------:R-:W-:-:S04]  /*02c0*/  ISETP.LT.U32.AND P1, PT, R12, R17, PT ;  /* 0x000000110c00720c */ /* 0x000fc80003f21070 */
[----:B------:R-:W-:-:S04]  /*02d0*/  ISETP.LT.U32.AND.EX P1, PT, R10, R19, PT, P1 ;  /* 0x000000130a00720c */ /* 0x000fc80003f21110 */
[----:B------:R-:W-:Y:S02]  /*02e0*/  SEL R17, R12, R17, P1 ;  /* 0x000000110c117207 */ /* 0x000fe40000800000 */
[----:B------:R-:W-:Y:S02]  /*02f0*/  SEL R19, R10, R19, P1 ;  /* 0x000000130a137207 */ /* 0x000fe40000800000 */
[----:B------:R-:W-:Y:S02]  /*0300*/  IADD3 R17, P3, PT, R17, R8, RZ ;  /* 0x0000000811117210 */ /* 0x000fe40007f7e0ff */
[----:B0-----:R-:W-:Y:S02]  /*0310*/  @!P0 LEA R12, P2, R6, R4, 0x3 ;  /* 0x00000004060c8211 */ /* 0x001fe400078418ff */
[----:B------:R-:W-:Y:S01]  /*0320*/  ISETP.LT.U32.AND P1, PT, R2, UR4, PT ;  /* 0x0000000402007c0c */ /* 0x000fe2000bf21070 */
[----:B------:R-:W-:Y:S01]  /*0330*/  IMAD.X R19, R19, 0x1, R9, P3 ;  /* 0x0000000113137824 */ /* 0x000fe200018e0609 */
[----:B------:R-:W-:-:S02]  /*0340*/  @!P0 LEA.HI.X R13, R6, R5, RZ, 0x3, P2 ;  /* 0x00000005060d8211 */ /* 0x000fc400010f1cff */
[----:B------:R-:W-:Y:S02]  /*0350*/  ISETP.LT.U32.AND P2, PT, R17, UR4, PT ;  /* 0x0000000411007c0c */ /* 0x000fe4000bf41070 */
[----:B------:R-:W-:Y:S01]  /*0360*/  ISETP.LT.U32.AND.EX P1, PT, R3, UR5, PT, P1 ;  /* 0x0000000503007c0c */ /* 0x000fe2000bf21110 */
[----:B--2---:R0:W-:Y:S01]  /*0370*/  @!P0 STG.E.64 desc[UR8][R12.64], R8 ;  /* 0x000000080c008986 */ /* 0x0041e2000c101b08 */
[----:B------:R-:W-:Y:S02]  /*0380*/  ISETP.LT.U32.AND.EX P2, PT, R19, UR5, PT, P2 ;  /* 0x0000000513007c0c */ /* 0x000fe4000bf41120 */
[----:B------:R-:W-:Y:S02]  /*0390*/  SEL R7, R2, UR4, P1 ;  /* 0x0000000402077c07 */ /* 0x000fe40008800000 */
[----:B------:R-:W-:Y:S02]  /*03a0*/  SEL R5, R3, UR5, P1 ;  /* 0x0000000503057c07 */ /* 0x000fe40008800000 */
[----:B------:R-:W-:-:S02]  /*03b0*/  SEL R17, R17, UR4, P2 ;  /* 0x0000000411117c07 */ /* 0x000fc40009000000 */
[----:B------:R-:W-:Y:S01]  /*03c0*/  SEL R19, R19, UR5, P2 ;  /* 0x0000000513137c07 */ /* 0x000fe20009000000 */
[----:B------:R-:W-:Y:S06]  /*03d0*/  @!P0 EXIT ;  /* 0x000000000000894d */ /* 0x000fec0003800000 */
[----:B------:R-:W1:Y:S01]  /*03e0*/  LDCU.U8 UR5, c[0x0][0x380] ;  /* 0x00007000ff0577ac */ /* 0x000e620008000000 */
[----:B0-----:R-:W-:Y:S01]  /*03f0*/  IADD3 R13, P0, PT, R17, -R7, RZ ;  /* 0x80000007110d7210 */ /* 0x001fe20007f1e0ff */
[----:B------:R-:W-:Y:S01]  /*0400*/  BSSY.RECONVERGENT B0, `(.L_x_24) ;  /* 0x0000076000007945 */ /* 0x000fe20003800200 */
[----:B------:R-:W-:-:S06]  /*0410*/  UIADD3 UR4, UPT, UPT, UR6, -0x1, URZ ;  /* 0xffffffff06047890 */ /* 0x000fcc000fffe0ff */
[----:B------:R-:W-:-:S05]  /*0420*/  LOP3.LUT R15, R6, UR4, RZ, 0xc0, !PT ;  /* 0x00000004060f7c12 */ /* 0x000fca000f8ec0ff */
[----:B------:R-:W-:Y:S01]  /*0430*/  IMAD.WIDE.U32 R2, R15, R0, RZ ;  /* 0x000000000f027225 */ /* 0x000fe200078e00ff */
[----:B-1----:R-:W-:-:S03]  /*0440*/  UPRMT UR4, UR5, 0x8880, URZ ;  /* 0x0000888005047896 */ /* 0x002fc600080000ff */
[----:B------:R-:W-:Y:S01]  /*0450*/  IMAD.X R0, R19, 0x1, ~R5, P0 ;  /* 0x0000000113007824 */ /* 0x000fe200000e0e05 */
[----:B------:R-:W-:Y:S01]  /*0460*/  ISETP.LT.U32.AND P0, PT, R2, R13, PT ;  /* 0x0000000d0200720c */ /* 0x000fe20003f01070 */
[----:B------:R-:W-:Y:S01]  /*0470*/  IMAD R15, R11, R15, R3 ;  /* 0x0000000f0b0f7224 */ /* 0x000fe200078e0203 */
[----:B------:R-:W-:-:S04]  /*0480*/  UISETP.NE.AND UP0, UPT, UR4, URZ, UPT ;  /* 0x000000ff0400728c */ /* 0x000fc8000bf05270 */
[----:B------:R-:W-:-:S04]  /*0490*/  ISETP.LT.U32.AND.EX P0, PT, R15, R0, PT, P0 ;  /* 0x000000000f00720c */ /* 0x000fc80003f01100 */
[----:B------:R-:W-:Y:S02]  /*04a0*/  SEL R11, R2, R13, P0 ;  /* 0x0000000d020b7207 */ /* 0x000fe40000000000 */
[----:B------:R-:W-:Y:S01]  /*04b0*/  SEL R15, R15, R0, P0 ;  /* 0x000000000f0f7207 */ /* 0x000fe20000000000 */
[----:B------:R-:W-:Y:S06]  /*04c0*/  BRA.U !UP0, `(.L_x_25) ;  /* 0x0000000108d47547 */ /* 0x000fec000b800000 */
[----:B------:R-:W-:Y:S01]  /*04d0*/  IADD3 R2, P0, PT, R17, -R8, RZ ;  /* 0x8000000811027210 */ /* 0x000fe20007f1e0ff */
[----:B------:R-:W-:Y:S01]  /*04e0*/  BSSY.RECONVERGENT B1, `(.L_x_26) ;  /* 0x0000032000017945 */ /* 0x000fe20003800200 */
[----:B------:R-:W-:-:S03]  /*04f0*/  IADD3 R12, P2, PT, R8, -R7, RZ ;  /* 0x80000007080c7210 */ /* 0x000fc60007f5e0ff */
[----:B------:R-:W-:Y:S01]  /*0500*/  IMAD.X R10, R19, 0x1, ~R9, P0 ;  /* 0x00000001130a7824 */ /* 0x000fe200000e0e09 */
[----:B------:R-:W-:Y:S01]  /*0510*/  ISETP.GT.U32.AND P0, PT, R11, R2, PT ;  /* 0x000000020b00720c */ /* 0x000fe20003f04070 */
[----:B------:R-:W-:Y:S01]  /*0520*/  IMAD.X R14, R9, 0x1, ~R5, P2 ;  /* 0x00000001090e7824 */ /* 0x000fe200010e0e05 */
[----:B------:R-:W-:Y:S02]  /*0530*/  ISETP.LT.U32.AND P1, PT, R12, R11, PT ;  /* 0x0000000b0c00720c */ /* 0x000fe40003f21070 */
[----:B------:R-:W-:Y:S02]  /*0540*/  ISETP.GT.U32.AND.EX P0, PT, R15, R10, PT, P0 ;  /* 0x0000000a0f00720c */ /* 0x000fe40003f04100 */
[----:B------:R-:W-:Y:S02]  /*0550*/  ISETP.LT.U32.AND.EX P1, PT, R14, R15, PT, P1 ;  /* 0x0000000f0e00720c */ /* 0x000fe40003f21110 */
[----:B------:R-:W-:Y:S02]  /*0560*/  SEL R4, R11, R2, P0 ;  /* 0x000000020b047207 */ /* 0x000fe40000000000 */
[----:B------:R-:W-:-:S02]  /*0570*/  SEL R0, R15, R10, P0 ;  /* 0x0000000a0f007207 */ /* 0x000fc40000000000 */
[----:B------:R-:W-:Y:S02]  /*0580*/  IADD3 R4, P0, PT, R4, -R2, RZ ;  /* 0x8000000204047210 */ /* 0x000fe40007f1e0ff */
[----:B------:R-:W-:Y:S02]  /*0590*/  SEL R13, R12, R11, P1 ;  /* 0x0000000b0c0d7207 */ /* 0x000fe40000800000 */
[----:B------:R-:W-:Y:S01]  /*05a0*/  SEL R17, R14, R15, P1 ;  /* 0x0000000f0e117207 */ /* 0x000fe20000800000 */
[----:B------:R-:W-:Y:S01]  /*05b0*/  IMAD.X R0, R0, 0x1, ~R10, P0 ;  /* 0x0000000100007824 */ /* 0x000fe200000e0e0a */
[----:B------:R-:W-:-:S04]  /*05c0*/  ISETP.GE.U32.AND P0, PT, R4, R13, PT ;  /* 0x0000000d0400720c */ /* 0x000fc80003f06070 */
[----:B------:R-:W-:-:S13]  /*05d0*/  ISETP.GE.U32.AND.EX P0, PT, R0, R17, PT, P0 ;  /* 0x000000110000720c */ /* 0x000fda0003f06100 */
[----:B------:R-:W-:Y:S05]  /*05e0*/  @P0 BRA `(.L_x_27) ;  /* 0x0000000000840947 */ /* 0x000fea0003800000 */
[----:B------:R-:W0:Y:S01]  /*05f0*/  LDC.64 R2, c[0x0][0x388] ;  /* 0x0000e200ff027b82 */ /* 0x000e220000000a00 */
[----:B------:R-:W-:-:S05]  /*0600*/  IADD3 R12, P0, PT, R11, R8, RZ ;  /* 0x000000080b0c7210 */ /* 0x000fca0007f1e0ff */
[----:B------:R-:W-:-:S08]  /*0610*/  IMAD.X R15, R15, 0x1, R9, P0 ;  /* 0x000000010f0f7824 */ /* 0x000fd000000e0609 */
.L_x_28:
[----:B------:R-:W-:-:S05]  /*0620*/  IADD3 R9, P0, PT, -R4, R13, RZ ;  /* 0x0000000d04097210 */ /* 0x000fca0007f1e1ff */
[----:B------:R-:W-:-:S05]  /*0630*/  IMAD.X R8, R17, 0x1, ~R0, P0 ;  /* 0x0000000111087824 */ /* 0x000fca00000e0e00 */
[--C-:B------:R-:W-:Y:S02]  /*0640*/  SHF.R.U64 R9, R9, 0x1, R8.reuse ;  /* 0x0000000109097819 */ /* 0x100fe40000001208 */
[----:B------:R-:W-:Y:S02]  /*0650*/  SHF.R.U32.HI R11, RZ, 0x1, R8 ;  /* 0x00000001ff0b7819 */ /* 0x000fe40000011608 */
[----:B------:R-:W-:-:S04]  /*0660*/  IADD3 R14, P0, PT, R4, R9, RZ ;  /* 0x00000009040e7210 */ /* 0x000fc80007f1e0ff */
[----:B------:R-:W-:Y:S01]  /*0670*/  LOP3.LUT R9, RZ, R14, RZ, 0x33, !PT ;  /* 0x0000000eff097212 */ /* 0x000fe200078e33ff */
[----:B------:R-:W-:Y:S01]  /*0680*/  IMAD.X R16, R0, 0x1, R11, P0 ;  /* 0x0000000100107824 */ /* 0x000fe200000e060b */
[----:B------:R-:W-:Y:S02]  /*0690*/  IADD3 R11, P0, PT, R14, R7, RZ ;  /* 0x000000070e0b7210 */ /* 0x000fe40007f1e0ff */
[----:B------:R-:W-:Y:S02]  /*06a0*/  IADD3 R9, P1, PT, R9, R12, RZ ;  /* 0x0000000c09097210 */ /* 0x000fe40007f3e0ff */
[----:B------:R-:W-:Y:S01]  /*06b0*/  LOP3.LUT R18, RZ, R16, RZ, 0x33, !PT ;  /* 0x00000010ff127212 */ /* 0x000fe200078e33ff */
[----:B------:R-:W-:Y:S02]  /*06c0*/  IMAD.X R8, R16, 0x1, R5, P0 ;  /* 0x0000000110087824 */ /* 0x000fe400000e0605 */
[----:B0-----:R-:W-:-:S04]  /*06d0*/  IMAD.WIDE.U32 R10, R11, 0x30, R2 ;  /* 0x000000300b0a7825 */ /* 0x001fc800078e0002 */
[----:B------:R-:W-:Y:S02]  /*06e0*/  IMAD.X R18, R18, 0x1, R15, P1 ;  /* 0x0000000112127824 */ /* 0x000fe400008e060f */
[----:B------:R-:W-:Y:S02]  /*06f0*/  IMAD R19, R8, 0x30, RZ ;  /* 0x0000003008137824 */ /* 0x000fe400078e02ff */
[----:B------:R-:W-:-:S04]  /*0700*/  IMAD.WIDE.U32 R8, R9, 0x30, R2 ;  /* 0x0000003009087825 */ /* 0x000fc800078e0002 */
[----:B------:R-:W-:Y:S02]  /*0710*/  IMAD R21, R18, 0x30, RZ ;  /* 0x0000003012157824 */ /* 0x000fe400078e02ff */
[----:B------:R-:W-:Y:S02]  /*0720*/  IMAD.IADD R11, R11, 0x1, R19 ;  /* 0x000000010b0b7824 */ /* 0x000fe400078e0213 */
[----:B------:R-:W-:-:S03]  /*0730*/  IMAD.IADD R9, R9, 0x1, R21 ;  /* 0x0000000109097824 */ /* 0x000fc600078e0215 */
[----:B------:R-:W2:Y:S04]  /*0740*/  LDG.E R10, desc[UR8][R10.64+0x24] ;  /* 0x000024080a0a7981 */ /* 0x000ea8000c1e1900 */
[----:B------:R-:W2:Y:S01]  /*0750*/  LDG.E R9, desc[UR8][R8.64+0x24] ;  /* 0x0000240808097981 */ /* 0x000ea2000c1e1900 */
[----:B------:R-:W-:-:S05]  /*0760*/  IADD3 R19, P1, PT, R14, 0x1, RZ ;  /* 0x000000010e137810 */ /* 0x000fca0007f3e0ff */
[----:B------:R-:W-:Y:S01]  /*0770*/  IMAD.X R21, RZ, RZ, R16, P1 ;  /* 0x000000ffff157224 */ /* 0x000fe200008e0610 */
[----:B--2---:R-:W-:-:S04]  /*0780*/  FSETP.GT.AND P0, PT, R9, R10, PT ;  /* 0x0000000a0900720b */ /* 0x004fc80003f04000 */
[----:B------:R-:W-:Y:S02]  /*0790*/  SEL R4, R19, R4, !P0 ;  /* 0x0000000413047207 */ /* 0x000fe40004000000 */
[----:B------:R-:W-:Y:S02]  /*07a0*/  SEL R13, R13, R14, !P0 ;  /* 0x0000000e0d0d7207 */ /* 0x000fe40004000000 */
[----:B------:R-:W-:Y:S02]  /*07b0*/  SEL R0, R21, R0, !P0 ;  /* 0x0000000015007207 */ /* 0x000fe40004000000 */
[----:B------:R-:W-:Y:S02]  /*07c0*/  SEL R17, R17, R16, !P0 ;  /* 0x0000001011117207 */ /* 0x000fe40004000000 */
[----:B------:R-:W-:-:S04]  /*07d0*/  ISETP.GE.U32.AND P0, PT, R4, R13, PT ;  /* 0x0000000d0400720c */ /* 0x000fc80003f06070 */
[----:B------:R-:W-:-:S13]  /*07e0*/  ISETP.GE.U32.AND.EX P0, PT, R0, R17, PT, P0 ;  /* 0x000000110000720c */ /* 0x000fda0003f06100 */
[----:B------:R-:W-:Y:S05]  /*07f0*/  @!P0 BRA `(.L_x_28) ;  /* 0xfffffffc00888947 */ /* 0x000fea000383ffff */
.L_x_27:
[----:B------:R-:W-:Y:S05]  /*0800*/  BSYNC.RECONVERGENT B1 ;  /* 0x0000000000017941 */ /* 0x000fea0003800200 */
.L_x_26:
[----:B------:R-:W-:Y:S05]  /*0810*/  BRA `(.L_x_29) ;  /* 0x0000000000d07947 */ /* 0x000fea0003800000 */
.L_x_25:
[----:B------:R-:W-:Y:S02]  /*0820*/  IADD3 R4, P0, PT, R17, -R8, RZ ;  /* 0x8000000811047210 */ /* 0x000fe40007f1e0ff */
        /* <DEDUP_REMOVED lines=17> */
[----:B------:R-:W-:Y:S01]  /*0940*/  IADD3 R12, P0, PT, R11, R8, RZ ;  /* 0x000000080b0c7210 */ /* 0x000fe20007f1e0ff */
[----:B------:R-:W-:Y:S02]  /*0950*/  IMAD.MOV.U32 R13, RZ, RZ, R17 ;  /* 0x000000ffff0d7224 */ /* 0x000fe400078e0011 */
[----:B------:R-:W-:Y:S02]  /*0960*/  IMAD.MOV.U32 R17, RZ, RZ, R19 ;  /* 0x000000ffff117224 */ /* 0x000fe400078e0013 */
[----:B------:R-:W-:-:S08]  /*0970*/  IMAD.X R15, R15, 0x1, R9, P0 ;  /* 0x000000010f0f7824 */ /* 0x000fd000000e0609 */
.L_x_30:
        /* <DEDUP_REMOVED lines=30> */
.L_x_29:
[----:B------:R-:W-:Y:S05]  /*0b60*/  BSYNC.RECONVERGENT B0 ;  /* 0x0000000000007941 */ /* 0x000fea0003800200 */
.L_x_24:
[----:B------:R-:W0:Y:S01]  /*0b70*/  LDCU.64 UR4, c[0x0][0x3a8] ;  /* 0x00007500ff0477ac */ /* 0x000e220008000a00 */
[----:B------:R-:W-:-:S05]  /*0b80*/  IADD3 R4, P0, PT, R4, R7, RZ ;  /* 0x0000000704047210 */ /* 0x000fca0007f1e0ff */
[----:B------:R-:W-:Y:S01]  /*0b90*/  IMAD.X R5, R0, 0x1, R5, P0 ;  /* 0x0000000100057824 */ /* 0x000fe200000e0605 */
[----:B0-----:R-:W-:-:S04]  /*0ba0*/  LEA R2, P1, R6, UR4, 0x3 ;  /* 0x0000000406027c11 */ /* 0x001fc8000f8218ff */
[----:B------:R-:W-:-:S05]  /*0bb0*/  LEA.HI.X R3, R6, UR5, RZ, 0x3, P1 ;  /* 0x0000000506037c11 */ /* 0x000fca00088f1cff */
[----:B------:R-:W-:Y:S01]  /*0bc0*/  STG.E.64 desc[UR8][R2.64], R4 ;  /* 0x0000000402007986 */ /* 0x000fe2000c101b08 */
[----:B------:R-:W-:Y:S05]  /*0bd0*/  EXIT ;  /* 0x000000000000794d */ /* 0x000fea0003800000 */
.L_x_31:
        /* <DEDUP_REMOVED lines=10> */
.L_x_109:


//--------------------- .text._ZN3cub18CUB_300001_SM_10006detail10merge_sort30DeviceMergeSortBlockSortKernelINS2_10policy_hubIN6thrust24THRUST_300001_SM_1000_NS10device_ptrI13RadiosityDataEEE9Policy600ES9_PNS0_8NullTypeES9_SD_mN4cuda3std3__44lessIS8_EES8_SC_EEvbT0_T1_T2_T3_T4_PT6_PT7_T5_NS1_7vsmem_tE --------------------------
	.section	.text._ZN3cub18CUB_300001_SM_10006detail10merge_sort30DeviceMergeSortBlockSortKernelINS2_10policy_hubIN6thrust24THRUST_300001_SM_1000_NS10device_ptrI13RadiosityDataEEE9Policy600ES9_PNS0_8NullTypeES9_SD_mN4cuda3std3__44lessIS8_EES8_SC_EEvbT0_T1_T2_T3_T4_PT6_PT7_T5_NS1_7vsmem_tE,"ax",@progbits
	.align	128
        .global         _ZN3cub18CUB_300001_SM_10006detail10merge_sort30DeviceMergeSortBlockSortKernelINS2_10policy_hubIN6thrust24THRUST_300001_SM_1000_NS10device_ptrI13RadiosityDataEEE9Policy600ES9_PNS0_8NullTypeES9_SD_mN4cuda3std3__44lessIS8_EES8_SC_EEvbT0_T1_T2_T3_T4_PT6_PT7_T5_NS1_7vsmem_tE
        .type           _ZN3cub18CUB_300001_SM_10006detail10merge_sort30DeviceMergeSortBlockSortKernelINS2_10policy_hubIN6thrust24THRUST_300001_SM_1000_NS10device_ptrI13RadiosityDataEEE9Policy600ES9_PNS0_8NullTypeES9_SD_mN4cuda3std3__44lessIS8_EES8_SC_EEvbT0_T1_T2_T3_T4_PT6_PT7_T5_NS1_7vsmem_tE,@function
        .size           _ZN3cub18CUB_300001_SM_10006detail10merge_sort30DeviceMergeSortBlockSortKernelINS2_10policy_hubIN6thrust24THRUST_300001_SM_1000_NS10device_ptrI13RadiosityDataEEE9Policy600ES9_PNS0_8NullTypeES9_SD_mN4cuda3std3__44lessIS8_EES8_SC_EEvbT0_T1_T2_T3_T4_PT6_PT7_T5_NS1_7vsmem_tE,(.L_x_110 - _ZN3cub18CUB_300001_SM_10006detail10merge_sort30DeviceMergeSortBlockSortKernelINS2_10policy_hubIN6thrust24THRUST_300001_SM_1000_NS10device_ptrI13RadiosityDataEEE9Policy600ES9_PNS0_8NullTypeES9_SD_mN4cuda3std3__44lessIS8_EES8_SC_EEvbT0_T1_T2_T3_T4_PT6_PT7_T5_NS1_7vsmem_tE)
        .other          _ZN3cub18CUB_300001_SM_10006detail10merge_sort30DeviceMergeSortBlockSortKernelINS2_10policy_hubIN6thrust24THRUST_300001_SM_1000_NS10device_ptrI13RadiosityDataEEE9Policy600ES9_PNS0_8NullTypeES9_SD_mN4cuda3std3__44lessIS8_EES8_SC_EEvbT0_T1_T2_T3_T4_PT6_PT7_T5_NS1_7vsmem_tE,@"STO_CUDA_ENTRY STV_DEFAULT"
_ZN3cub18CUB_300001_SM_10006detail10merge_sort30DeviceMergeSortBlockSortKernelINS2_10policy_hubIN6thrust24THRUST_300001_SM_1000_NS10device_ptrI13RadiosityDataEEE9Policy600ES9_PNS0_8NullTypeES9_SD_mN4cuda3std3__44lessIS8_EES8_SC_EEvbT0_T1_T2_T3_T4_PT6_PT7_T5_NS1_7vsmem_tE:
.text._ZN3cub18CUB_300001_SM_10006detail10merge_sort30DeviceMergeSortBlockSortKernelINS2_10policy_hubIN6thrust24THRUST_300001_SM_1000_NS10device_ptrI13RadiosityDataEEE9Policy600ES9_PNS0_8NullTypeES9_SD_mN4cuda3std3__44lessIS8_EES8_SC_EEvbT0_T1_T2_T3_T4_PT6_PT7_T5_NS1_7vsmem_tE:
[----:B------:R-:W-:Y:S01]  /*0000*/  LDC R1, c[0x0][0x37c] ;  /* 0x0000df00ff017b82 */ /* 0x000fe20000000800 */
[----:B------:R-:W0:Y:S01]  /*0010*/  S2R R2, SR_CTAID.X ;  /* 0x0000000000027919 */ /* 0x000e220000002500 */
[----:B------:R-:W1:Y:S01]  /*0020*/  LDCU UR4, c[0x0][0x370] ;  /* 0x00006e00ff0477ac */ /* 0x000e620008000800 */
[----:B------:R-:W2:Y:S01]  /*0030*/  LDCU.64 UR8, c[0x0][0x358] ;  /* 0x00006b00ff0877ac */ /* 0x000ea20008000a00 */
[----:B-1----:R-:W-:-:S04]  /*0040*/  UIADD3 UR4, UP0, UPT, UR4, -0x1, URZ ;  /* 0xffffffff04047890 */ /* 0x002fc8000ff1e0ff */
[----:B------:R-:W-:-:S06]  /*0050*/  UIADD3.X UR5, UPT, UPT, URZ, -0x1, URZ, UP0, !UPT ;  /* 0xffffffffff057890 */ /* 0x000fcc00087fe4ff */
[----:B------:R-:W-:Y:S01]  /*0060*/  IMAD.U32 R0, RZ, RZ, UR5 ;  /* 0x00000005ff007e24 */ /* 0x000fe2000f8e00ff */
[C---:B0-----:R-:W-:Y:S01]  /*0070*/  ISETP.LT.U32.AND P0, PT, R2.reuse, UR4, PT ;  /* 0x0000000402007c0c */ /* 0x041fe2000bf01070 */
[----:B------:R-:W-:-:S03]  /*0080*/  IMAD.WIDE.U32 R2, R2, 0x100, RZ ;  /* 0x0000010002027825 */ /* 0x000fc600078e00ff */
[----:B------:R-:W-:-:S13]  /*0090*/  ISETP.GT.U32.AND.EX P0, PT, R0, RZ, PT, P0 ;  /* 0x000000ff0000720c */ /* 0x000fda0003f04100 */
[----:B--2---:R-:W-:Y:S05]  /*00a0*/  @!P0 BRA `(.L_x_32) ;  /* 0x0000000800c88947 */ /* 0x004fea0003800000 */
[----:B------:R-:W0:Y:S01]  /*00b0*/  S2R R0, SR_TID.X ;  /* 0x0000000000007919 */ /* 0x000e220000002100 */
[----:B------:R-:W1:Y:S01]  /*00c0*/  LDC.64 R4, c[0x0][0x388] ;  /* 0x0000e200ff047b82 */ /* 0x000e620000000a00 */
[----:B------:R-:W-:Y:S01]  /*00d0*/  ACQBULK ;  /* 0x000000000000782e */ /* 0x000fe20000000000 */
[----:B0-----:R-:W-:-:S05]  /*00e0*/  IADD3 R7, P0, PT, R2, R0, RZ ;  /* 0x0000000002077210 */ /* 0x001fca0007f1e0ff */
[----:B------:R-:W-:Y:S02]  /*00f0*/  IMAD.X R6, RZ, RZ, R3, P0 ;  /* 0x000000ffff067224 */ /* 0x000fe400000e0603 */
[----:B-1----:R-:W-:-:S04]  /*0100*/  IMAD.WIDE.U32 R2, R7, 0x30, R4 ;  /* 0x0000003007027825 */ /* 0x002fc800078e0004 */
[----:B------:R-:W-:-:S04]  /*0110*/  IMAD R5, R6, 0x30, RZ ;  /* 0x0000003006057824 */ /* 0x000fc800078e02ff */
[----:B------:R-:W-:-:S05]  /*0120*/  IMAD.IADD R3, R3, 0x1, R5 ;  /* 0x0000000103037824 */ /* 0x000fca00078e0205 */
[----:B------:R-:W2:Y:S04]  /*0130*/  LDG.E R16, desc[UR8][R2.64] ;  /* 0x0000000802107981 */ /* 0x000ea8000c1e1900 */
[----:B------:R-:W2:Y:S04]  /*0140*/  LDG.E R17, desc[UR8][R2.64+0x4] ;  /* 0x0000040802117981 */ /* 0x000ea8000c1e1900 */
[----:B------:R-:W2:Y:S04]  /*0150*/  LDG.E R18, desc[UR8][R2.64+0x8] ;  /* 0x0000080802127981 */ /* 0x000ea8000c1e1900 */
[----:B------:R-:W2:Y:S04]  /*0160*/  LDG.E R19, desc[UR8][R2.64+0xc] ;  /* 0x00000c0802137981 */ /* 0x000ea8000c1e1900 */
[----:B------:R-:W3:Y:S04]  /*0170*/  LDG.E R20, desc[UR8][R2.64+0x10] ;  /* 0x0000100802147981 */ /* 0x000ee8000c1e1900 */
[----:B------:R-:W3:Y:S04]  /*0180*/  LDG.E R21, desc[UR8][R2.64+0x14] ;  /* 0x0000140802157981 */ /* 0x000ee8000c1e1900 */
[----:B------:R-:W3:Y:S04]  /*0190*/  LDG.E R22, desc[UR8][R2.64+0x18] ;  /* 0x0000180802167981 */ /* 0x000ee8000c1e1900 */
[----:B------:R-:W3:Y:S04]  /*01a0*/  LDG.E R23, desc[UR8][R2.64+0x1c] ;  /* 0x00001c0802177981 */ /* 0x000ee8000c1e1900 */
[----:B------:R-:W4:Y:S04]  /*01b0*/  LDG.E R24, desc[UR8][R2.64+0x20] ;  /* 0x0000200802187981 */ /* 0x000f28000c1e1900 */
[----:B------:R-:W4:Y:S04]  /*01c0*/  LDG.E R25, desc[UR8][R2.64+0x24] ;  /* 0x0000240802197981 */ /* 0x000f28000c1e1900 */
[----:B------:R-:W4:Y:S04]  /*01d0*/  LDG.E R26, desc[UR8][R2.64+0x28] ;  /* 0x00002808021a7981 */ /* 0x000f28000c1e1900 */
[----:B------:R-:W4:Y:S01]  /*01e0*/  LDG.E R27, desc[UR8][R2.64+0x2c] ;  /* 0x00002c08021b7981 */ /* 0x000f22000c1e1900 */
[----:B------:R-:W-:-:S02]  /*01f0*/  MOV R31, 0x400 ;  /* 0x00000400001f7802 */ /* 0x000fc40000000f00 */
[----:B------:R-:W-:Y:S01]  /*0200*/  LOP3.LUT R4, R0, 0x3e0, RZ, 0xc0, !PT ;  /* 0x000003e000047812 */ /* 0x000fe200078ec0ff */
[----:B------:R-:W0:Y:S01]  /*0210*/  S2R R6, SR_CgaCtaId ;  /* 0x0000000000067919 */ /* 0x000e220000008800 */
[----:B------:R-:W1:Y:S01]  /*0220*/  S2R R5, SR_LANEID ;  /* 0x0000000000057919 */ /* 0x000e620000000000 */
[----:B0-----:R-:W-:Y:S02]  /*0230*/  LEA R31, R6, R31, 0x18 ;  /* 0x0000001f061f7211 */ /* 0x001fe400078ec0ff */
[----:B-1----:R-:W-:-:S04]  /*0240*/  IMAD.IADD R4, R4, 0x1, R5 ;  /* 0x0000000104047824 */ /* 0x002fc800078e0205 */
[----:B------:R-:W-:-:S05]  /*0250*/  IMAD R32, R4, 0x30, R31 ;  /* 0x0000003004207824 */ /* 0x000fca00078e021f */
[----:B--2---:R0:W-:Y:S04]  /*0260*/  STS.128 [R32], R16 ;  /* 0x0000001020007388 */ /* 0x0041e80000000c00 */
[----:B---3--:R0:W-:Y:S04]  /*0270*/  STS.128 [R32+0x10], R20 ;  /* 0x0000101420007388 */ /* 0x0081e80000000c00 */
[----:B----4-:R0:W-:Y:S01]  /*0280*/  STS.128 [R32+0x20], R24 ;  /* 0x0000201820007388 */ /* 0x0101e20000000c00 */
[----:B------:R-:W-:-:S03]  /*0290*/  NOP ;  /* 0x0000000000007918 */ /* 0x000fc60000000000 */
[----:B------:R0:W1:Y:S04]  /*02a0*/  LDS.128 R4, [R32] ;  /* 0x0000000020047984 */ /* 0x0000680000000c00 */
[----:B------:R0:W2:Y:S04]  /*02b0*/  LDS.128 R8, [R32+0x10] ;  /* 0x0000100020087984 */ /* 0x0000a80000000c00 */
[----:B------:R0:W3:Y:S01]  /*02c0*/  LDS.128 R12, [R32+0x20] ;  /* 0x00002000200c7984 */ /* 0x0000e20000000c00 */
[----:B------:R-:W-:Y:S08]  /*02d0*/  BAR.SYNC.DEFER_BLOCKING 0x0 ;  /* 0x0000000000007b1d */ /* 0x000ff00000010000 */
[----:B------:R-:W-:Y:S01]  /*02e0*/  PREEXIT ;  /* 0x000000000000782d */ /* 0x000fe20000000000 */
[----:B------:R-:W-:-:S02]  /*02f0*/  IMAD R31, R0, 0x30, R31 ;  /* 0x00000030001f7824 */ /* 0x000fc400078e021f */
[----:B0-----:R-:W-:-:S07]  /*0300*/  IMAD.MOV.U32 R30, RZ, RZ, 0x2 ;  /* 0x00000002ff1e7424 */ /* 0x001fce00078e00ff */
.L_x_39:
[C---:B-1----:R-:W-:Y:S01]  /*0310*/  IADD3 R17, PT, PT, -R30.reuse, RZ, RZ ;  /* 0x000000ff1e117210 */ /* 0x042fe20007ffe1ff */
[----:B------:R-:W-:Y:S01]  /*0320*/  VIADD R19, R30, 0xffffffff ;  /* 0xffffffff1e137836 */ /* 0x000fe20000000000 */
[----:B------:R-:W-:Y:S01]  /*0330*/  SHF.R.U32.HI R3, RZ, 0x1, R30 ;  /* 0x00000001ff037819 */ /* 0x000fe2000001161e */
[----:B0-----:R-:W0:Y:S01]  /*0340*/  S2R R33, SR_CgaCtaId ;  /* 0x0000000000217919 */ /* 0x001e220000008800 */
[----:B------:R-:W-:Y:S01]  /*0350*/  LOP3.LUT R17, R0, R17, RZ, 0xc0, !PT ;  /* 0x0000001100117212 */ /* 0x000fe200078ec0ff */
[----:B------:R-:W-:Y:S01]  /*0360*/  BSSY.RECONVERGENT B0, `(.L_x_33) ;  /* 0x0000027000007945 */ /* 0x000fe20003800200 */
[----:B------:R-:W-:Y:S01]  /*0370*/  LOP3.LUT R19, R19, R0, RZ, 0xc0, !PT ;  /* 0x0000000013137212 */ /* 0x000fe200078ec0ff */
[----:B------:R-:W-:Y:S01]  /*0380*/  BAR.SYNC.DEFER_BLOCKING 0x0 ;  /* 0x0000000000007b1d */ /* 0x000fe20000010000 */
[----:B------:R-:W-:Y:S02]  /*0390*/  VIMNMX.U32 R17, PT, PT, R17, 0x100, PT ;  /* 0x0000010011117848 */ /* 0x000fe40003fe0000 */
[----:B------:R-:W-:-:S02]  /*03a0*/  VIMNMX.U32 R29, PT, PT, R19, 0x100, PT ;  /* 0x00000100131d7848 */ /* 0x000fc40003fe0000 */
[----:B------:R-:W-:-:S04]  /*03b0*/  VIADDMNMX.U32 R2, R17, R3, 0x100, PT ;  /* 0x0000010011027446 */ /* 0x000fc80003800003 */
[C---:B------:R-:W-:Y:S02]  /*03c0*/  VIADDMNMX.U32 R3, R2.reuse, R3, 0x100, PT ;  /* 0x0000010002037446 */ /* 0x040fe40003800003 */
[----:B------:R-:W-:-:S03]  /*03d0*/  VIADDMNMX R19, R2, -R17, R29, PT ;  /* 0x8000001102137246 */ /* 0x000fc6000380011d */
[----:B------:R-:W-:-:S05]  /*03e0*/  IMAD.IADD R16, R3, 0x1, -R2 ;  /* 0x0000000103107824 */ /* 0x000fca00078e0a02 */
[C---:B------:R-:W-:Y:S01]  /*03f0*/  ISETP.GE.AND P0, PT, R29.reuse, R16, PT ;  /* 0x000000101d00720c */ /* 0x040fe20003f06270 */
[----:B------:R-:W-:Y:S01]  /*0400*/  IMAD.IADD R16, R29, 0x1, -R16 ;  /* 0x000000011d107824 */ /* 0x000fe200078e0a10 */
[----:B-1----:R1:W-:Y:S04]  /*0410*/  STS.128 [R31], R4 ;  /* 0x000000041f007388 */ /* 0x0023e80000000c00 */
[----:B------:R-:W-:Y:S02]  /*0420*/  SEL R28, R16, RZ, P0 ;  /* 0x000000ff101c7207 */ /* 0x000fe40000000000 */
[----:B------:R-:W-:Y:S01]  /*0430*/  MOV R16, 0x400 ;  /* 0x0000040000107802 */ /* 0x000fe20000000f00 */
[----:B--2---:R1:W-:Y:S01]  /*0440*/  STS.128 [R31+0x10], R8 ;  /* 0x000010081f007388 */ /* 0x0043e20000000c00 */
[----:B------:R-:W-:-:S02]  /*0450*/  ISETP.GE.AND P0, PT, R28, R19, PT ;  /* 0x000000131c00720c */ /* 0x000fc40003f06270 */
[----:B0-----:R-:W-:Y:S01]  /*0460*/  LEA R33, R33, R16, 0x18 ;  /* 0x0000001021217211 */ /* 0x001fe200078ec0ff */
[----:B---3--:R1:W-:Y:S01]  /*0470*/  STS.128 [R31+0x20], R12 ;  /* 0x0000200c1f007388 */ /* 0x0083e20000000c00 */
[----:B------:R-:W-:Y:S09]  /*0480*/  BAR.SYNC.DEFER_BLOCKING 0x0 ;  /* 0x0000000000007b1d */ /* 0x000ff20000010000 */
[----:B------:R-:W-:Y:S05]  /*0490*/  @P0 BRA `(.L_x_34) ;  /* 0x00000000004c0947 */ /* 0x000fea0003800000 */
[----:B-1----:R-:W0:Y:S01]  /*04a0*/  S2R R5, SR_CgaCtaId ;  /* 0x0000000000057919 */ /* 0x002e220000008800 */
[----:B------:R-:W-:Y:S01]  /*04b0*/  MOV R4, 0x400 ;  /* 0x0000040000047802 */ /* 0x000fe20000000f00 */
[----:B------:R-:W-:-:S03]  /*04c0*/  IMAD.IADD R7, R29, 0x1, R2 ;  /* 0x000000011d077824 */ /* 0x000fc600078e0202 */
[----:B0-----:R-:W-:-:S07]  /*04d0*/  LEA R8, R5, R4, 0x18 ;  /* 0x0000000405087211 */ /* 0x001fce00078ec0ff */
.L_x_35:
[----:B------:R-:W-:-:S05]  /*04e0*/  IMAD.IADD R4, R19, 0x1, -R28 ;  /* 0x0000000113047824 */ /* 0x000fca00078e0a1c */
[----:B------:R-:W-:-:S04]  /*04f0*/  LEA.HI R5, R4, R4, RZ, 0x1 ;  /* 0x0000000404057211 */ /* 0x000fc800078f08ff */
[----:B------:R-:W-:-:S04]  /*0500*/  LEA.HI.SX32 R4, R5, R28, 0x1f ;  /* 0x0000001c05047211 */ /* 0x000fc800078ffaff */
[-C--:B------:R-:W-:Y:S02]  /*0510*/  LOP3.LUT R6, RZ, R4.reuse, RZ, 0x33, !PT ;  /* 0x00000004ff067212 */ /* 0x080fe400078e33ff */
[----:B------:R-:W-:-:S03]  /*0520*/  IADD3 R5, PT, PT, R17, R4, RZ ;  /* 0x0000000411057210 */ /* 0x000fc60007ffe0ff */
        /* <DEDUP_REMOVED lines=10> */
.L_x_34:
[----:B------:R-:W-:Y:S05]  /*05d0*/  BSYNC.RECONVERGENT B0 ;  /* 0x0000000000007941 */ /* 0x000fea0003800200 */
.L_x_33:
[----:B-1----:R-:W-:Y:S01]  /*05e0*/  IMAD.IADD R5, R17, 0x1, R28 ;  /* 0x0000000111057824 */ /* 0x002fe200078e021c */
[----:B------:R-:W-:Y:S01]  /*05f0*/  IADD3 R28, PT, PT, -R28, R2, R29 ;  /* 0x000000021c1c7210 */ /* 0x000fe20007ffe11d */
[----:B------:R-:W-:Y:S02]  /*0600*/  BSSY.RECONVERGENT B0, `(.L_x_36) ;  /* 0x000001a000007945 */ /* 0x000fe40003800200 */
[----:B------:R-:W-:Y:S01]  /*0610*/  IMAD R4, R5, 0x30, R33 ;  /* 0x0000003005047824 */ /* 0x000fe200078e0221 */
[----:B------:R-:W-:-:S04]  /*0620*/  ISETP.GE.AND P0, PT, R28, R3, PT ;  /* 0x000000031c00720c */ /* 0x000fc80003f06270 */
[----:B------:R0:W1:Y:S04]  /*0630*/  LDS.128 R16, [R4] ;  /* 0x0000000004107984 */ /* 0x0000680000000c00 */
[----:B------:R0:W2:Y:S04]  /*0640*/  LDS.128 R20, [R4+0x10] ;  /* 0x0000100004147984 */ /* 0x0000a80000000c00 */
[----:B------:R0:W3:Y:S01]  /*0650*/  LDS.128 R24, [R4+0x20] ;  /* 0x0000200004187984 */ /* 0x0000e20000000c00 */
[----:B------:R-:W-:Y:S05]  /*0660*/  @P0 BRA `(.L_x_37) ;  /* 0x00000000001c0947 */ /* 0x000fea0003800000 */
[----:B------:R-:W-:-:S05]  /*0670*/  IMAD R33, R28, 0x30, R33 ;  /* 0x000000301c217824 */ /* 0x000fca00078e0221 */
[----:B------:R-:W3:Y:S04]  /*0680*/  LDS.128 R12, [R33+0x20] ;  /* 0x00002000210c7984 */ /* 0x000ee80000000c00 */
[----:B------:R4:W0:Y:S01]  /*0690*/  LDS.128 R8, [R33+0x10] ;  /* 0x0000100021087984 */ /* 0x0008220000000c00 */
[----:B---3--:R-:W-:-:S04]  /*06a0*/  FSETP.GT.AND P0, PT, R13, R25, PT ;  /* 0x000000190d00720b */ /* 0x008fc80003f04000 */
[----:B------:R-:W-:Y:S02]  /*06b0*/  ISETP.GE.OR P0, PT, R5, R2, P0 ;  /* 0x000000020500720c */ /* 0x000fe40000706670 */
[----:B0-----:R4:W0:Y:S11]  /*06c0*/  LDS.128 R4, [R33] ;  /* 0x0000000021047984 */ /* 0x0018360000000c00 */
[----:B----4-:R-:W-:Y:S05]  /*06d0*/  @P0 BRA `(.L_x_38) ;  /* 0x0000000000300947 */ /* 0x010fea0003800000 */
.L_x_37:
[----:B01----:R-:W-:Y:S01]  /*06e0*/  IMAD.MOV.U32 R4, RZ, RZ, R16 ;  /* 0x000000ffff047224 */ /* 0x003fe200078e0010 */
[----:B------:R-:W-:Y:S01]  /*06f0*/  MOV R6, R18 ;  /* 0x0000001200067202 */ /* 0x000fe20000000f00 */
[----:B------:R-:W-:Y:S01]  /*0700*/  IMAD.MOV.U32 R5, RZ, RZ, R17 ;  /* 0x000000ffff057224 */ /* 0x000fe200078e0011 */
[----:B--2---:R-:W-:Y:S01]  /*0710*/  MOV R11, R23 ;  /* 0x00000017000b7202 */ /* 0x004fe20000000f00 */
[----:B------:R-:W-:Y:S02]  /*0720*/  IMAD.MOV.U32 R7, RZ, RZ, R19 ;  /* 0x000000ffff077224 */ /* 0x000fe400078e0013 */
[----:B------:R-:W-:Y:S02]  /*0730*/  IMAD.MOV.U32 R8, RZ, RZ, R20 ;  /* 0x000000ffff087224 */ /* 0x000fe400078e0014 */
[----:B------:R-:W-:Y:S02]  /*0740*/  IMAD.MOV.U32 R9, RZ, RZ, R21 ;  /* 0x000000ffff097224 */ /* 0x000fe400078e0015 */
[----:B------:R-:W-:-:S02]  /*0750*/  IMAD.MOV.U32 R10, RZ, RZ, R22 ;  /* 0x000000ffff0a7224 */ /* 0x000fc400078e0016 */
[----:B---3--:R-:W-:Y:S02]  /*0760*/  IMAD.MOV.U32 R12, RZ, RZ, R24 ;  /* 0x000000ffff0c7224 */ /* 0x008fe400078e0018 */
[----:B------:R-:W-:Y:S02]  /*0770*/  IMAD.MOV.U32 R13, RZ, RZ, R25 ;  /* 0x000000ffff0d7224 */ /* 0x000fe400078e0019 */
[----:B------:R-:W-:Y:S02]  /*0780*/  IMAD.MOV.U32 R14, RZ, RZ, R26 ;  /* 0x000000ffff0e7224 */ /* 0x000fe400078e001a */
[----:B------:R-:W-:-:S07]  /*0790*/  IMAD.MOV.U32 R15, RZ, RZ, R27 ;  /* 0x000000ffff0f7224 */ /* 0x000fce00078e001b */
.L_x_38:
[----:B------:R-:W-:Y:S05]  /*07a0*/  BSYNC.RECONVERGENT B0 ;  /* 0x0000000000007941 */ /* 0x000fea0003800200 */
.L_x_36:
[C---:B------:R-:W-:Y:S02]  /*07b0*/  ISETP.GE.U32.AND P0, PT, R30.reuse, 0x81, PT ;  /* 0x000000811e00780c */ /* 0x040fe40003f06070 */
[----:B------:R-:W-:-:S11]  /*07c0*/  SHF.L.U32 R30, R30, 0x1, RZ ;  /* 0x000000011e1e7819 */ /* 0x000fd600000006ff */
[----:B------:R-:W-:Y:S05]  /*07d0*/  @!P0 BRA `(.L_x_39) ;  /* 0xfffffff800cc8947 */ /* 0x000fea000383ffff */
[----:B------:R-:W3:Y:S02]  /*07e0*/  LDCU.U8 UR4, c[0x0][0x380] ;  /* 0x00007000ff0477ac */ /* 0x000ee40008000000 */
[----:B---3--:R-:W-:-:S04]  /*07f0*/  UPRMT UR4, UR4, 0x8880, URZ ;  /* 0x0000888004047896 */ /* 0x008fc800080000ff */
[----:B------:R-:W-:Y:S01]  /*0800*/  UISETP.NE.AND UP0, UPT, UR4, URZ, UPT ;  /* 0x000000ff0400728c */ /* 0x000fe2000bf05270 */
[----:B------:R-:W-:Y:S08]  /*0810*/  BAR.SYNC.DEFER_BLOCKING 0x0 ;  /* 0x0000000000007b1d */ /* 0x000ff00000010000 */
[----:B------:R-:W-:Y:S05]  /*0820*/  BRA.U !UP0, `(.L_x_40) ;  /* 0x0000000108787547 */ /* 0x000fea000b800000 */
[----:B------:R-:W3:Y:S01]  /*0830*/  S2R R0, SR_TID.X ;  /* 0x0000000000007919 */ /* 0x000ee20000002100 */
[----:B------:R-:W4:Y:S01]  /*0840*/  LDC.64 R30, c[0x0][0x398] ;  /* 0x0000e600ff1e7b82 */ /* 0x000f220000000a00 */
[----:B------:R-:W-:Y:S01]  /*0850*/  IMAD.MOV.U32 R29, RZ, RZ, RZ ;  /* 0x000000ffff1d7224 */ /* 0x000fe200078e00ff */
[----:B------:R-:W5:Y:S01]  /*0860*/  S2R R2, SR_CTAID.X ;  /* 0x0000000000027919 */ /* 0x000f620000002500 */
[----:B0-----:R0:W-:Y:S04]  /*0870*/  STS.128 [R32], R4 ;  /* 0x0000000420007388 */ /* 0x0011e80000000c00 */
[----:B------:R-:W-:Y:S04]  /*0880*/  STS.128 [R32+0x10], R8 ;  /* 0x0000100820007388 */ /* 0x000fe80000000c00 */
[----:B------:R-:W-:Y:S01]  /*0890*/  STS.128 [R32+0x20], R12 ;  /* 0x0000200c20007388 */ /* 0x000fe20000000c00 */
[----:B------:R-:W-:-:S03]  /*08a0*/  NOP ;  /* 0x0000000000007918 */ /* 0x000fc60000000000 */
[----:B--2---:R-:W2:Y:S04]  /*08b0*/  LDS.128 R20, [R32] ;  /* 0x0000000020147984 */ /* 0x004ea80000000c00 */
[----:B-1----:R-:W1:Y:S04]  /*08c0*/  LDS.128 R16, [R32+0x10] ;  /* 0x0000100020107984 */ /* 0x002e680000000c00 */
[----:B------:R-:W1:Y:S01]  /*08d0*/  LDS.128 R24, [R32+0x20] ;  /* 0x0000200020187984 */ /* 0x000e620000000c00 */
[----:B---3--:R-:W-:-:S05]  /*08e0*/  LOP3.LUT R28, R0, 0x3e0, RZ, 0xc0, !PT ;  /* 0x000003e0001c7812 */ /* 0x008fca00078ec0ff */
[----:B-----5:R-:W-:-:S04]  /*08f0*/  IMAD.WIDE.U32 R2, R2, 0x100, R28 ;  /* 0x0000010002027825 */ /* 0x020fc800078e001c */
[----:B0-----:R-:W-:Y:S01]  /*0900*/  IMAD R7, R3, 0x30, RZ ;  /* 0x0000003003077824 */ /* 0x001fe200078e02ff */
[----:B------:R-:W-:-:S05]  /*0910*/  LOP3.LUT R5, R2, 0x1f, R0, 0xf8, !PT ;  /* 0x0000001f02057812 */ /* 0x000fca00078ef800 */
[----:B----4-:R-:W-:-:S04]  /*0920*/  IMAD.WIDE.U32 R2, R5, 0x30, R30 ;  /* 0x0000003005027825 */ /* 0x010fc800078e001e */
[----:B------:R-:W-:-:S05]  /*0930*/  IMAD.IADD R3, R3, 0x1, R7 ;  /* 0x0000000103037824 */ /* 0x000fca00078e0207 */
[----:B--2---:R-:W-:Y:S04]  /*0940*/  STG.E desc[UR8][R2.64], R20 ;  /* 0x0000001402007986 */ /* 0x004fe8000c101908 */
[----:B------:R-:W-:Y:S04]  /*0950*/  STG.E desc[UR8][R2.64+0x4], R21 ;  /* 0x0000041502007986 */ /* 0x000fe8000c101908 */
[----:B------:R-:W-:Y:S04]  /*0960*/  STG.E desc[UR8][R2.64+0x8], R22 ;  /* 0x0000081602007986 */ /* 0x000fe8000c101908 */
[----:B------:R-:W-:Y:S04]  /*0970*/  STG.E desc[UR8][R2.64+0xc], R23 ;  /* 0x00000c1702007986 */ /* 0x000fe8000c101908 */
[----:B-1----:R-:W-:Y:S04]  /*0980*/  STG.E desc[UR8][R2.64+0x10], R16 ;  /* 0x0000101002007986 */ /* 0x002fe8000c101908 */
        /* <DEDUP_REMOVED lines=8> */
.L_x_40:
[----:B------:R-:W3:Y:S01]  /*0a10*/  S2R R31, SR_CTAID.X ;  /* 0x00000000001f7919 */ /* 0x000ee20000002500 */
[----:B------:R-:W4:Y:S01]  /*0a20*/  LDC.64 R28, c[0x0][0x3b0] ;  /* 0x0000ec00ff1c7b82 */ /* 0x000f220000000a00 */
[----:B------:R-:W-:Y:S01]  /*0a30*/  IMAD.MOV.U32 R3, RZ, RZ, RZ ;  /* 0x000000ffff037224 */ /* 0x000fe200078e00ff */
[----:B------:R-:W3:Y:S01]  /*0a40*/  S2R R2, SR_TID.X ;  /* 0x0000000000027919 */ /* 0x000ee20000002100 */
[----:B0-----:R0:W-:Y:S04]  /*0a50*/  STS.128 [R32], R4 ;  /* 0x0000000420007388 */ /* 0x0011e80000000c00 */
[----:B------:R-:W-:Y:S04]  /*0a60*/  STS.128 [R32+0x10], R8 ;  /* 0x0000100820007388 */ /* 0x000fe80000000c00 */
[----:B------:R-:W-:Y:S01]  /*0a70*/  STS.128 [R32+0x20], R12 ;  /* 0x0000200c20007388 */ /* 0x000fe20000000c00 */
[----:B------:R-:W-:-:S03]  /*0a80*/  NOP ;  /* 0x0000000000007918 */ /* 0x000fc60000000000 */
[----:B--2---:R-:W2:Y:S04]  /*0a90*/  LDS.128 R20, [R32] ;  /* 0x0000000020147984 */ /* 0x004ea80000000c00 */
[----:B-1----:R-:W1:Y:S04]  /*0aa0*/  LDS.128 R16, [R32+0x10] ;  /* 0x0000100020107984 */ /* 0x002e680000000c00 */
[----:B------:R-:W5:Y:S01]  /*0ab0*/  LDS.128 R24, [R32+0x20] ;  /* 0x0000200020187984 */ /* 0x000f620000000c00 */
[----:B---3--:R-:W-:-:S04]  /*0ac0*/  IMAD.WIDE.U32 R2, R31, 0x100, R2 ;  /* 0x000001001f027825 */ /* 0x008fc800078e0002 */
[----:B0-----:R-:W-:Y:S02]  /*0ad0*/  IMAD R5, R3, 0x30, RZ ;  /* 0x0000003003057824 */ /* 0x001fe400078e02ff */
        /* <DEDUP_REMOVED lines=10> */
[----:B-----5:R-:W-:Y:S04]  /*0b80*/  STG.E desc[UR8][R2.64+0x20], R24 ;  /* 0x0000201802007986 */ /* 0x020fe8000c101908 */
[----:B------:R-:W-:Y:S04]  /*0b90*/  STG.E desc[UR8][R2.64+0x24], R25 ;  /* 0x0000241902007986 */ /* 0x000fe8000c101908 */
[----:B------:R-:W-:Y:S04]  /*0ba0*/  STG.E desc[UR8][R2.64+0x28], R26 ;  /* 0x0000281a02007986 */ /* 0x000fe8000c101908 */
[----:B------:R-:W-:Y:S01]  /*0bb0*/  STG.E desc[UR8][R2.64+0x2c], R27 ;  /* 0x00002c1b02007986 */ /* 0x000fe2000c101908 */
[----:B------:R-:W-:Y:S05]  /*0bc0*/  EXIT ;  /* 0x000000000000794d */ /* 0x000fea0003800000 */
.L_x_32:
[----:B------:R-:W0:Y:S01]  /*0bd0*/  LDC.64 R4, c[0x0][0x388] ;  /* 0x0000e200ff047b82 */ /* 0x000e220000000a00 */
[----:B------:R-:W-:Y:S01]  /*0be0*/  IMAD R3, R3, 0x30, RZ ;  /* 0x0000003003037824 */ /* 0x000fe200078e02ff */
[----:B------:R-:W-:Y:S01]  /*0bf0*/  ACQBULK ;  /* 0x000000000000782e */ /* 0x000fe20000000000 */
[----:B0-----:R-:W-:-:S05]  /*0c00*/  IMAD.WIDE.U32 R4, R2, 0x30, R4 ;  /* 0x0000003002047825 */ /* 0x001fca00078e0004 */
[----:B------:R-:W-:Y:S01]  /*0c10*/  IADD3 R5, PT, PT, R5, R3, RZ ;  /* 0x0000000305057210 */ /* 0x000fe20007ffe0ff */
[----:B------:R-:W0:Y:S01]  /*0c20*/  S2R R34, SR_TID.X ;  /* 0x0000000000227919 */ /* 0x000e220000002100 */
[----:B------:R-:W1:Y:S03]  /*0c30*/  LDC R3, c[0x0][0x3a8] ;  /* 0x0000ea00ff037b82 */ /* 0x000e660000000800 */
[----:B------:R-:W2:Y:S04]  /*0c40*/  LDG.E R16, desc[UR8][R4.64] ;  /* 0x0000000804107981 */ /* 0x000ea8000c1e1900 */
[----:B------:R-:W3:Y:S04]  /*0c50*/  LDG.E R17, desc[UR8][R4.64+0x4] ;  /* 0x0000040804117981 */ /* 0x000ee8000c1e1900 */
[----:B------:R-:W4:Y:S04]  /*0c60*/  LDG.E R18, desc[UR8][R4.64+0x8] ;  /* 0x0000080804127981 */ /* 0x000f28000c1e1900 */
[----:B------:R-:W5:Y:S04]  /*0c70*/  LDG.E R19, desc[UR8][R4.64+0xc] ;  /* 0x00000c0804137981 */ /* 0x000f68000c1e1900 */
[----:B------:R-:W5:Y:S04]  /*0c80*/  LDG.E R20, desc[UR8][R4.64+0x10] ;  /* 0x0000100804147981 */ /* 0x000f68000c1e1900 */
[----:B------:R-:W5:Y:S04]  /*0c90*/  LDG.E R21, desc[UR8][R4.64+0x14] ;  /* 0x0000140804157981 */ /* 0x000f68000c1e1900 */
[----:B------:R-:W5:Y:S04]  /*0ca0*/  LDG.E R22, desc[UR8][R4.64+0x18] ;  /* 0x0000180804167981 */ /* 0x000f68000c1e1900 */
[----:B------:R-:W5:Y:S04]  /*0cb0*/  LDG.E R23, desc[UR8][R4.64+0x1c] ;  /* 0x00001c0804177981 */ /* 0x000f68000c1e1900 */
[----:B------:R-:W5:Y:S04]  /*0cc0*/  LDG.E R24, desc[UR8][R4.64+0x20] ;  /* 0x0000200804187981 */ /* 0x000f68000c1e1900 */
[----:B------:R-:W5:Y:S04]  /*0cd0*/  LDG.E R25, desc[UR8][R4.64+0x24] ;  /* 0x0000240804197981 */ /* 0x000f68000c1e1900 */
[----:B------:R-:W5:Y:S04]  /*0ce0*/  LDG.E R26, desc[UR8][R4.64+0x28] ;  /* 0x00002808041a7981 */ /* 0x000f68000c1e1900 */
[----:B------:R5:W5:Y:S01]  /*0cf0*/  LDG.E R27, desc[UR8][R4.64+0x2c] ;  /* 0x00002c08041b7981 */ /* 0x000b62000c1e1900 */
[----:B------:R-:W-:-:S05]  /*0d00*/  IMAD.MOV R32, RZ, RZ, -R2 ;  /* 0x000000ffff207224 */ /* 0x000fca00078e0a02 */
[----:B-1----:R-:W-:-:S04]  /*0d10*/  VIADDMNMX R32, R32, R3, 0x100, PT ;  /* 0x0000010020207446 */ /* 0x002fc80003800103 */
[----:B0-----:R-:W-:-:S13]  /*0d20*/  ISETP.GE.AND P0, PT, R34, R32, PT ;  /* 0x000000202200720c */ /* 0x001fda0003f06270 */
[----:B------:R-:W-:-:S05]  /*0d30*/  @!P0 IMAD R7, R34, 0x30, RZ ;  /* 0x0000003022078824 */ /* 0x000fca00078e02ff */
[----:B------:R-:W-:-:S05]  /*0d40*/  @!P0 IADD3 R6, P1, PT, R7, R4, RZ ;  /* 0x0000000407068210 */ /* 0x000fca0007f3e0ff */
[----:B------:R-:W-:-:S05]  /*0d50*/  @!P0 IMAD.X R7, RZ, RZ, R5, P1 ;  /* 0x000000ffff078224 */ /* 0x000fca00008e0605 */
[----:B--2---:R-:W2:Y:S04]  /*0d60*/  @!P0 LDG.E R16, desc[UR8][R6.64] ;  /* 0x0000000806108981 */ /* 0x004ea8000c1e1900 */
[----:B---3--:R-:W2:Y:S04]  /*0d70*/  @!P0 LDG.E R17, desc[UR8][R6.64+0x4] ;  /* 0x0000040806118981 */ /* 0x008ea8000c1e1900 */
[----:B----4-:R-:W2:Y:S04]  /*0d80*/  @!P0 LDG.E R18, desc[UR8][R6.64+0x8] ;  /* 0x0000080806128981 */ /* 0x010ea8000c1e1900 */
[----:B-----5:R-:W2:Y:S04]  /*0d90*/  @!P0 LDG.E R19, desc[UR8][R6.64+0xc] ;  /* 0x00000c0806138981 */ /* 0x020ea8000c1e1900 */
[----:B------:R-:W3:Y:S04]  /*0da0*/  @!P0 LDG.E R20, desc[UR8][R6.64+0x10] ;  /* 0x0000100806148981 */ /* 0x000ee8000c1e1900 */
[----:B------:R-:W3:Y:S04]  /*0db0*/  @!P0 LDG.E R21, desc[UR8][R6.64+0x14] ;  /* 0x0000140806158981 */ /* 0x000ee8000c1e1900 */
[----:B------:R-:W3:Y:S04]  /*0dc0*/  @!P0 LDG.E R22, desc[UR8][R6.64+0x18] ;  /* 0x0000180806168981 */ /* 0x000ee8000c1e1900 */
[----:B------:R-:W3:Y:S04]  /*0dd0*/  @!P0 LDG.E R23, desc[UR8][R6.64+0x1c] ;  /* 0x00001c0806178981 */ /* 0x000ee8000c1e1900 */
[----:B------:R-:W4:Y:S04]  /*0de0*/  @!P0 LDG.E R24, desc[UR8][R6.64+0x20] ;  /* 0x0000200806188981 */ /* 0x000f28000c1e1900 */
[----:B------:R-:W4:Y:S04]  /*0df0*/  @!P0 LDG.E R25, desc[UR8][R6.64+0x24] ;  /* 0x0000240806198981 */ /* 0x000f28000c1e1900 */
[----:B------:R-:W4:Y:S04]  /*0e00*/  @!P0 LDG.E R26, desc[UR8][R6.64+0x28] ;  /* 0x00002808061a8981 */ /* 0x000f28000c1e1900 */
[----:B------:R-:W4:Y:S01]  /*0e10*/  @!P0 LDG.E R27, desc[UR8][R6.64+0x2c] ;  /* 0x00002c08061b8981 */ /* 0x000f22000c1e1900 */
        /* <DEDUP_REMOVED lines=16> */
[----:B------:R-:W-:Y:S01]  /*0f20*/  IMAD R28, R34, 0x30, R3 ;  /* 0x00000030221c7824 */ /* 0x000fe200078e0203 */
[----:B0-----:R-:W-:-:S06]  /*0f30*/  UMOV UR4, 0x2 ;  /* 0x0000000200047882 */ /* 0x001fcc0000000000 */
.L_x_47:
[----:B------:R-:W-:Y:S01]  /*0f40*/  UIADD3 UR5, UPT, UPT, -UR4, URZ, URZ ;  /* 0x000000ff04057290 */ /* 0x000fe2000fffe1ff */
[----:B-1----:R-:W0:Y:S01]  /*0f50*/  S2R R16, SR_CgaCtaId ;  /* 0x0000000000107919 */ /* 0x002e220000008800 */
[----:B------:R-:W-:Y:S01]  /*0f60*/  UIADD3 UR6, UPT, UPT, UR4, -0x1, URZ ;  /* 0xffffffff04067890 */ /* 0x000fe2000fffe0ff */
[----:B------:R-:W-:Y:S01]  /*0f70*/  MOV R31, 0x400 ;  /* 0x00000400001f7802 */ /* 0x000fe20000000f00 */
[----:B------:R-:W-:Y:S01]  /*0f80*/  BSSY.RECONVERGENT B0, `(.L_x_41) ;  /* 0x0000028000007945 */ /* 0x000fe20003800200 */
[----:B------:R-:W-:Y:S01]  /*0f90*/  BAR.SYNC.DEFER_BLOCKING 0x0 ;  /* 0x0000000000007b1d */ /* 0x000fe20000010000 */
[C---:B------:R-:W-:Y:S01]  /*0fa0*/  LOP3.LUT R17, R34.reuse, UR5, RZ, 0xc0, !PT ;  /* 0x0000000522117c12 */ /* 0x040fe2000f8ec0ff */
[----:B------:R-:W-:Y:S01]  /*0fb0*/  USHF.R.U32.HI UR5, URZ, 0x1, UR4 ;  /* 0x00000001ff057899 */ /* 0x000fe20008011604 */
[----:B------:R-:W-:Y:S02]  /*0fc0*/  LOP3.LUT R19, R34, UR6, RZ, 0xc0, !PT ;  /* 0x0000000622137c12 */ /* 0x000fe4000f8ec0ff */
[----:B------:R-:W-:-:S02]  /*0fd0*/  VIMNMX R17, PT, PT, R32, R17, PT ;  /* 0x0000001120117248 */ /* 0x000fc40003fe0100 */
[----:B------:R-:W-:Y:S02]  /*0fe0*/  VIMNMX R0, PT, PT, R32, R19, PT ;  /* 0x0000001320007248 */ /* 0x000fe40003fe0100 */
[----:B------:R-:W-:-:S04]  /*0ff0*/  VIADDMNMX R3, R17, UR5, R32, PT ;  /* 0x0000000511037c46 */ /* 0x000fc8000b800120 */
[C---:B------:R-:W-:Y:S02]  /*1000*/  VIADDMNMX R2, R3.reuse, UR5, R32, PT ;  /* 0x0000000503027c46 */ /* 0x040fe4000b800120 */
[----:B--2---:R-:W-:-:S03]  /*1010*/  VIADDMNMX R21, R3, -R17, R0, PT ;  /* 0x8000001103157246 */ /* 0x004fc60003800100 */
[----:B------:R-:W-:-:S05]  /*1020*/  IMAD.IADD R19, R2, 0x1, -R3 ;  /* 0x0000000102137824 */ /* 0x000fca00078e0a03 */
[CC--:B------:R-:W-:Y:S01]  /*1030*/  ISETP.GE.AND P0, PT, R0.reuse, R19.reuse, PT ;  /* 0x000000130000720c */ /* 0x0c0fe20003f06270 */
[----:B-1----:R1:W-:Y:S01]  /*1040*/  STS.128 [R28], R12 ;  /* 0x0000000c1c007388 */ /* 0x0023e20000000c00 */
[----:B------:R-:W-:-:S03]  /*1050*/  IADD3 R19, PT, PT, R0, -R19, RZ ;  /* 0x8000001300137210 */ /* 0x000fc60007ffe0ff */
[----:B--23--:R1:W-:Y:S01]  /*1060*/  STS.128 [R28+0x10], R8 ;  /* 0x000010081c007388 */ /* 0x00c3e20000000c00 */
[----:B------:R-:W-:Y:S02]  /*1070*/  SEL R30, R19, RZ, P0 ;  /* 0x000000ff131e7207 */ /* 0x000fe40000000000 */
[----:B0-----:R-:W-:Y:S01]  /*1080*/  LEA R31, R16, R31, 0x18 ;  /* 0x0000001f101f7211 */ /* 0x001fe200078ec0ff */
[----:B---3--:R1:W-:Y:S01]  /*1090*/  STS.128 [R28+0x20], R4 ;  /* 0x000020041c007388 */ /* 0x0083e20000000c00 */
[----:B------:R-:W-:Y:S01]  /*10a0*/  BAR.SYNC.DEFER_BLOCKING 0x0 ;  /* 0x0000000000007b1d */ /* 0x000fe20000010000 */
[----:B------:R-:W-:-:S13]  /*10b0*/  ISETP.GE.AND P0, PT, R30, R21, PT ;  /* 0x000000151e00720c */ /* 0x000fda0003f06270 */
[----:B------:R-:W-:Y:S05]  /*10c0*/  @P0 BRA `(.L_x_42) ;  /* 0x00000000004c0947 */ /* 0x000fea0003800000 */
[----:B-1----:R-:W0:Y:S01]  /*10d0*/  S2R R5, SR_CgaCtaId ;  /* 0x0000000000057919 */ /* 0x002e220000008800 */
[----:B------:R-:W-:Y:S01]  /*10e0*/  MOV R4, 0x400 ;  /* 0x0000040000047802 */ /* 0x000fe20000000f00 */
[----:B------:R-:W-:-:S03]  /*10f0*/  IMAD.IADD R7, R0, 0x1, R3 ;  /* 0x0000000100077824 */ /* 0x000fc600078e0203 */
[----:B0-----:R-:W-:-:S07]  /*1100*/  LEA R8, R5, R4, 0x18 ;  /* 0x0000000405087211 */ /* 0x001fce00078ec0ff */
.L_x_43:
[----:B------:R-:W-:-:S05]  /*1110*/  IMAD.IADD R4, R21, 0x1, -R30 ;  /* 0x0000000115047824 */ /* 0x000fca00078e0a1e */
[----:B------:R-:W-:-:S04]  /*1120*/  LEA.HI R5, R4, R4, RZ, 0x1 ;  /* 0x0000000404057211 */ /* 0x000fc800078f08ff */
[----:B------:R-:W-:-:S04]  /*1130*/  LEA.HI.SX32 R4, R5, R30, 0x1f ;  /* 0x0000001e05047211 */ /* 0x000fc800078ffaff */
[----:B------:R-:W-:Y:S01]  /*1140*/  LOP3.LUT R6, RZ, R4, RZ, 0x33, !PT ;  /* 0x00000004ff067212 */ /* 0x000fe200078e33ff */
[----:B------:R-:W-:-:S04]  /*1150*/  IMAD.IADD R5, R17, 0x1, R4 ;  /* 0x0000000111057824 */ /* 0x000fc800078e0204 */
[----:B------:R-:W-:Y:S02]  /*1160*/  IMAD.IADD R6, R7, 0x1, R6 ;  /* 0x0000000107067824 */ /* 0x000fe400078e0206 */
[--C-:B------:R-:W-:Y:S02]  /*1170*/  IMAD R5, R5, 0x30, R8.reuse ;  /* 0x0000003005057824 */ /* 0x100fe400078e0208 */
[----:B------:R-:W-:-:S04]  /*1180*/  IMAD R6, R6, 0x30, R8 ;  /* 0x0000003006067824 */ /* 0x000fc800078e0208 */
[----:B------:R-:W-:Y:S04]  /*1190*/  LDS R5, [R5+0x24] ;  /* 0x0000240005057984 */ /* 0x000fe80000000800 */
[----:B------:R-:W0:Y:S02]  /*11a0*/  LDS R6, [R6+0x24] ;  /* 0x0000240006067984 */ /* 0x000e240000000800 */
[----:B0-----:R-:W-:-:S04]  /*11b0*/  FSETP.GT.AND P0, PT, R6, R5, PT ;  /* 0x000000050600720b */ /* 0x001fc80003f04000 */
[----:B------:R-:W-:-:S09]  /*11c0*/  SEL R21, R21, R4, !P0 ;  /* 0x0000000415157207 */ /* 0x000fd20004000000 */
[----:B------:R-:W-:-:S04]  /*11d0*/  @!P0 IADD3 R30, PT, PT, R4, 0x1, RZ ;  /* 0x00000001041e8810 */ /* 0x000fc80007ffe0ff */
[----:B------:R-:W-:-:S13]  /*11e0*/  ISETP.GE.AND P0, PT, R30, R21, PT ;  /* 0x000000151e00720c */ /* 0x000fda0003f06270 */
[----:B------:R-:W-:Y:S05]  /*11f0*/  @!P0 BRA `(.L_x_43) ;  /* 0xfffffffc00c48947 */ /* 0x000fea000383ffff */
.L_x_42:
[----:B------:R-:W-:Y:S05]  /*1200*/  BSYNC.RECONVERGENT B0 ;  /* 0x0000000000007941 */ /* 0x000fea0003800200 */
.L_x_41:
        /* <DEDUP_REMOVED lines=16> */
.L_x_45:
[----:B-1----:R-:W-:Y:S01]  /*1310*/  IMAD.MOV.U32 R12, RZ, RZ, R16 ;  /* 0x000000ffff0c7224 */ /* 0x002fe200078e0010 */
[----:B------:R-:W-:Y:S01]  /*1320*/  MOV R15, R19 ;  /* 0x00000013000f7202 */ /* 0x000fe20000000f00 */
[----:B------:R-:W-:Y:S01]  /*1330*/  IMAD.MOV.U32 R13, RZ, RZ, R17 ;  /* 0x000000ffff0d7224 */ /* 0x000fe200078e0011 */
[----:B0--3--:R-:W-:Y:S01]  /*1340*/  MOV R4, R24 ;  /* 0x0000001800047202 */ /* 0x009fe20000000f00 */
[----:B------:R-:W-:Y:S02]  /*1350*/  IMAD.MOV.U32 R14, RZ, RZ, R18 ;  /* 0x000000ffff0e7224 */ /* 0x000fe400078e0012 */
[----:B--2---:R-:W-:Y:S02]  /*1360*/  IMAD.MOV.U32 R8, RZ, RZ, R20 ;  /* 0x000000ffff087224 */ /* 0x004fe400078e0014 */
[----:B------:R-:W-:Y:S02]  /*1370*/  IMAD.MOV.U32 R9, RZ, RZ, R21 ;  /* 0x000000ffff097224 */ /* 0x000fe400078e0015 */
[----:B------:R-:W-:-:S02]  /*1380*/  IMAD.MOV.U32 R10, RZ, RZ, R22 ;  /* 0x000000ffff0a7224 */ /* 0x000fc400078e0016 */
[----:B------:R-:W-:Y:S02]  /*1390*/  IMAD.MOV.U32 R11, RZ, RZ, R23 ;  /* 0x000000ffff0b7224 */ /* 0x000fe400078e0017 */
[----:B------:R-:W-:Y:S02]  /*13a0*/  IMAD.MOV.U32 R5, RZ, RZ, R25 ;  /* 0x000000ffff057224 */ /* 0x000fe400078e0019 */
[----:B------:R-:W-:Y:S02]  /*13b0*/  IMAD.MOV.U32 R6, RZ, RZ, R26 ;  /* 0x000000ffff067224 */ /* 0x000fe400078e001a */
[----:B------:R-:W-:-:S07]  /*13c0*/  IMAD.MOV.U32 R7, RZ, RZ, R27 ;  /* 0x000000ffff077224 */ /* 0x000fce00078e001b */
.L_x_46:
[----:B------:R-:W-:Y:S05]  /*13d0*/  BSYNC.RECONVERGENT B0 ;  /* 0x0000000000007941 */ /* 0x000fea0003800200 */
.L_x_44:
[----:B------:R-:W-:Y:S02]  /*13e0*/  UISETP.GE.U32.AND UP0, UPT, UR4, 0x81, UPT ;  /* 0x000000810400788c */ /* 0x000fe4000bf06070 */
[----:B------:R-:W-:-:S07]  /*13f0*/  USHF.L.U32 UR5, UR4, 0x1, URZ ;  /* 0x0000000104057899 */ /* 0x000fce00080006ff */
[----:B------:R-:W-:Y:S01]  /*1400*/  UMOV UR4, UR5 ;  /* 0x0000000500047c82 */ /* 0x000fe20008000000 */
[----:B------:R-:W-:Y:S05]  /*1410*/  BRA.U !UP0, `(.L_x_47) ;  /* 0xfffffff908c87547 */ /* 0x000fea000b83ffff */
[----:B------:R-:W0:Y:S01]  /*1420*/  LDCU.U8 UR4, c[0x0][0x380] ;  /* 0x00007000ff0477ac */ /* 0x000e220008000000 */
[----:B------:R-:W4:Y:S01]  /*1430*/  S2UR UR5, SR_CgaCtaId ;  /* 0x00000000000579c3 */ /* 0x000f220000008800 */
[----:B------:R-:W1:Y:S01]  /*1440*/  S2R R3, SR_CTAID.X ;  /* 0x0000000000037919 */ /* 0x000e620000002500 */
[----:B0-----:R-:W-:-:S04]  /*1450*/  UPRMT UR4, UR4, 0x8880, URZ ;  /* 0x0000888004047896 */ /* 0x001fc800080000ff */
[----:B------:R-:W-:-:S03]  /*1460*/  UISETP.NE.AND UP0, UPT, UR4, URZ, UPT ;  /* 0x000000ff0400728c */ /* 0x000fc6000bf05270 */
[----:B------:R-:W-:Y:S02]  /*1470*/  UMOV UR4, 0x400 ;  /* 0x0000040000047882 */ /* 0x000fe40000000000 */
[----:B----4-:R-:W-:Y:S01]  /*1480*/  ULEA UR4, UR5, UR4, 0x18 ;  /* 0x0000000405047291 */ /* 0x010fe2000f8ec0ff */
[----:B------:R-:W-:Y:S06]  /*1490*/  BAR.SYNC.DEFER_BLOCKING 0x0 ;  /* 0x0000000000007b1d */ /* 0x000fec0000010000 */
[----:B------:R-:W-:Y:S05]  /*14a0*/  BRA.U !UP0, `(.L_x_48) ;  /* 0x0000000108947547 */ /* 0x000fea000b800000 */
[----:B------:R-:W-:Y:S01]  /*14b0*/  ISETP.NE.AND P0, PT, R34, RZ, PT ;  /* 0x000000ff2200720c */ /* 0x000fe20003f05270 */
[----:B------:R0:W-:Y:S01]  /*14c0*/  STS.128 [R29], R12 ;  /* 0x0000000c1d007388 */ /* 0x0001e20000000c00 */
[----:B------:R-:W4:Y:S03]  /*14d0*/  LDC.64 R30, c[0x0][0x398] ;  /* 0x0000e600ff1e7b82 */ /* 0x000f260000000a00 */
[----:B---3--:R-:W-:Y:S04]  /*14e0*/  STS.128 [R29+0x10], R8 ;  /* 0x000010081d007388 */ /* 0x008fe80000000c00 */
[----:B------:R3:W-:Y:S01]  /*14f0*/  STS.128 [R29+0x20], R4 ;  /* 0x000020041d007388 */ /* 0x0007e20000000c00 */
[----:B------:R-:W-:-:S03]  /*1500*/  NOP ;  /* 0x0000000000007918 */ /* 0x000fc60000000000 */
[----:B--2---:R-:W-:Y:S01]  /*1510*/  LDS.128 R20, [R29] ;  /* 0x000000001d147984 */ /* 0x004fe20000000c00 */
[----:B0-----:R-:W-:-:S03]  /*1520*/  IMAD.MOV.U32 R13, RZ, RZ, RZ ;  /* 0x000000ffff0d7224 */ /* 0x001fc600078e00ff */
[----:B-1----:R-:W-:Y:S04]  /*1530*/  LDS.128 R16, [R29+0x10] ;  /* 0x000010001d107984 */ /* 0x002fe80000000c00 */
[----:B------:R-:W-:Y:S04]  /*1540*/  LDS.128 R24, [R29+0x20] ;  /* 0x000020001d187984 */ /* 0x000fe80000000c00 */
[----:B------:R-:W-:Y:S01]  /*1550*/  @!P0 STS [UR4+0x3000], R32 ;  /* 0x00300020ff008988 */ /* 0x000fe20008000804 */
[----:B------:R-:W-:Y:S06]  /*1560*/  BAR.SYNC.DEFER_BLOCKING 0x0 ;  /* 0x0000000000007b1d */ /* 0x000fec0000010000 */
[----:B------:R-:W0:Y:S01]  /*1570*/  S2R R0, SR_TID.X ;  /* 0x0000000000007919 */ /* 0x000e220000002100 */
[----:B------:R-:W1:Y:S01]  /*1580*/  LDS R33, [UR4+0x3000] ;  /* 0x00300004ff217984 */ /* 0x000e620008000800 */
[----:B0-----:R-:W-:-:S05]  /*1590*/  LOP3.LUT R12, R0, 0x3e0, RZ, 0xc0, !PT ;  /* 0x000003e0000c7812 */ /* 0x001fca00078ec0ff */
[----:B------:R-:W-:Y:S01]  /*15a0*/  IMAD.WIDE.U32 R12, R3, 0x100, R12 ;  /* 0x00000100030c7825 */ /* 0x000fe200078e000c */
[----:B------:R-:W-:-:S04]  /*15b0*/  LOP3.LUT R3, R0, 0x1f, RZ, 0xc0, !PT ;  /* 0x0000001f00037812 */ /* 0x000fc800078ec0ff */
[----:B------:R-:W-:-:S04]  /*15c0*/  IADD3 R3, P0, PT, R12, R3, RZ ;  /* 0x000000030c037210 */ /* 0x000fc80007f1e0ff */
[----:B------:R-:W-:Y:S01]  /*15d0*/  IADD3.X R12, PT, PT, RZ, R13, RZ, P0, !PT ;  /* 0x0000000dff0c7210 */ /* 0x000fe200007fe4ff */
[----:B----4-:R-:W-:-:S04]  /*15e0*/  IMAD.WIDE.U32 R2, R3, 0x30, R30 ;  /* 0x0000003003027825 */ /* 0x010fc800078e001e */
[----:B---3--:R-:W-:-:S04]  /*15f0*/  IMAD R5, R12, 0x30, RZ ;  /* 0x000000300c057824 */ /* 0x008fc800078e02ff */
[----:B------:R-:W-:Y:S01]  /*1600*/  IMAD.IADD R3, R3, 0x1, R5 ;  /* 0x0000000103037824 */ /* 0x000fe200078e0205 */
[----:B-1----:R-:W-:-:S13]  /*1610*/  ISETP.GE.AND P0, PT, R0, R33, PT ;  /* 0x000000210000720c */ /* 0x002fda0003f06270 */
        /* <DEDUP_REMOVED lines=14> */
.L_x_48:
[----:B------:R-:W-:Y:S01]  /*1700*/  ISETP.NE.AND P0, PT, R34, RZ, PT ;  /* 0x000000ff2200720c */ /* 0x000fe20003f05270 */
[----:B------:R-:W-:Y:S01]  /*1710*/  STS.128 [R29], R12 ;  /* 0x0000000c1d007388 */ /* 0x000fe20000000c00 */
[----:B------:R-:W0:Y:S01]  /*1720*/  LDC.64 R30, c[0x0][0x3b0] ;  /* 0x0000ec00ff1e7b82 */ /* 0x000e220000000a00 */
[----:B------:R-:W-:Y:S02]  /*1730*/  IMAD.MOV.U32 R35, RZ, RZ, RZ ;  /* 0x000000ffff237224 */ /* 0x000fe400078e00ff */
[----:B---3--:R-:W-:Y:S01]  /*1740*/  STS.128 [R29+0x10], R8 ;  /* 0x000010081d007388 */ /* 0x008fe20000000c00 */
[----:B-1----:R-:W-:-:S03]  /*1750*/  IMAD.WIDE.U32 R2, R3, 0x100, R34 ;  /* 0x0000010003027825 */ /* 0x002fc600078e0022 */
[----:B------:R-:W-:Y:S01]  /*1760*/  STS.128 [R29+0x20], R4 ;  /* 0x000020041d007388 */ /* 0x000fe20000000c00 */
[----:B------:R-:W-:-:S03]  /*1770*/  NOP ;  /* 0x0000000000007918 */ /* 0x000fc60000000000 */
[----:B--2---:R-:W-:Y:S01]  /*1780*/  LDS.128 R20, [R29] ;  /* 0x000000001d147984 */ /* 0x004fe20000000c00 */
[----:B------:R-:W-:-:S03]  /*1790*/  IMAD R3, R3, 0x30, RZ ;  /* 0x0000003003037824 */ /* 0x000fc600078e02ff */
[----:B------:R-:W-:Y:S04]  /*17a0*/  LDS.128 R16, [R29+0x10] ;  /* 0x000010001d107984 */ /* 0x000fe80000000c00 */
[----:B------:R-:W-:Y:S01]  /*17b0*/  LDS.128 R24, [R29+0x20] ;  /* 0x000020001d187984 */ /* 0x000fe20000000c00 */
[----:B0-----:R-:W-:-:S03]  /*17c0*/  IMAD.WIDE.U32 R30, R2, 0x30, R30 ;  /* 0x00000030021e7825 */ /* 0x001fc600078e001e */
[----:B------:R-:W-:Y:S01]  /*17d0*/  @!P0 STS [UR4+0x3000], R32 ;  /* 0x00300020ff008988 */ /* 0x000fe20008000804 */
[----:B------:R-:W-:Y:S01]  /*17e0*/  IMAD.IADD R31, R31, 0x1, R3 ;  /* 0x000000011f1f7824 */ /* 0x000fe200078e0203 */
[----:B------:R-:W-:Y:S06]  /*17f0*/  BAR.SYNC.DEFER_BLOCKING 0x0 ;  /* 0x0000000000007b1d */ /* 0x000fec0000010000 */
[----:B------:R-:W0:Y:S02]  /*1800*/  LDS R33, [UR4+0x3000] ;  /* 0x00300004ff217984 */ /* 0x000e240008000800 */
        /* <DEDUP_REMOVED lines=15> */
.L_x_49:
        /* <DEDUP_REMOVED lines=16> */
.L_x_110:


//--------------------- .text._ZN3cub18CUB_300001_SM_10006detail10merge_sort26DeviceMergeSortMergeKernelINS2_10policy_hubIN6thrust24THRUST_300001_SM_1000_NS10device_ptrI13RadiosityDataEEE9Policy600ES9_PNS0_8NullTypeES9_SD_jN4cuda3std3__44lessIS8_EES8_SC_EEvbT2_T3_T4_PT6_PT7_T5_PSL_SL_NS1_7vsmem_tE --------------------------
	.section	.text._ZN3cub18CUB_300001_SM_10006detail10merge_sort26DeviceMergeSortMergeKernelINS2_10policy_hubIN6thrust24THRUST_300001_SM_1000_NS10device_ptrI13RadiosityDataEEE9Policy600ES9_PNS0_8NullTypeES9_SD_jN4cuda3std3__44lessIS8_EES8_SC_EEvbT2_T3_T4_PT6_PT7_T5_PSL_SL_NS1_7vsmem_tE,"ax",@progbits
	.align	128
        .global         _ZN3cub18CUB_300001_SM_10006detail10merge_sort26DeviceMergeSortMergeKernelINS2_10policy_hubIN6thrust24THRUST_300001_SM_1000_NS10device_ptrI13RadiosityDataEEE9Policy600ES9_PNS0_8NullTypeES9_SD_jN4cuda3std3__44lessIS8_EES8_SC_EEvbT2_T3_T4_PT6_PT7_T5_PSL_SL_NS1_7vsmem_tE
        .type           _ZN3cub18CUB_300001_SM_10006detail10merge_sort26DeviceMergeSortMergeKernelINS2_10policy_hubIN6thrust24THRUST_300001_SM_1000_NS10device_ptrI13RadiosityDataEEE9Policy600ES9_PNS0_8NullTypeES9_SD_jN4cuda3std3__44lessIS8_EES8_SC_EEvbT2_T3_T4_PT6_PT7_T5_PSL_SL_NS1_7vsmem_tE,@function
        .size           _ZN3cub18CUB_300001_SM_10006detail10merge_sort26DeviceMergeSortMergeKernelINS2_10policy_hubIN6thrust24THRUST_300001_SM_1000_NS10device_ptrI13RadiosityDataEEE9Policy600ES9_PNS0_8NullTypeES9_SD_jN4cuda3std3__44lessIS8_EES8_SC_EEvbT2_T3_T4_PT6_PT7_T5_PSL_SL_NS1_7vsmem_tE,(.L_x_111 - _ZN3cub18CUB_300001_SM_10006detail10merge_sort26DeviceMergeSortMergeKernelINS2_10policy_hubIN6thrust24THRUST_300001_SM_1000_NS10device_ptrI13RadiosityDataEEE9Policy600ES9_PNS0_8NullTypeES9_SD_jN4cuda3std3__44lessIS8_EES8_SC_EEvbT2_T3_T4_PT6_PT7_T5_PSL_SL_NS1_7vsmem_tE)
        .other          _ZN3cub18CUB_300001_SM_10006detail10merge_sort26DeviceMergeSortMergeKernelINS2_10policy_hubIN6thrust24THRUST_300001_SM_1000_NS10device_ptrI13RadiosityDataEEE9Policy600ES9_PNS0_8NullTypeES9_SD_jN4cuda3std3__44lessIS8_EES8_SC_EEvbT2_T3_T4_PT6_PT7_T5_PSL_SL_NS1_7vsmem_tE,@"STO_CUDA_ENTRY STV_DEFAULT"
_ZN3cub18CUB_300001_SM_10006detail10merge_sort26DeviceMergeSortMergeKernelINS2_10policy_hubIN6thrust24THRUST_300001_SM_1000_NS10device_ptrI13RadiosityDataEEE9Policy600ES9_PNS0_8NullTypeES9_SD_jN4cuda3std3__44lessIS8_EES8_SC_EEvbT2_T3_T4_PT6_PT7_T5_PSL_SL_NS1_7vsmem_tE:
.text._ZN3cub18CUB_300001_SM_10006detail10merge_sort26DeviceMergeSortMergeKernelINS2_10policy_hubIN6thrust24THRUST_300001_SM_1000_NS10device_ptrI13RadiosityDataEEE9Policy600ES9_PNS0_8NullTypeES9_SD_jN4cuda3std3__44lessIS8_EES8_SC_EEvbT2_T3_T4_PT6_PT7_T5_PSL_SL_NS1_7vsmem_tE:
[----:B------:R-:W-:Y:S01]  /*0000*/  LDC R1, c[0x0][0x37c] ;  /* 0x0000df00ff017b82 */ /* 0x000fe20000000800 */
[----:B------:R-:W0:Y:S01]  /*0010*/  S2R R0, SR_CTAID.X ;  /* 0x0000000000007919 */ /* 0x000e220000002500 */
[----:B------:R-:W1:Y:S06]  /*0020*/  LDCU UR4, c[0x0][0x370] ;  /* 0x00006e00ff0477ac */ /* 0x000e6c0008000800 */
[----:B------:R-:W2:Y:S01]  /*0030*/  LDC R8, c[0x0][0x3c0] ;  /* 0x0000f000ff087b82 */ /* 0x000ea20000000800 */
[----:B------:R-:W3:Y:S01]  /*0040*/  S2R R3, SR_TID.X ;  /* 0x0000000000037919 */ /* 0x000ee20000002100 */
[----:B------:R-:W4:Y:S01]  /*0050*/  LDCU.64 UR6, c[0x0][0x358] ;  /* 0x00006b00ff0677ac */ /* 0x000f220008000a00 */
[----:B-1----:R-:W-:Y:S01]  /*0060*/  UIADD3 UR4, UPT, UPT, UR4, -0x1, URZ ;  /* 0xffffffff04047890 */ /* 0x002fe2000fffe0ff */
[----:B--2---:R-:W-:-:S05]  /*0070*/  IMAD.SHL.U32 R2, R8, 0x80, RZ ;  /* 0x0000008008027824 */ /* 0x004fca00078e00ff */
[----:B0-----:R-:W-:-:S13]  /*0080*/  ISETP.GE.U32.AND P0, PT, R0, UR4, PT ;  /* 0x0000000400007c0c */ /* 0x001fda000bf06070 */
[----:B---34-:R-:W-:Y:S05]  /*0090*/  @P0 BRA `(.L_x_50) ;  /* 0x0000000c00e40947 */ /* 0x018fea0003800000 */
[----:B------:R-:W0:Y:S01]  /*00a0*/  LDC.64 R4, c[0x0][0x3b8] ;  /* 0x0000ee00ff047b82 */ /* 0x000e220000000a00 */
[----:B------:R-:W-:Y:S01]  /*00b0*/  IMAD.MOV R11, RZ, RZ, -R8 ;  /* 0x000000ffff0b7224 */ /* 0x000fe200078e0a08 */
[----:B------:R-:W1:Y:S06]  /*00c0*/  LDCU.U8 UR4, c[0x0][0x380] ;  /* 0x00007000ff0477ac */ /* 0x000e6c0008000000 */
[----:B------:R-:W2:Y:S01]  /*00d0*/  LDC R13, c[0x0][0x398] ;  /* 0x0000e600ff0d7b82 */ /* 0x000ea20000000800 */
[----:B0-----:R-:W-:-:S05]  /*00e0*/  IMAD.WIDE.U32 R4, R0, 0x4, R4 ;  /* 0x0000000400047825 */ /* 0x001fca00078e0004 */
[----:B------:R-:W3:Y:S04]  /*00f0*/  LDG.E R7, desc[UR6][R4.64+0x4] ;  /* 0x0000040604077981 */ /* 0x000ee8000c1e1900 */
[----:B------:R0:W4:Y:S01]  /*0100*/  LDG.E R6, desc[UR6][R4.64] ;  /* 0x0000000604067981 */ /* 0x000122000c1e1900 */
[C---:B------:R-:W-:Y:S01]  /*0110*/  LOP3.LUT R9, R0.reuse, R11, RZ, 0xc0, !PT ;  /* 0x0000000b00097212 */ /* 0x040fe200078ec0ff */
[----:B-1----:R-:W-:Y:S01]  /*0120*/  UPRMT UR4, UR4, 0x8880, URZ ;  /* 0x0000888004047896 */ /* 0x002fe200080000ff */
[----:B------:R-:W-:Y:S01]  /*0130*/  BSSY.RECONVERGENT B0, `(.L_x_51) ;  /* 0x000006d000007945 */ /* 0x000fe20003800200 */
[----:B------:R-:W-:Y:S02]  /*0140*/  ACQBULK ;  /* 0x000000000000782e */ /* 0x000fe40000000000 */
[----:B------:R-:W-:Y:S01]  /*0150*/  IMAD.IADD R8, R0, 0x1, -R9 ;  /* 0x0000000100087824 */ /* 0x000fe200078e0a09 */
[----:B------:R-:W-:-:S03]  /*0160*/  UISETP.NE.AND UP0, UPT, UR4, URZ, UPT ;  /* 0x000000ff0400728c */ /* 0x000fc6000bf05270 */
[----:B------:R-:W-:Y:S01]  /*0170*/  IMAD.SHL.U32 R17, R8, 0x100, RZ ;  /* 0x0000010008117824 */ /* 0x000fe200078e00ff */
[----:B------:R-:W-:Y:S02]  /*0180*/  LOP3.LUT R8, R0, R11, RZ, 0xfc, !PT ;  /* 0x0000000b00087212 */ /* 0x000fe400078efcff */
[----:B0-----:R-:W-:Y:S01]  /*0190*/  LOP3.LUT R4, R2, 0xffffff00, RZ, 0xc0, !PT ;  /* 0xffffff0002047812 */ /* 0x001fe200078ec0ff */
[C---:B------:R-:W-:Y:S01]  /*01a0*/  VIADD R2, R17.reuse, 0xff ;  /* 0x000000ff11027836 */ /* 0x040fe20000000000 */
[----:B------:R-:W-:Y:S02]  /*01b0*/  ISETP.NE.AND P0, PT, R17, -0x100, PT ;  /* 0xffffff001100780c */ /* 0x000fe40003f05270 */
[----:B------:R-:W-:Y:S01]  /*01c0*/  ISETP.NE.AND P1, PT, R8, -0x1, PT ;  /* 0xffffffff0800780c */ /* 0x000fe20003f25270 */
[----:B------:R-:W-:-:S04]  /*01d0*/  IMAD.SHL.U32 R8, R9, 0x100, RZ ;  /* 0x0000010009087824 */ /* 0x000fc800078e00ff */
[----:B--2---:R-:W-:-:S05]  /*01e0*/  IMAD.IADD R5, R13, 0x1, -R8 ;  /* 0x000000010d057824 */ /* 0x004fca00078e0a08 */
[----:B------:R-:W-:Y:S01]  /*01f0*/  VIMNMX.U32 R9, PT, PT, R4, R5, !PT ;  /* 0x0000000504097248 */ /* 0x000fe20007fe0000 */
[----:B------:R-:W-:-:S04]  /*0200*/  @P0 VIADD R2, R17, 0x100 ;  /* 0x0000010011020836 */ /* 0x000fc80000000000 */
[----:B------:R-:W-:Y:S01]  /*0210*/  IMAD.IADD R9, R9, 0x1, -R4 ;  /* 0x0000000109097824 */ /* 0x000fe200078e0a04 */
[----:B---3--:R-:W-:Y:S01]  /*0220*/  IADD3 R7, PT, PT, R7, -R8, RZ ;  /* 0x8000000807077210 */ /* 0x008fe20007ffe0ff */
[----:B----4-:R-:W-:-:S04]  /*0230*/  IMAD.IADD R6, R6, 0x1, -R8 ;  /* 0x0000000106067824 */ /* 0x010fc800078e0a08 */
[----:B------:R-:W-:Y:S01]  /*0240*/  IMAD.IADD R11, R2, 0x1, -R7 ;  /* 0x00000001020b7824 */ /* 0x000fe200078e0a07 */
[C---:B------:R-:W-:Y:S02]  /*0250*/  @!P1 VIMNMX.U32 R7, PT, PT, R4.reuse, R5, PT ;  /* 0x0000000504079248 */ /* 0x040fe40003fe0000 */
[----:B------:R-:W-:Y:S02]  /*0260*/  VIADDMNMX.U32 R17, R17, -R6, R9, PT ;  /* 0x8000000611117246 */ /* 0x000fe40003800009 */
[----:B------:R-:W-:Y:S01]  /*0270*/  SEL R18, R4, R11, !P1 ;  /* 0x0000000b04127207 */ /* 0x000fe20004800000 */
[----:B------:R-:W-:-:S03]  /*0280*/  IMAD.IADD R2, R7, 0x1, -R6 ;  /* 0x0000000107027824 */ /* 0x000fc600078e0a06 */
[----:B------:R-:W-:Y:S01]  /*0290*/  VIMNMX.U32 R18, PT, PT, R9, R18, PT ;  /* 0x0000001209127248 */ /* 0x000fe20003fe0000 */
[----:B------:R-:W-:Y:S06]  /*02a0*/  BRA.U !UP0, `(.L_x_52) ;  /* 0x0000000108ac7547 */ /* 0x000fec000b800000 */
[----:B------:R-:W-:-:S13]  /*02b0*/  ISETP.GE.AND P0, PT, R3, R2, PT ;  /* 0x000000020300720c */ /* 0x000fda0003f06270 */
[----:B------:R-:W-:Y:S05]  /*02c0*/  @P0 BRA `(.L_x_53) ;  /* 0x00000000004c0947 */ /* 0x000fea0003800000 */
[----:B------:R-:W0:Y:S01]  /*02d0*/  LDC.64 R20, c[0x0][0x388] ;  /* 0x0000e200ff147b82 */ /* 0x000e220000000a00 */
[----:B------:R-:W-:-:S04]  /*02e0*/  IADD3 R5, P0, P1, R6, R8, R3 ;  /* 0x0000000806057210 */ /* 0x000fc8000791e003 */
[----:B------:R-:W-:Y:S01]  /*02f0*/  IADD3.X R4, PT, PT, RZ, RZ, RZ, P0, P1 ;  /* 0x000000ffff047210 */ /* 0x000fe200007e24ff */
[----:B0-----:R-:W-:-:S04]  /*0300*/  IMAD.WIDE.U32 R20, R5, 0x30, R20 ;  /* 0x0000003005147825 */ /* 0x001fc800078e0014 */
[----:B------:R-:W-:-:S05]  /*0310*/  IMAD R5, R4, 0x30, RZ ;  /* 0x0000003004057824 */ /* 0x000fca00078e02ff */
[----:B------:R-:W-:-:S05]  /*0320*/  IADD3 R21, PT, PT, R21, R5, RZ ;  /* 0x0000000515157210 */ /* 0x000fca0007ffe0ff */
        /* <DEDUP_REMOVED lines=13> */
.L_x_53:
[----:B------:R-:W0:Y:S01]  /*0400*/  LDC.64 R20, c[0x0][0x388] ;  /* 0x0000e200ff147b82 */ /* 0x000e220000000a00 */
[----:B------:R-:W-:Y:S01]  /*0410*/  IADD3 R5, P0, P1, R17, R8, R4 ;  /* 0x0000000811057210 */ /* 0x000fe2000791e004 */
[----:B------:R-:W-:-:S03]  /*0420*/  IMAD.IADD R4, R3, 0x1, -R2 ;  /* 0x0000000103047824 */ /* 0x000fc600078e0a02 */
[----:B------:R-:W-:Y:S02]  /*0430*/  IADD3.X R7, PT, PT, RZ, RZ, RZ, P0, P1 ;  /* 0x000000ffff077210 */ /* 0x000fe400007e24ff */
        /* <DEDUP_REMOVED lines=18> */
.L_x_52:
[----:B------:R-:W-:-:S13]  /*0560*/  ISETP.GE.AND P0, PT, R3, R2, PT ;  /* 0x000000020300720c */ /* 0x000fda0003f06270 */
[----:B------:R-:W-:Y:S05]  /*0570*/  @P0 BRA `(.L_x_55) ;  /* 0x00000000004c0947 */ /* 0x000fea0003800000 */
[----:B------:R-:W0:Y:S01]  /*0580*/  LDC.64 R20, c[0x0][0x3a0] ;  /* 0x0000e800ff147b82 */ /* 0x000e220000000a00 */
[----:B------:R-:W-:-:S04]  /*0590*/  IADD3 R5, P0, P1, R6, R8, R3 ;  /* 0x0000000806057210 */ /* 0x000fc8000791e003 */
[----:B------:R-:W-:Y:S01]  /*05a0*/  IADD3.X R4, PT, PT, RZ, RZ, RZ, P0, P1 ;  /* 0x000000ffff047210 */ /* 0x000fe200007e24ff */
        /* <DEDUP_REMOVED lines=16> */
.L_x_55:
[----:B------:R-:W0:Y:S01]  /*06b0*/  LDC.64 R20, c[0x0][0x3a0] ;  /* 0x0000e800ff147b82 */ /* 0x000e220000000a00 */
[----:B------:R-:W-:Y:S01]  /*06c0*/  IADD3 R5, P0, P1, R17, R8, R4 ;  /* 0x0000000811057210 */ /* 0x000fe2000791e004 */
[----:B------:R-:W-:-:S05]  /*06d0*/  IMAD.IADD R4, R3, 0x1, -R2 ;  /* 0x0000000103047824 */ /* 0x000fca00078e0a02 */
[----:B------:R-:W-:Y:S02]  /*06e0*/  IADD3 R7, P2, PT, R4, R5, RZ ;  /* 0x0000000504077210 */ /* 0x000fe40007f5e0ff */
[----:B------:R-:W-:-:S04]  /*06f0*/  IADD3.X R5, PT, PT, RZ, RZ, RZ, P0, P1 ;  /* 0x000000ffff057210 */ /* 0x000fc800007e24ff */
        /* <DEDUP_REMOVED lines=15> */
[----:B------:R3:W5:Y:S02]  /*07f0*/  LDG.E R7, desc[UR6][R20.64+0x2c] ;  /* 0x00002c0614077981 */ /* 0x000764000c1e1900 */
.L_x_54:
[----:B------:R-:W-:Y:S05]  /*0800*/  BSYNC.RECONVERGENT B0 ;  /* 0x0000000000007941 */ /* 0x000fea0003800200 */
.L_x_51:
[----:B------:R-:W4:Y:S01]  /*0810*/  S2R R19, SR_CgaCtaId ;  /* 0x0000000000137919 */ /* 0x000f220000008800 */
[----:B------:R-:W-:Y:S01]  /*0820*/  MOV R16, 0x400 ;  /* 0x0000040000107802 */ /* 0x000fe20000000f00 */
[----:B0123--:R-:W-:-:S03]  /*0830*/  IMAD.IADD R20, R18, 0x1, -R17 ;  /* 0x0000000112147824 */ /* 0x00ffc600078e0a11 */
[----:B----4-:R-:W-:-:S05]  /*0840*/  LEA R16, R19, R16, 0x18 ;  /* 0x0000001013107211 */ /* 0x010fca00078ec0ff */
[----:B------:R-:W-:-:S05]  /*0850*/  IMAD R19, R3, 0x30, R16 ;  /* 0x0000003003137824 */ /* 0x000fca00078e0210 */
[----:B-----5:R-:W-:Y:S04]  /*0860*/  STS.128 [R19], R12 ;  /* 0x0000000c13007388 */ /* 0x020fe80000000c00 */
[----:B------:R-:W-:Y:S04]  /*0870*/  STS.128 [R19+0x10], R8 ;  /* 0x0000100813007388 */ /* 0x000fe80000000c00 */
[----:B------:R0:W-:Y:S01]  /*0880*/  STS.128 [R19+0x20], R4 ;  /* 0x0000200413007388 */ /* 0x0001e20000000c00 */
[----:B------:R-:W-:Y:S01]  /*0890*/  BAR.SYNC.DEFER_BLOCKING 0x0 ;  /* 0x0000000000007b1d */ /* 0x000fe20000010000 */
[----:B------:R-:W-:-:S07]  /*08a0*/  IADD3 R18, PT, PT, R2, R20, RZ ;  /* 0x0000001402127210 */ /* 0x000fce0007ffe0ff */
[----:B------:R-:W-:Y:S01]  /*08b0*/  PREEXIT ;  /* 0x000000000000782d */ /* 0x000fe20000000000 */
[----:B------:R-:W-:Y:S01]  /*08c0*/  BSSY.RECONVERGENT B0, `(.L_x_56) ;  /* 0x0000017000007945 */ /* 0x000fe20003800200 */
[----:B------:R-:W-:-:S04]  /*08d0*/  VIMNMX R17, PT, PT, R18, R3, PT ;  /* 0x0000000312117248 */ /* 0x000fc80003fe0100 */
[C---:B------:R-:W-:Y:S01]  /*08e0*/  ISETP.GE.AND P0, PT, R17.reuse, R20, PT ;  /* 0x000000141100720c */ /* 0x040fe20003f06270 */
[----:B------:R-:W-:Y:S01]  /*08f0*/  IMAD.IADD R21, R17, 0x1, -R20 ;  /* 0x0000000111157824 */ /* 0x000fe200078e0a14 */
[----:B0-----:R-:W-:-:S04]  /*0900*/  VIMNMX R4, PT, PT, R2, R17, PT ;  /* 0x0000001102047248 */ /* 0x001fc80003fe0100 */
[----:B------:R-:W-:-:S04]  /*0910*/  SEL R21, R21, RZ, P0 ;  /* 0x000000ff15157207 */ /* 0x000fc80000000000 */
[----:B------:R-:W-:-:S13]  /*0920*/  ISETP.GE.AND P0, PT, R21, R4, PT ;  /* 0x000000041500720c */ /* 0x000fda0003f06270 */
[----:B------:R-:W-:Y:S05]  /*0930*/  @P0 BRA `(.L_x_57) ;  /* 0x00000000003c0947 */ /* 0x000fea0003800000 */
[----:B------:R-:W-:-:S07]  /*0940*/  IMAD.IADD R9, R2, 0x1, R17 ;  /* 0x0000000102097824 */ /* 0x000fce00078e0211 */
.L_x_58:
        /* <DEDUP_REMOVED lines=14> */
.L_x_57:
[----:B------:R-:W-:Y:S05]  /*0a30*/  BSYNC.RECONVERGENT B0 ;  /* 0x0000000000007941 */ /* 0x000fea0003800200 */
.L_x_56:
        /* <DEDUP_REMOVED lines=15> */
.L_x_60:
[----:B-1----:R-:W-:Y:S01]  /*0b30*/  IMAD.MOV.U32 R24, RZ, RZ, R4 ;  /* 0x000000ffff187224 */ /* 0x002fe200078e0004 */
[----:B------:R-:W-:Y:S01]  /*0b40*/  MOV R25, R5 ;  /* 0x0000000500197202 */ /* 0x000fe20000000f00 */
[----:B------:R-:W-:Y:S01]  /*0b50*/  IMAD.MOV.U32 R26, RZ, RZ, R6 ;  /* 0x000000ffff1a7224 */ /* 0x000fe200078e0006 */
[----:B---3--:R-:W-:Y:S01]  /*0b60*/  MOV R16, R12 ;  /* 0x0000000c00107202 */ /* 0x008fe20000000f00 */
[----:B------:R-:W-:Y:S02]  /*0b70*/  IMAD.MOV.U32 R27, RZ, RZ, R7 ;  /* 0x000000ffff1b7224 */ /* 0x000fe400078e0007 */
[----:B--2---:R-:W-:Y:S02]  /*0b80*/  IMAD.MOV.U32 R20, RZ, RZ, R8 ;  /* 0x000000ffff147224 */ /* 0x004fe400078e0008 */
[----:B------:R-:W-:Y:S02]  /*0b90*/  IMAD.MOV.U32 R21, RZ, RZ, R9 ;  /* 0x000000ffff157224 */ /* 0x000fe400078e0009 */
[----:B------:R-:W-:-:S02]  /*0ba0*/  IMAD.MOV.U32 R22, RZ, RZ, R10 ;  /* 0x000000ffff167224 */ /* 0x000fc400078e000a */
[----:B------:R-:W-:Y:S02]  /*0bb0*/  IMAD.MOV.U32 R23, RZ, RZ, R11 ;  /* 0x000000ffff177224 */ /* 0x000fe400078e000b */
[----:B------:R-:W-:Y:S02]  /*0bc0*/  IMAD.MOV.U32 R17, RZ, RZ, R13 ;  /* 0x000000ffff117224 */ /* 0x000fe400078e000d */
[----:B------:R-:W-:Y:S02]  /*0bd0*/  IMAD.MOV.U32 R18, RZ, RZ, R14 ;  /* 0x000000ffff127224 */ /* 0x000fe400078e000e */
[----:B0-----:R-:W-:-:S07]  /*0be0*/  IMAD.MOV.U32 R19, RZ, RZ, R15 ;  /* 0x000000ffff137224 */ /* 0x001fce00078e000f */
.L_x_61:
[----:B------:R-:W-:Y:S05]  /*0bf0*/  BSYNC.RECONVERGENT B0 ;  /* 0x0000000000007941 */ /* 0x000fea0003800200 */
.L_x_59:
[----:B-1----:R-:W0:Y:S01]  /*0c00*/  S2R R5, SR_CgaCtaId ;  /* 0x0000000000057919 */ /* 0x002e220000008800 */
[----:B------:R-:W-:Y:S01]  /*0c10*/  MOV R2, 0x400 ;  /* 0x0000040000027802 */ /* 0x000fe20000000f00 */
[----:B------:R-:W-:Y:S01]  /*0c20*/  IMAD.SHL.U32 R0, R0, 0x100, RZ ;  /* 0x0000010000007824 */ /* 0x000fe200078e00ff */
[----:B------:R-:W-:Y:S02]  /*0c30*/  BAR.SYNC.DEFER_BLOCKING 0x0 ;  /* 0x0000000000007b1d */ /* 0x000fe40000010000 */
[----:B0-----:R-:W-:-:S04]  /*0c40*/  LEA R7, R5, R2, 0x18 ;  /* 0x0000000205077211 */ /* 0x001fc800078ec0ff */
[----:B------:R-:W-:Y:S05]  /*0c50*/  BRA.U !UP0, `(.L_x_62) ;  /* 0x0000000108787547 */ /* 0x000fea000b800000 */
[----:B------:R-:W0:Y:S01]  /*0c60*/  S2R R5, SR_LANEID ;  /* 0x0000000000057919 */ /* 0x000e220000000000 */
[----:B------:R-:W-:Y:S01]  /*0c70*/  LOP3.LUT R2, R3, 0x3e0, RZ, 0xc0, !PT ;  /* 0x000003e003027812 */ /* 0x000fe200078ec0ff */
[----:B------:R-:W1:Y:S01]  /*0c80*/  LDC.64 R28, c[0x0][0x3a0] ;  /* 0x0000e800ff1c7b82 */ /* 0x000e620000000a00 */
[----:B------:R-:W-:-:S05]  /*0c90*/  IADD3 R3, P0, PT, R0, R3, RZ ;  /* 0x0000000300037210 */ /* 0x000fca0007f1e0ff */
[----:B------:R-:W-:Y:S02]  /*0ca0*/  IMAD.X R0, RZ, RZ, RZ, P0 ;  /* 0x000000ffff007224 */ /* 0x000fe400000e06ff */
[----:B0-----:R-:W-:-:S04]  /*0cb0*/  IMAD.IADD R2, R2, 0x1, R5 ;  /* 0x0000000102027824 */ /* 0x001fc800078e0205 */
[----:B------:R-:W-:Y:S02]  /*0cc0*/  IMAD R4, R2, 0x30, R7 ;  /* 0x0000003002047824 */ /* 0x000fe400078e0207 */
[----:B-1----:R-:W-:-:S03]  /*0cd0*/  IMAD.WIDE.U32 R2, R3, 0x30, R28 ;  /* 0x0000003003027825 */ /* 0x002fc600078e001c */
[----:B------:R0:W-:Y:S04]  /*0ce0*/  STS.128 [R4], R24 ;  /* 0x0000001804007388 */ /* 0x0001e80000000c00 */
[----:B---3--:R-:W-:Y:S04]  /*0cf0*/  STS.128 [R4+0x10], R20 ;  /* 0x0000101404007388 */ /* 0x008fe80000000c00 */
[----:B------:R-:W-:Y:S01]  /*0d00*/  STS.128 [R4+0x20], R16 ;  /* 0x0000201004007388 */ /* 0x000fe20000000c00 */
[----:B------:R-:W-:-:S03]  /*0d10*/  NOP ;  /* 0x0000000000007918 */ /* 0x000fc60000000000 */
[----:B------:R-:W1:Y:S01]  /*0d20*/  LDS.128 R12, [R4] ;  /* 0x00000000040c7984 */ /* 0x000e620000000c00 */
[----:B0-----:R-:W-:-:S03]  /*0d30*/  IMAD R25, R0, 0x30, RZ ;  /* 0x0000003000197824 */ /* 0x001fc600078e02ff */
[----:B--2---:R-:W0:Y:S02]  /*0d40*/  LDS.128 R8, [R4+0x10] ;  /* 0x0000100004087984 */ /* 0x004e240000000c00 */
[----:B------:R-:W-:Y:S02]  /*0d50*/  IADD3 R3, PT, PT, R3, R25, RZ ;  /* 0x0000001903037210 */ /* 0x000fe40007ffe0ff */
[----:B------:R-:W2:Y:S04]  /*0d60*/  LDS.128 R4, [R4+0x20] ;  /* 0x0000200004047984 */ /* 0x000ea80000000c00 */
[----:B-1----:R-:W-:Y:S04]  /*0d70*/  STG.E desc[UR6][R2.64], R12 ;  /* 0x0000000c02007986 */ /* 0x002fe8000c101906 */
[----:B------:R-:W-:Y:S04]  /*0d80*/  STG.E desc[UR6][R2.64+0x4], R13 ;  /* 0x0000040d02007986 */ /* 0x000fe8000c101906 */
[----:B------:R-:W-:Y:S04]  /*0d90*/  STG.E desc[UR6][R2.64+0x8], R14 ;  /* 0x0000080e02007986 */ /* 0x000fe8000c101906 */
[----:B------:R-:W-:Y:S04]  /*0da0*/  STG.E desc[UR6][R2.64+0xc], R15 ;  /* 0x00000c0f02007986 */ /* 0x000fe8000c101906 */
[----:B0-----:R-:W-:Y:S04]  /*0db0*/  STG.E desc[UR6][R2.64+0x10], R8 ;  /* 0x0000100802007986 */ /* 0x001fe8000c101906 */
        /* <DEDUP_REMOVED lines=8> */
.L_x_62:
[----:B------:R-:W0:Y:S01]  /*0e40*/  S2R R2, SR_LANEID ;  /* 0x0000000000027919 */ /* 0x000e220000000000 */
[C---:B------:R-:W-:Y:S02]  /*0e50*/  LOP3.LUT R29, R3.reuse, 0x3e0, RZ, 0xc0, !PT ;  /* 0x000003e0031d7812 */ /* 0x040fe400078ec0ff */
[----:B------:R-:W-:-:S04]  /*0e60*/  LOP3.LUT R3, R3, 0x1f, RZ, 0xc0, !PT ;  /* 0x0000001f03037812 */ /* 0x000fc800078ec0ff */
[----:B------:R-:W-:-:S04]  /*0e70*/  IADD3 R3, P0, P1, R3, R0, R29 ;  /* 0x0000000003037210 */ /* 0x000fc8000791e01d */
[----:B------:R-:W-:Y:S01]  /*0e80*/  IADD3.X R0, PT, PT, RZ, RZ, RZ, P0, P1 ;  /* 0x000000ffff007210 */ /* 0x000fe200007e24ff */
[----:B0-----:R-:W-:-:S04]  /*0e90*/  IMAD.IADD R2, R29, 0x1, R2 ;  /* 0x000000011d027824 */ /* 0x001fc800078e0202 */
[----:B------:R-:W-:-:S05]  /*0ea0*/  IMAD R28, R2, 0x30, R7 ;  /* 0x00000030021c7824 */ /* 0x000fca00078e0207 */
[----:B------:R-:W-:Y:S04]  /*0eb0*/  STS.128 [R28], R24 ;  /* 0x000000181c007388 */ /* 0x000fe80000000c00 */
[----:B---3--:R0:W-:Y:S04]  /*0ec0*/  STS.128 [R28+0x10], R20 ;  /* 0x000010141c007388 */ /* 0x0081e80000000c00 */
[----:B------:R1:W-:Y:S01]  /*0ed0*/  STS.128 [R28+0x20], R16 ;  /* 0x000020101c007388 */ /* 0x0003e20000000c00 */
[----:B------:R-:W-:-:S03]  /*0ee0*/  NOP ;  /* 0x0000000000007918 */ /* 0x000fc60000000000 */
[----:B------:R-:W3:Y:S04]  /*0ef0*/  LDS.128 R12, [R28] ;  /* 0x000000001c0c7984 */ /* 0x000ee80000000c00 */
[----:B--2---:R-:W2:Y:S01]  /*0f00*/  LDS.128 R8, [R28+0x10] ;  /* 0x000010001c087984 */ /* 0x004ea20000000c00 */
[----:B0-----:R-:W-:-:S03]  /*0f10*/  IMAD R21, R0, 0x30, RZ ;  /* 0x0000003000157824 */ /* 0x001fc600078e02ff */
[----:B------:R-:W0:Y:S01]  /*0f20*/  LDS.128 R4, [R28+0x20] ;  /* 0x000020001c047984 */ /* 0x000e220000000c00 */
[----:B-1----:R-:W1:Y:S02]  /*0f30*/  LDC.64 R16, c[0x0][0x388] ;  /* 0x0000e200ff107b82 */ /* 0x002e640000000a00 */
[----:B-1----:R-:W-:-:S04]  /*0f40*/  IMAD.WIDE.U32 R2, R3, 0x30, R16 ;  /* 0x0000003003027825 */ /* 0x002fc800078e0010 */
[----:B------:R-:W-:-:S05]  /*0f50*/  IMAD.IADD R3, R3, 0x1, R21 ;  /* 0x0000000103037824 */ /* 0x000fca00078e0215 */
[----:B---3--:R-:W-:Y:S04]  /*0f60*/  STG.E desc[UR6][R2.64], R12 ;  /* 0x0000000c02007986 */ /* 0x008fe8000c101906 */
        /* <DEDUP_REMOVED lines=12> */
.L_x_50:
[----:B------:R-:W0:Y:S01]  /*1030*/  LDC.64 R4, c[0x0][0x3b8] ;  /* 0x0000ee00ff047b82 */ /* 0x000e220000000a00 */
[----:B------:R-:W-:Y:S01]  /*1040*/  IMAD.MOV R11, RZ, RZ, -R8 ;  /* 0x000000ffff0b7224 */ /* 0x000fe200078e0a08 */
[----:B------:R-:W1:Y:S06]  /*1050*/  LDCU.U8 UR4, c[0x0][0x380] ;  /* 0x00007000ff0477ac */ /* 0x000e6c0008000000 */
[----:B------:R-:W2:Y:S01]  /*1060*/  LDC R15, c[0x0][0x398] ;  /* 0x0000e600ff0f7b82 */ /* 0x000ea20000000800 */
[----:B0-----:R-:W-:-:S05]  /*1070*/  IMAD.WIDE.U32 R6, R0, 0x4, R4 ;  /* 0x0000000400067825 */ /* 0x001fca00078e0004 */
[----:B------:R-:W3:Y:S04]  /*1080*/  LDG.E R9, desc[UR6][R6.64+0x4] ;  /* 0x0000040606097981 */ /* 0x000ee8000c1e1900 */
[----:B------:R0:W4:Y:S01]  /*1090*/  LDG.E R5, desc[UR6][R6.64] ;  /* 0x0000000606057981 */ /* 0x000122000c1e1900 */
[CC--:B------:R-:W-:Y:S01]  /*10a0*/  LOP3.LUT R13, R0.reuse, R11.reuse, RZ, 0xc0, !PT ;  /* 0x0000000b000d7212 */ /* 0x0c0fe200078ec0ff */
[----:B-1----:R-:W-:Y:S01]  /*10b0*/  UPRMT UR4, UR4, 0x8880, URZ ;  /* 0x0000888004047896 */ /* 0x002fe200080000ff */
[C---:B------:R-:W-:Y:S01]  /*10c0*/  LOP3.LUT R11, R0.reuse, R11, RZ, 0xfc, !PT ;  /* 0x0000000b000b7212 */ /* 0x040fe200078efcff */
[----:B------:R-:W-:Y:S01]  /*10d0*/  BSSY.RECONVERGENT B0, `(.L_x_63) ;  /* 0x0000073000007945 */ /* 0x000fe20003800200 */
[----:B------:R-:W-:Y:S01]  /*10e0*/  ACQBULK ;  /* 0x000000000000782e */ /* 0x000fe20000000000 */
[----:B------:R-:W-:Y:S01]  /*10f0*/  IMAD.IADD R4, R0, 0x1, -R13 ;  /* 0x0000000100047824 */ /* 0x000fe200078e0a0d */
[----:B------:R-:W-:Y:S01]  /*1100*/  ISETP.NE.AND P1, PT, R11, -0x1, PT ;  /* 0xffffffff0b00780c */ /* 0x000fe20003f25270 */
[----:B------:R-:W-:-:S02]  /*1110*/  UISETP.NE.AND UP0, UPT, UR4, URZ, UPT ;  /* 0x000000ff0400728c */ /* 0x000fc4000bf05270 */
[----:B------:R-:W-:Y:S01]  /*1120*/  IMAD.SHL.U32 R8, R4, 0x100, RZ ;  /* 0x0000010004087824 */ /* 0x000fe200078e00ff */
[----:B0-----:R-:W-:Y:S01]  /*1130*/  LOP3.LUT R6, R2, 0xffffff00, RZ, 0xc0, !PT ;  /* 0xffffff0002067812 */ /* 0x001fe200078ec0ff */
[----:B------:R-:W-:-:S03]  /*1140*/  IMAD.SHL.U32 R4, R13, 0x100, RZ ;  /* 0x000001000d047824 */ /* 0x000fc600078e00ff */
[C---:B------:R-:W-:Y:S01]  /*1150*/  ISETP.NE.AND P0, PT, R8.reuse, -0x100, PT ;  /* 0xffffff000800780c */ /* 0x040fe20003f05270 */
[----:B--2---:R-:W-:Y:S01]  /*1160*/  IMAD.IADD R15, R15, 0x1, -R4 ;  /* 0x000000010f0f7824 */ /* 0x004fe200078e0a04 */
[----:B------:R-:W-:-:S11]  /*1170*/  IADD3 R7, PT, PT, R8, 0xff, RZ ;  /* 0x000000ff08077810 */ /* 0x000fd60007ffe0ff */
[----:B------:R-:W-:Y:S02]  /*1180*/  @P0 VIADD R7, R8, 0x100 ;  /* 0x0000010008070836 */ /* 0x000fe40000000000 */
[----:B---3--:R-:W-:Y:S01]  /*1190*/  IMAD.IADD R20, R9, 0x1, -R4 ;  /* 0x0000000109147824 */ /* 0x008fe200078e0a04 */
[----:B------:R-:W-:-:S03]  /*11a0*/  VIMNMX.U32 R9, PT, PT, R6, R15, !PT ;  /* 0x0000000f06097248 */ /* 0x000fc60007fe0000 */
[----:B------:R-:W-:Y:S01]  /*11b0*/  IMAD.IADD R7, R7, 0x1, -R20 ;  /* 0x0000000107077824 */ /* 0x000fe200078e0a14 */
[C---:B------:R-:W-:Y:S01]  /*11c0*/  @!P1 VIMNMX.U32 R20, PT, PT, R6.reuse, R15, PT ;  /* 0x0000000f06149248 */ /* 0x040fe20003fe0000 */
[----:B----4-:R-:W-:Y:S02]  /*11d0*/  IMAD.IADD R5, R5, 0x1, -R4 ;  /* 0x0000000105057824 */ /* 0x010fe400078e0a04 */
[----:B------:R-:W-:Y:S01]  /*11e0*/  IMAD.IADD R9, R9, 0x1, -R6 ;  /* 0x0000000109097824 */ /* 0x000fe200078e0a06 */
[----:B------:R-:W-:Y:S02]  /*11f0*/  SEL R2, R6, R7, !P1 ;  /* 0x0000000706027207 */ /* 0x000fe40004800000 */
[----:B------:R-:W-:Y:S02]  /*1200*/  IADD3 R20, PT, PT, -R5, R20, RZ ;  /* 0x0000001405147210 */ /* 0x000fe40007ffe1ff */
[----:B------:R-:W-:Y:S02]  /*1210*/  VIADDMNMX.U32 R7, R8, -R5, R9, PT ;  /* 0x8000000508077246 */ /* 0x000fe40003800009 */
[----:B------:R-:W-:-:S05]  /*1220*/  VIMNMX.U32 R2, PT, PT, R9, R2, PT ;  /* 0x0000000209027248 */ /* 0x000fca0003fe0000 */
[----:B------:R-:W-:Y:S01]  /*1230*/  IMAD.IADD R17, R2, 0x1, -R7 ;  /* 0x0000000102117824 */ /* 0x000fe200078e0a07 */
[----:B------:R-:W-:Y:S06]  /*1240*/  BRA.U !UP0, `(.L_x_64) ;  /* 0x0000000108b87547 */ /* 0x000fec000b800000 */
[----:B------:R-:W-:-:S05]  /*1250*/  IMAD.IADD R2, R20, 0x1, R17 ;  /* 0x0000000114027824 */ /* 0x000fca00078e0211 */
[----:B------:R-:W-:-:S13]  /*1260*/  ISETP.GE.AND P0, PT, R3, R2, PT ;  /* 0x000000020300720c */ /* 0x000fda0003f06270 */
[----:B------:R-:W-:Y:S05]  /*1270*/  @P0 BRA `(.L_x_65) ;  /* 0x0000000400600947 */ /* 0x000fea0003800000 */
        /* <DEDUP_REMOVED lines=21> */
.L_x_66:
        /* <DEDUP_REMOVED lines=22> */
.L_x_64:
[----:B------:R-:W-:-:S04]  /*1530*/  IADD3 R2, PT, PT, R20, R17, RZ ;  /* 0x0000001114027210 */ /* 0x000fc80007ffe0ff */
        /* <DEDUP_REMOVED lines=23> */
.L_x_67:
[----:B------:R-:W0:Y:S01]  /*16b0*/  LDC.64 R18, c[0x0][0x3a0] ;  /* 0x0000e800ff127b82 */ /* 0x000e220000000a00 */
[----:B------:R-:W-:Y:S01]  /*16c0*/  IADD3 R7, P0, P1, R7, R4, R6 ;  /* 0x0000000407077210 */ /* 0x000fe2000791e006 */
[----:B------:R-:W-:-:S03]  /*16d0*/  IMAD.IADD R4, R3, 0x1, -R20 ;  /* 0x0000000103047824 */ /* 0x000fc600078e0a14 */
[----:B------:R-:W-:Y:S02]  /*16e0*/  IADD3.X R5, PT, PT, RZ, RZ, RZ, P0, P1 ;  /* 0x000000ffff057210 */ /* 0x000fe400007e24ff */
        /* <DEDUP_REMOVED lines=17> */
.L_x_65:
[----:B------:R-:W-:Y:S05]  /*1800*/  BSYNC.RECONVERGENT B0 ;  /* 0x0000000000007941 */ /* 0x000fea0003800200 */
.L_x_63:
[----:B0123--:R-:W0:Y:S01]  /*1810*/  S2R R19, SR_CgaCtaId ;  /* 0x0000000000137919 */ /* 0x00fe220000008800 */
        /* <DEDUP_REMOVED lines=17> */
.L_x_70:
[----:B------:R-:W-:-:S04]  /*1930*/  IADD3 R5, PT, PT, R4, -R3, RZ ;  /* 0x8000000304057210 */ /* 0x000fc80007ffe0ff */
        /* <DEDUP_REMOVED lines=13> */
.L_x_69:
[----:B------:R-:W-:Y:S05]  /*1a10*/  BSYNC.RECONVERGENT B0 ;  /* 0x0000000000007941 */ /* 0x000fea0003800200 */
.L_x_68:
        /* <DEDUP_REMOVED lines=15> */
.L_x_72:
        /* <DEDUP_REMOVED lines=12> */
.L_x_73:
[----:B------:R-:W-:Y:S05]  /*1bd0*/  BSYNC.RECONVERGENT B0 ;  /* 0x0000000000007941 */ /* 0x000fea0003800200 */
.L_x_71:
[----:B-1----:R-:W0:Y:S01]  /*1be0*/  S2R R4, SR_CgaCtaId ;  /* 0x0000000000047919 */ /* 0x002e220000008800 */
[----:B------:R-:W-:Y:S01]  /*1bf0*/  IMAD.SHL.U32 R28, R0, 0x100, RZ ;  /* 0x00000100001c7824 */ /* 0x000fe200078e00ff */
[----:B------:R-:W-:Y:S01]  /*1c00*/  MOV R3, 0x400 ;  /* 0x0000040000037802 */ /* 0x000fe20000000f00 */
[----:B------:R-:W-:Y:S06]  /*1c10*/  BAR.SYNC.DEFER_BLOCKING 0x0 ;  /* 0x0000000000007b1d */ /* 0x000fec0000010000 */
[----:B------:R-:W1:Y:S01]  /*1c20*/  S2R R0, SR_TID.X ;  /* 0x0000000000007919 */ /* 0x000e620000002100 */
[----:B0-----:R-:W-:Y:S01]  /*1c30*/  LEA R3, R4, R3, 0x18 ;  /* 0x0000000304037211 */ /* 0x001fe200078ec0ff */
[----:B------:R-:W-:Y:S06]  /*1c40*/  BRA.U !UP0, `(.L_x_74) ;  /* 0x0000000108987547 */ /* 0x000fec000b800000 */
[----:B------:R-:W0:Y:S01]  /*1c50*/  S2R R4, SR_LANEID ;  /* 0x0000000000047919 */ /* 0x000e220000000000 */
[C---:B-1----:R-:W-:Y:S02]  /*1c60*/  LOP3.LUT R29, R0.reuse, 0x3e0, RZ, 0xc0, !PT ;  /* 0x000003e0001d7812 */ /* 0x042fe400078ec0ff */
[C---:B------:R-:W-:Y:S02]  /*1c70*/  ISETP.NE.AND P0, PT, R0.reuse, RZ, PT ;  /* 0x000000ff0000720c */ /* 0x040fe40003f05270 */
[----:B------:R-:W-:Y:S01]  /*1c80*/  LOP3.LUT R0, R0, 0x1f, RZ, 0xc0, !PT ;  /* 0x0000001f00007812 */ /* 0x000fe200078ec0ff */
[----:B0-----:R-:W-:-:S04]  /*1c90*/  IMAD.IADD R4, R29, 0x1, R4 ;  /* 0x000000011d047824 */ /* 0x001fc800078e0204 */
[----:B------:R-:W-:Y:S02]  /*1ca0*/  IMAD.IADD R29, R29, 0x1, R0 ;  /* 0x000000011d1d7824 */ /* 0x000fe400078e0200 */
[----:B------:R-:W-:-:S05]  /*1cb0*/  IMAD R12, R4, 0x30, R3 ;  /* 0x00000030040c7824 */ /* 0x000fca00078e0203 */
[----:B------:R-:W-:Y:S04]  /*1cc0*/  STS.128 [R12], R24 ;  /* 0x000000180c007388 */ /* 0x000fe80000000c00 */
[----:B---3--:R-:W-:Y:S04]  /*1cd0*/  STS.128 [R12+0x10], R20 ;  /* 0x000010140c007388 */ /* 0x008fe80000000c00 */
[----:B------:R0:W-:Y:S01]  /*1ce0*/  STS.128 [R12+0x20], R16 ;  /* 0x000020100c007388 */ /* 0x0001e20000000c00 */
[----:B------:R-:W-:-:S03]  /*1cf0*/  NOP ;  /* 0x0000000000007918 */ /* 0x000fc60000000000 */
[----:B------:R-:W-:Y:S04]  /*1d00*/  LDS.128 R4, [R12] ;  /* 0x000000000c047984 */ /* 0x000fe80000000c00 */
[----:B--2---:R-:W-:Y:S04]  /*1d10*/  LDS.128 R8, [R12+0x10] ;  /* 0x000010000c087984 */ /* 0x004fe80000000c00 */
[----:B------:R-:W-:Y:S01]  /*1d20*/  LDS.128 R12, [R12+0x20] ;  /* 0x000020000c0c7984 */ /* 0x000fe20000000c00 */
[----:B0-----:R-:W0:Y:S03]  /*1d30*/  LDC.64 R16, c[0x0][0x3a0] ;  /* 0x0000e800ff107b82 */ /* 0x001e260000000a00 */
[----:B------:R-:W-:Y:S05]  /*1d40*/  @!P0 STS [R3+0x3000], R2 ;  /* 0x0030000203008388 */ /* 0x000fea0000000800 */
[----:B------:R-:W-:Y:S01]  /*1d50*/  BAR.SYNC.DEFER_BLOCKING 0x0 ;  /* 0x0000000000007b1d */ /* 0x000fe20000010000 */
[----:B------:R-:W-:-:S04]  /*1d60*/  IADD3 R19, P0, PT, R28, R29, RZ ;  /* 0x0000001d1c137210 */ /* 0x000fc80007f1e0ff */
[----:B------:R-:W-:Y:S01]  /*1d70*/  IADD3.X R0, PT, PT, RZ, RZ, RZ, P0, !PT ;  /* 0x000000ffff007210 */ /* 0x000fe200007fe4ff */
[----:B0-----:R-:W-:-:S04]  /*1d80*/  IMAD.WIDE.U32 R16, R19, 0x30, R16 ;  /* 0x0000003013107825 */ /* 0x001fc800078e0010 */
        /* <DEDUP_REMOVED lines=18> */
.L_x_74:
[----:B------:R-:W0:Y:S01]  /*1eb0*/  S2R R4, SR_LANEID ;  /* 0x0000000000047919 */ /* 0x000e220000000000 */
[C---:B-1----:R-:W-:Y:S02]  /*1ec0*/  LOP3.LUT R29, R0.reuse, 0x3e0, RZ, 0xc0, !PT ;  /* 0x000003e0001d7812 */ /* 0x042fe400078ec0ff */
[C---:B------:R-:W-:Y:S02]  /*1ed0*/  ISETP.NE.AND P0, PT, R0.reuse, RZ, PT ;  /* 0x000000ff0000720c */ /* 0x040fe40003f05270 */
[----:B------:R-:W-:Y:S01]  /*1ee0*/  LOP3.LUT R0, R0, 0x1f, RZ, 0xc0, !PT ;  /* 0x0000001f00007812 */ /* 0x000fe200078ec0ff */
        /* <DEDUP_REMOVED lines=12> */
[----:B------:R-:W-:Y:S01]  /*1fb0*/  IADD3 R21, P0, P1, R0, R28, R29 ;  /* 0x0000001c00157210 */ /* 0x000fe2000791e01d */
[----:B------:R-:W-:-:S03]  /*1fc0*/  IMAD.IADD R0, R29, 0x1, R0 ;  /* 0x000000011d007824 */ /* 0x000fc600078e0200 */
[----:B------:R-:W-:-:S05]  /*1fd0*/  IADD3.X R18, PT, PT, RZ, RZ, RZ, P0, P1 ;  /* 0x000000ffff127210 */ /* 0x000fca00007e24ff */
[----:B------:R-:W-:Y:S02]  /*1fe0*/  IMAD R19, R18, 0x30, RZ ;  /* 0x0000003012137824 */ /* 0x000fe400078e02ff */
[----:B0-----:R-:W-:-:S04]  /*1ff0*/  IMAD.WIDE.U32 R16, R21, 0x30, R16 ;  /* 0x0000003015107825 */ /* 0x001fc800078e0010 */
        /* <DEDUP_REMOVED lines=17> */
.L_x_75:
        /* <DEDUP_REMOVED lines=15> */
.L_x_111:


//--------------------- .text._ZN3cub18CUB_300001_SM_10006detail10merge_sort30DeviceMergeSortPartitionKernelIN6thrust24THRUST_300001_SM_1000_NS10device_ptrI13RadiosityDataEEjN4cuda3std3__44lessIS7_EES7_EEvbT_PT2_T0_SH_PSH_T1_SH_i --------------------------
	.section	.text._ZN3cub18CUB_300001_SM_10006detail10merge_sort30DeviceMergeSortPartitionKernelIN6thrust24THRUST_300001_SM_1000_NS10device_ptrI13RadiosityDataEEjN4cuda3std3__44lessIS7_EES7_EEvbT_PT2_T0_SH_PSH_T1_SH_i,"ax",@progbits
	.align	128
        .global         _ZN3cub18CUB_300001_SM_10006detail10merge_sort30DeviceMergeSortPartitionKernelIN6thrust24THRUST_300001_SM_1000_NS10device_ptrI13RadiosityDataEEjN4cuda3std3__44lessIS7_EES7_EEvbT_PT2_T0_SH_PSH_T1_SH_i
        .type           _ZN3cub18CUB_300001_SM_10006detail10merge_sort30DeviceMergeSortPartitionKernelIN6thrust24THRUST_300001_SM_1000_NS10device_ptrI13RadiosityDataEEjN4cuda3std3__44lessIS7_EES7_EEvbT_PT2_T0_SH_PSH_T1_SH_i,@function
        .size           _ZN3cub18CUB_300001_SM_10006detail10merge_sort30DeviceMergeSortPartitionKernelIN6thrust24THRUST_300001_SM_1000_NS10device_ptrI13RadiosityDataEEjN4cuda3std3__44lessIS7_EES7_EEvbT_PT2_T0_SH_PSH_T1_SH_i,(.L_x_112 - _ZN3cub18CUB_300001_SM_10006detail10merge_sort30DeviceMergeSortPartitionKernelIN6thrust24THRUST_300001_SM_1000_NS10device_ptrI13RadiosityDataEEjN4cuda3std3__44lessIS7_EES7_EEvbT_PT2_T0_SH_PSH_T1_SH_i)
        .other          _ZN3cub18CUB_300001_SM_10006detail10merge_sort30DeviceMergeSortPartitionKernelIN6thrust24THRUST_300001_SM_1000_NS10device_ptrI13RadiosityDataEEjN4cuda3std3__44lessIS7_EES7_EEvbT_PT2_T0_SH_PSH_T1_SH_i,@"STO_CUDA_ENTRY STV_DEFAULT"
_ZN3cub18CUB_300001_SM_10006detail10merge_sort30DeviceMergeSortPartitionKernelIN6thrust24THRUST_300001_SM_1000_NS10device_ptrI13RadiosityDataEEjN4cuda3std3__44lessIS7_EES7_EEvbT_PT2_T0_SH_PSH_T1_SH_i:
.text._ZN3cub18CUB_300001_SM_10006detail10merge_sort30DeviceMergeSortPartitionKernelIN6thrust24THRUST_300001_SM_1000_NS10device_ptrI13RadiosityDataEEjN4cuda3std3__44lessIS7_EES7_EEvbT_PT2_T0_SH_PSH_T1_SH_i:
[----:B------:R-:W-:Y:S01]  /*0000*/  LDC R1, c[0x0][0x37c] ;  /* 0x0000df00ff017b82 */ /* 0x000fe20000000800 */
[----:B------:R-:W0:Y:S01]  /*0010*/  S2R R0, SR_CTAID.X ;  /* 0x0000000000007919 */ /* 0x000e220000002500 */
[----:B------:R-:W0:Y:S01]  /*0020*/  LDCU UR4, c[0x0][0x360] ;  /* 0x00006c00ff0477ac */ /* 0x000e220008000800 */
[----:B------:R-:W0:Y:S01]  /*0030*/  S2R R3, SR_TID.X ;  /* 0x0000000000037919 */ /* 0x000e220000002100 */
[----:B------:R-:W1:Y:S01]  /*0040*/  LDCU UR6, c[0x0][0x39c] ;  /* 0x00007380ff0677ac */ /* 0x000e620008000800 */
[----:B0-----:R-:W-:-:S05]  /*0050*/  IMAD R0, R0, UR4, R3 ;  /* 0x0000000400007c24 */ /* 0x001fca000f8e0203 */
[----:B-1----:R-:W-:-:S13]  /*0060*/  ISETP.GE.U32.AND P0, PT, R0, UR6, PT ;  /* 0x0000000600007c0c */ /* 0x002fda000bf06070 */
[----:B------:R-:W-:Y:S05]  /*0070*/  @P0 EXIT ;  /* 0x000000000000094d */ /* 0x000fea0003800000 */
[----:B------:R-:W0:Y:S01]  /*0080*/  LDCU UR5, c[0x0][0x3ac] ;  /* 0x00007580ff0577ac */ /* 0x000e220008000800 */
[----:B------:R-:W-:Y:S01]  /*0090*/  VIADD R2, R0, 0x1 ;  /* 0x0000000100027836 */ /* 0x000fe20000000000 */
[----:B------:R-:W-:Y:S01]  /*00a0*/  ACQBULK ;  /* 0x000000000000782e */ /* 0x000fe20000000000 */
[----:B------:R-:W1:Y:S03]  /*00b0*/  LDCU UR7, c[0x0][0x3b0] ;  /* 0x00007600ff0777ac */ /* 0x000e660008000800 */
[----:B------:R-:W-:Y:S01]  /*00c0*/  ISETP.NE.AND P0, PT, R2, UR6, PT ;  /* 0x0000000602007c0c */ /* 0x000fe2000bf05270 */
[----:B------:R-:W2:Y:S01]  /*00d0*/  LDCU UR10, c[0x0][0x398] ;  /* 0x00007300ff0a77ac */ /* 0x000ea20008000800 */
[----:B------:R-:W3:Y:S01]  /*00e0*/  LDCU.64 UR8, c[0x0][0x358] ;  /* 0x00006b00ff0877ac */ /* 0x000ee20008000a00 */
[----:B0-----:R-:W-:-:S10]  /*00f0*/  UIADD3 UR4, UPT, UPT, -UR5, URZ, URZ ;  /* 0x000000ff05047290 */ /* 0x001fd4000fffe1ff */
[----:B------:R-:W0:Y:S01]  /*0100*/  @!P0 LDC.64 R4, c[0x0][0x3a0] ;  /* 0x0000e800ff048b82 */ /* 0x000e220000000a00 */
[----:B------:R-:W-:Y:S01]  /*0110*/  LOP3.LUT R2, R0, UR4, RZ, 0xc0, !PT ;  /* 0x0000000400027c12 */ /* 0x000fe2000f8ec0ff */
[----:B------:R-:W-:-:S04]  /*0120*/  USHF.R.U32.HI UR4, URZ, 0x1, UR5 ;  /* 0x00000001ff047899 */ /* 0x000fc80008011605 */
[----:B-1----:R-:W-:Y:S01]  /*0130*/  IMAD R3, R2, UR7, RZ ;  /* 0x0000000702037c24 */ /* 0x002fe2000f8e02ff */
[----:B------:R-:W-:-:S04]  /*0140*/  UIMAD UR4, UR4, UR7, URZ ;  /* 0x00000007040472a4 */ /* 0x000fc8000f8e02ff */
[----:B------:R-:W-:-:S04]  /*0150*/  LOP3.LUT R2, RZ, R3, RZ, 0x33, !PT ;  /* 0x00000003ff027212 */ /* 0x000fc800078e33ff */
[----:B------:R-:W-:-:S04]  /*0160*/  VIMNMX.U32 R2, PT, PT, R2, UR4, PT ;  /* 0x0000000402027c48 */ /* 0x000fc8000bfe0000 */
[----:B--2---:R-:W-:Y:S01]  /*0170*/  VIADDMNMX.U32 R2, R2, R3, UR10, PT ;  /* 0x0000000a02027e46 */ /* 0x004fe2000b800003 */
[----:B0-----:R-:W-:Y:S01]  /*0180*/  @!P0 IMAD.WIDE.U32 R4, R0, 0x4, R4 ;  /* 0x0000000400048825 */ /* 0x001fe200078e0004 */
[----:B------:R-:W-:Y:S02]  /*0190*/  VIMNMX.U32 R3, PT, PT, R3, UR10, PT ;  /* 0x0000000a03037c48 */ /* 0x000fe4000bfe0000 */
[----:B------:R-:W-:Y:S02]  /*01a0*/  LOP3.LUT R6, RZ, R2, RZ, 0x33, !PT ;  /* 0x00000002ff067212 */ /* 0x000fe400078e33ff */
[----:B---3--:R0:W-:Y:S02]  /*01b0*/  @!P0 STG.E desc[UR8][R4.64], R2 ;  /* 0x0000000204008986 */ /* 0x0081e4000c101908 */
[----:B------:R-:W-:-:S04]  /*01c0*/  VIMNMX.U32 R7, PT, PT, R6, UR4, PT ;  /* 0x0000000406077c48 */ /* 0x000fc8000bfe0000 */
[----:B------:R-:W-:Y:S01]  /*01d0*/  VIADDMNMX.U32 R7, R7, R2, UR10, PT ;  /* 0x0000000a07077e46 */ /* 0x000fe2000b800002 */
[----:B------:R-:W-:Y:S06]  /*01e0*/  @!P0 EXIT ;  /* 0x000000000000894d */ /* 0x000fec0003800000 */
[----:B------:R-:W1:Y:S01]  /*01f0*/  LDCU.U8 UR6, c[0x0][0x380] ;  /* 0x00007000ff0677ac */ /* 0x000e620008000000 */
[----:B------:R-:W-:Y:S01]  /*0200*/  BSSY.RECONVERGENT B0, `(.L_x_76) ;  /* 0x0000044000007945 */ /* 0x000fe20003800200 */
[----:B------:R-:W-:-:S06]  /*0210*/  UIADD3 UR4, UPT, UPT, UR5, -0x1, URZ ;  /* 0xffffffff05047890 */ /* 0x000fcc000fffe0ff */
[----:B0-----:R-:W-:-:S05]  /*0220*/  LOP3.LUT R4, R0, UR4, RZ, 0xc0, !PT ;  /* 0x0000000400047c12 */ /* 0x001fca000f8ec0ff */
[----:B------:R-:W-:Y:S01]  /*0230*/  IMAD R4, R4, UR7, RZ ;  /* 0x0000000704047c24 */ /* 0x000fe2000f8e02ff */
[----:B-1----:R-:W-:-:S04]  /*0240*/  UPRMT UR6, UR6, 0x8880, URZ ;  /* 0x0000888006067896 */ /* 0x002fc800080000ff */
[----:B------:R-:W-:-:S03]  /*0250*/  VIADDMNMX.U32 R4, R7, -R3, R4, PT ;  /* 0x8000000307047246 */ /* 0x000fc60003800004 */
[----:B------:R-:W-:Y:S02]  /*0260*/  UMOV UR4, UR6 ;  /* 0x0000000600047c82 */ /* 0x000fe40008000000 */
[----:B------:R-:W-:-:S09]  /*0270*/  UISETP.NE.AND UP0, UPT, UR4, URZ, UPT ;  /* 0x000000ff0400728c */ /* 0x000fd2000bf05270 */
[----:B------:R-:W-:Y:S05]  /*0280*/  BRA.U !UP0, `(.L_x_77) ;  /* 0x00000001087c7547 */ /* 0x000fea000b800000 */
[----:B------:R-:W-:Y:S01]  /*0290*/  IMAD.IADD R7, R7, 0x1, -R2 ;  /* 0x0000000107077824 */ /* 0x000fe200078e0a02 */
[----:B------:R-:W-:Y:S01]  /*02a0*/  VIADDMNMX.U32 R5, R2, -R3, R4, PT ;  /* 0x8000000302057246 */ /* 0x000fe20003800004 */
[----:B------:R-:W-:Y:S03]  /*02b0*/  BSSY.RECONVERGENT B1, `(.L_x_78) ;  /* 0x000001b000017945 */ /* 0x000fe60003800200 */
[----:B------:R-:W-:-:S05]  /*02c0*/  VIMNMX.U32 R6, PT, PT, R4, R7, !PT ;  /* 0x0000000704067248 */ /* 0x000fca0007fe0000 */
[----:B------:R-:W-:-:S05]  /*02d0*/  IMAD.IADD R6, R6, 0x1, -R7 ;  /* 0x0000000106067824 */ /* 0x000fca00078e0a07 */
[----:B------:R-:W-:-:S13]  /*02e0*/  ISETP.GE.U32.AND P0, PT, R6, R5, PT ;  /* 0x000000050600720c */ /* 0x000fda0003f06070 */
[----:B------:R-:W-:Y:S05]  /*02f0*/  @P0 BRA `(.L_x_79) ;  /* 0x0000000000580947 */ /* 0x000fea0003800000 */
[----:B------:R-:W0:Y:S02]  /*0300*/  LDC.64 R8, c[0x0][0x388] ;  /* 0x0000e200ff087b82 */ /* 0x000e240000000a00 */
.L_x_80:
[----:B------:R-:W-:-:S05]  /*0310*/  IMAD.IADD R7, R5, 0x1, -R6 ;  /* 0x0000000105077824 */ /* 0x000fca00078e0a06 */
[----:B------:R-:W-:-:S04]  /*0320*/  LEA.HI R14, R7, R6, RZ, 0x1f ;  /* 0x00000006070e7211 */ /* 0x000fc800078ff8ff */
[-C--:B------:R-:W-:Y:S02]  /*0330*/  LOP3.LUT R7, RZ, R14.reuse, RZ, 0x33, !PT ;  /* 0x0000000eff077212 */ /* 0x080fe400078e33ff */
[----:B------:R-:W-:-:S03]  /*0340*/  IADD3 R13, P0, PT, R3, R14, RZ ;  /* 0x0000000e030d7210 */ /* 0x000fc60007f1e0ff */
[----:B------:R-:W-:Y:S02]  /*0350*/  IMAD.IADD R7, R4, 0x1, R7 ;  /* 0x0000000104077824 */ /* 0x000fe400078e0207 */
[----:B------:R-:W-:Y:S02]  /*0360*/  IMAD.X R10, RZ, RZ, RZ, P0 ;  /* 0x000000ffff0a7224 */ /* 0x000fe400000e06ff */
[----:B0-----:R-:W-:Y:S01]  /*0370*/  IMAD.WIDE.U32 R12, R13, 0x30, R8 ;  /* 0x000000300d0c7825 */ /* 0x001fe200078e0008 */
[----:B------:R-:W-:-:S03]  /*0380*/  IADD3 R7, P1, PT, R2, R7, RZ ;  /* 0x0000000702077210 */ /* 0x000fc60007f3e0ff */
[----:B------:R-:W-:Y:S02]  /*0390*/  IMAD R17, R10, 0x30, RZ ;  /* 0x000000300a117824 */ /* 0x000fe400078e02ff */
[----:B------:R-:W-:Y:S02]  /*03a0*/  IMAD.X R15, RZ, RZ, RZ, P1 ;  /* 0x000000ffff0f7224 */ /* 0x000fe400008e06ff */
[----:B------:R-:W-:-:S04]  /*03b0*/  IMAD.WIDE.U32 R10, R7, 0x30, R8 ;  /* 0x00000030070a7825 */ /* 0x000fc800078e0008 */
[----:B------:R-:W-:Y:S02]  /*03c0*/  IMAD R15, R15, 0x30, RZ ;  /* 0x000000300f0f7824 */ /* 0x000fe400078e02ff */
[----:B------:R-:W-:Y:S02]  /*03d0*/  IMAD.IADD R13, R13, 0x1, R17 ;  /* 0x000000010d0d7824 */ /* 0x000fe400078e0211 */
[----:B------:R-:W-:-:S03]  /*03e0*/  IMAD.IADD R11, R11, 0x1, R15 ;  /* 0x000000010b0b7824 */ /* 0x000fc600078e020f */
[----:B------:R-:W2:Y:S04]  /*03f0*/  LDG.E R12, desc[UR8][R12.64+0x24] ;  /* 0x000024080c0c7981 */ /* 0x000ea8000c1e1900 */
[----:B------:R-:W2:Y:S02]  /*0400*/  LDG.E R11, desc[UR8][R10.64+0x24] ;  /* 0x000024080a0b7981 */ /* 0x000ea4000c1e1900 */
[----:B--2---:R-:W-:-:S04]  /*0410*/  FSETP.GT.AND P0, PT, R11, R12, PT ;  /* 0x0000000c0b00720b */ /* 0x004fc80003f04000 */
[----:B------:R-:W-:-:S09]  /*0420*/  SEL R5, R5, R14, !P0 ;  /* 0x0000000e05057207 */ /* 0x000fd20004000000 */
[----:B------:R-:W-:-:S05]  /*0430*/  @!P0 VIADD R6, R14, 0x1 ;  /* 0x000000010e068836 */ /* 0x000fca0000000000 */
[----:B------:R-:W-:-:S13]  /*0440*/  ISETP.GE.U32.AND P0, PT, R6, R5, PT ;  /* 0x000000050600720c */ /* 0x000fda0003f06070 */
[----:B------:R-:W-:Y:S05]  /*0450*/  @!P0 BRA `(.L_x_80) ;  /* 0xfffffffc00ac8947 */ /* 0x000fea000383ffff */
.L_x_79:
[----:B------:R-:W-:Y:S05]  /*0460*/  BSYNC.RECONVERGENT B1 ;  /* 0x0000000000017941 */ /* 0x000fea0003800200 */
.L_x_78:
[----:B------:R-:W-:Y:S05]  /*0470*/  BRA `(.L_x_81) ;  /* 0x0000000000707947 */ /* 0x000fea0003800000 */
.L_x_77:
[C---:B------:R-:W-:Y:S02]  /*0480*/  IADD3 R7, PT, PT, -R2.reuse, R7, RZ ;  /* 0x0000000702077210 */ /* 0x040fe40007ffe1ff */
[----:B------:R-:W-:Y:S02]  /*0490*/  VIADDMNMX.U32 R5, R2, -R3, R4, PT ;  /* 0x8000000302057246 */ /* 0x000fe40003800004 */
[----:B------:R-:W-:-:S05]  /*04a0*/  VIMNMX.U32 R6, PT, PT, R4, R7, !PT ;  /* 0x0000000704067248 */ /* 0x000fca0007fe0000 */
[----:B------:R-:W-:-:S05]  /*04b0*/  IMAD.IADD R6, R6, 0x1, -R7 ;  /* 0x0000000106067824 */ /* 0x000fca00078e0a07 */
[----:B------:R-:W-:-:S13]  /*04c0*/  ISETP.GE.U32.AND P0, PT, R6, R5, PT ;  /* 0x000000050600720c */ /* 0x000fda0003f06070 */
[----:B------:R-:W-:Y:S05]  /*04d0*/  @P0 BRA `(.L_x_81) ;  /* 0x0000000000580947 */ /* 0x000fea0003800000 */
[----:B------:R-:W0:Y:S02]  /*04e0*/  LDC.64 R8, c[0x0][0x390] ;  /* 0x0000e400ff087b82 */ /* 0x000e240000000a00 */
.L_x_82:
        /* <DEDUP_REMOVED lines=10> */
[----:B------:R-:W-:Y:S01]  /*0590*/  IMAD.WIDE.U32 R10, R7, 0x30, R8 ;  /* 0x00000030070a7825 */ /* 0x000fe200078e0008 */
[----:B------:R-:W-:-:S03]  /*05a0*/  IADD3 R13, PT, PT, R13, R17, RZ ;  /* 0x000000110d0d7210 */ /* 0x000fc60007ffe0ff */
[----:B------:R-:W-:Y:S02]  /*05b0*/  IMAD R15, R15, 0x30, RZ ;  /* 0x000000300f0f7824 */ /* 0x000fe400078e02ff */
[----:B------:R-:W2:Y:S02]  /*05c0*/  LDG.E R12, desc[UR8][R12.64+0x24] ;  /* 0x000024080c0c7981 */ /* 0x000ea4000c1e1900 */
[----:B------:R-:W-:-:S06]  /*05d0*/  IMAD.IADD R11, R11, 0x1, R15 ;  /* 0x000000010b0b7824 */ /* 0x000fcc00078e020f */
[----:B------:R-:W2:Y:S02]  /*05e0*/  LDG.E R11, desc[UR8][R10.64+0x24] ;  /* 0x000024080a0b7981 */ /* 0x000ea4000c1e1900 */
[----:B--2---:R-:W-:-:S04]  /*05f0*/  FSETP.GT.AND P0, PT, R11, R12, PT ;  /* 0x0000000c0b00720b */ /* 0x004fc80003f04000 */
[----:B------:R-:W-:-:S09]  /*0600*/  SEL R5, R5, R14, !P0 ;  /* 0x0000000e05057207 */ /* 0x000fd20004000000 */
[----:B------:R-:W-:-:S05]  /*0610*/  @!P0 VIADD R6, R14, 0x1 ;  /* 0x000000010e068836 */ /* 0x000fca0000000000 */
[----:B------:R-:W-:-:S13]  /*0620*/  ISETP.GE.U32.AND P0, PT, R6, R5, PT ;  /* 0x000000050600720c */ /* 0x000fda0003f06070 */
[----:B------:R-:W-:Y:S05]  /*0630*/  @!P0 BRA `(.L_x_82) ;  /* 0xfffffffc00ac8947 */ /* 0x000fea000383ffff */
.L_x_81:
[----:B------:R-:W-:Y:S05]  /*0640*/  BSYNC.RECONVERGENT B0 ;  /* 0x0000000000007941 */ /* 0x000fea0003800200 */
.L_x_76:
[----:B------:R-:W0:Y:S01]  /*0650*/  LDC.64 R4, c[0x0][0x3a0] ;  /* 0x0000e800ff047b82 */ /* 0x000e220000000a00 */
[----:B------:R-:W-:Y:S02]  /*0660*/  IMAD.IADD R3, R3, 0x1, R6 ;  /* 0x0000000103037824 */ /* 0x000fe400078e0206 */
[----:B0-----:R-:W-:-:S05]  /*0670*/  IMAD.WIDE.U32 R4, R0, 0x4, R4 ;  /* 0x0000000400047825 */ /* 0x001fca00078e0004 */
[----:B------:R-:W-:Y:S01]  /*0680*/  STG.E desc[UR8][R4.64], R3 ;  /* 0x0000000304007986 */ /* 0x000fe2000c101908 */
[----:B------:R-:W-:Y:S05]  /*0690*/  EXIT ;  /* 0x000000000000794d */ /* 0x000fea0003800000 */
.L_x_83:
        /* <DEDUP_REMOVED lines=14> */
.L_x_112:


//--------------------- .text._ZN3cub18CUB_300001_SM_10006detail10merge_sort30DeviceMergeSortBlockSortKernelINS2_10policy_hubIN6thrust24THRUST_300001_SM_1000_NS10device_ptrI13RadiosityDataEEE9Policy600ES9_PNS0_8NullTypeES9_SD_jN4cuda3std3__44lessIS8_EES8_SC_EEvbT0_T1_T2_T3_T4_PT6_PT7_T5_NS1_7vsmem_tE --------------------------
	.section	.text._ZN3cub18CUB_300001_SM_10006detail10merge_sort30DeviceMergeSortBlockSortKernelINS2_10policy_hubIN6thrust24THRUST_300001_SM_1000_NS10device_ptrI13RadiosityDataEEE9Policy600ES9_PNS0_8NullTypeES9_SD_jN4cuda3std3__44lessIS8_EES8_SC_EEvbT0_T1_T2_T3_T4_PT6_PT7_T5_NS1_7vsmem_tE,"ax",@progbits
	.align	128
        .global         _ZN3cub18CUB_300001_SM_10006detail10merge_sort30DeviceMergeSortBlockSortKernelINS2_10policy_hubIN6thrust24THRUST_300001_SM_1000_NS10device_ptrI13RadiosityDataEEE9Policy600ES9_PNS0_8NullTypeES9_SD_jN4cuda3std3__44lessIS8_EES8_SC_EEvbT0_T1_T2_T3_T4_PT6_PT7_T5_NS1_7vsmem_tE
        .type           _ZN3cub18CUB_300001_SM_10006detail10merge_sort30DeviceMergeSortBlockSortKernelINS2_10policy_hubIN6thrust24THRUST_300001_SM_1000_NS10device_ptrI13RadiosityDataEEE9Policy600ES9_PNS0_8NullTypeES9_SD_jN4cuda3std3__44lessIS8_EES8_SC_EEvbT0_T1_T2_T3_T4_PT6_PT7_T5_NS1_7vsmem_tE,@function
        .size           _ZN3cub18CUB_300001_SM_10006detail10merge_sort30DeviceMergeSortBlockSortKernelINS2_10policy_hubIN6thrust24THRUST_300001_SM_1000_NS10device_ptrI13RadiosityDataEEE9Policy600ES9_PNS0_8NullTypeES9_SD_jN4cuda3std3__44lessIS8_EES8_SC_EEvbT0_T1_T2_T3_T4_PT6_PT7_T5_NS1_7vsmem_tE,(.L_x_113 - _ZN3cub18CUB_300001_SM_10006detail10merge_sort30DeviceMergeSortBlockSortKernelINS2_10policy_hubIN6thrust24THRUST_300001_SM_1000_NS10device_ptrI13RadiosityDataEEE9Policy600ES9_PNS0_8NullTypeES9_SD_jN4cuda3std3__44lessIS8_EES8_SC_EEvbT0_T1_T2_T3_T4_PT6_PT7_T5_NS1_7vsmem_tE)
        .other          _ZN3cub18CUB_300001_SM_10006detail10merge_sort30DeviceMergeSortBlockSortKernelINS2_10policy_hubIN6thrust24THRUST_300001_SM_1000_NS10device_ptrI13RadiosityDataEEE9Policy600ES9_PNS0_8NullTypeES9_SD_jN4cuda3std3__44lessIS8_EES8_SC_EEvbT0_T1_T2_T3_T4_PT6_PT7_T5_NS1_7vsmem_tE,@"STO_CUDA_ENTRY STV_DEFAULT"
_ZN3cub18CUB_300001_SM_10006detail10merge_sort30DeviceMergeSortBlockSortKernelINS2_10policy_hubIN6thrust24THRUST_300001_SM_1000_NS10device_ptrI13RadiosityDataEEE9Policy600ES9_PNS0_8NullTypeES9_SD_jN4cuda3std3__44lessIS8_EES8_SC_EEvbT0_T1_T2_T3_T4_PT6_PT7_T5_NS1_7vsmem_tE:
.text._ZN3cub18CUB_300001_SM_10006detail10merge_sort30DeviceMergeSortBlockSortKernelINS2_10policy_hubIN6thrust24THRUST_300001_SM_1000_NS10device_ptrI13RadiosityDataEEE9Policy600ES9_PNS0_8NullTypeES9_SD_jN4cuda3std3__44lessIS8_EES8_SC_EEvbT0_T1_T2_T3_T4_PT6_PT7_T5_NS1_7vsmem_tE:
[----:B------:R-:W-:Y:S01]  /*0000*/  LDC R1, c[0x0][0x37c] ;  /* 0x0000df00ff017b82 */ /* 0x000fe20000000800 */
[----:B------:R-:W0:Y:S01]  /*0010*/  S2R R0, SR_CTAID.X ;  /* 0x0000000000007919 */ /* 0x000e220000002500 */
[----:B------:R-:W1:Y:S01]  /*0020*/  LDCU UR4, c[0x0][0x370] ;  /* 0x00006e00ff0477ac */ /* 0x000e620008000800 */
[----:B------:R-:W2:Y:S01]  /*0030*/  LDCU.64 UR8, c[0x0][0x358] ;  /* 0x00006b00ff0877ac */ /* 0x000ea20008000a00 */
[----:B-1----:R-:W-:-:S06]  /*0040*/  UIADD3 UR4, UPT, UPT, UR4, -0x1, URZ ;  /* 0xffffffff04047890 */ /* 0x002fcc000fffe0ff */
[C---:B0-----:R-:W-:Y:S01]  /*0050*/  ISETP.GE.U32.AND P0, PT, R0.reuse, UR4, PT ;  /* 0x0000000400007c0c */ /* 0x041fe2000bf06070 */
[----:B------:R-:W-:-:S12]  /*0060*/  IMAD.SHL.U32 R0, R0, 0x100, RZ ;  /* 0x0000010000007824 */ /* 0x000fd800078e00ff */
[----:B--2---:R-:W-:Y:S05]  /*0070*/  @P0 BRA `(.L_x_84) ;  /* 0x0000000800b40947 */ /* 0x004fea0003800000 */
[----:B------:R-:W0:Y:S01]  /*0080*/  S2R R31, SR_TID.X ;  /* 0x00000000001f7919 */ /* 0x000e220000002100 */
[----:B------:R-:W1:Y:S01]  /*0090*/  LDC.64 R2, c[0x0][0x388] ;  /* 0x0000e200ff027b82 */ /* 0x000e620000000a00 */
[----:B------:R-:W-:Y:S01]  /*00a0*/  ACQBULK ;  /* 0x000000000000782e */ /* 0x000fe20000000000 */
[----:B0-----:R-:W-:-:S05]  /*00b0*/  IADD3 R5, P0, PT, R0, R31, RZ ;  /* 0x0000001f00057210 */ /* 0x001fca0007f1e0ff */
[----:B------:R-:W-:Y:S02]  /*00c0*/  IMAD.X R0, RZ, RZ, RZ, P0 ;  /* 0x000000ffff007224 */ /* 0x000fe400000e06ff */
        /* <DEDUP_REMOVED lines=31> */
[----:B0-----:R-:W-:-:S07]  /*02c0*/  IMAD.MOV.U32 R30, RZ, RZ, 0x2 ;  /* 0x00000002ff1e7424 */ /* 0x001fce00078e00ff */
.L_x_91:
[----:B--2---:R-:W0:Y:S01]  /*02d0*/  S2R R21, SR_CgaCtaId ;  /* 0x0000000000157919 */ /* 0x004e220000008800 */
[--C-:B------:R-:W-:Y:S01]  /*02e0*/  IMAD.MOV R0, RZ, RZ, -R30.reuse ;  /* 0x000000ffff007224 */ /* 0x100fe200078e0a1e */
[----:B------:R-:W-:Y:S01]  /*02f0*/  BSSY.RECONVERGENT B0, `(.L_x_85) ;  /* 0x0000028000007945 */ /* 0x000fe20003800200 */
[----:B------:R-:W-:Y:S01]  /*0300*/  VIADD R2, R30, 0xffffffff ;  /* 0xffffffff1e027836 */ /* 0x000fe20000000000 */
[----:B------:R-:W-:Y:S02]  /*0310*/  BAR.SYNC.DEFER_BLOCKING 0x0 ;  /* 0x0000000000007b1d */ /* 0x000fe40000010000 */
[----:B-1----:R-:W-:Y:S02]  /*0320*/  LOP3.LUT R17, R31, R0, RZ, 0xc0, !PT ;  /* 0x000000001f117212 */ /* 0x002fe400078ec0ff */
[----:B------:R-:W-:Y:S02]  /*0330*/  SHF.R.U32.HI R0, RZ, 0x1, R30 ;  /* 0x00000001ff007819 */ /* 0x000fe4000001161e */
[----:B------:R-:W-:-:S02]  /*0340*/  VIMNMX.U32 R17, PT, PT, R17, 0x100, PT ;  /* 0x0000010011117848 */ /* 0x000fc40003fe0000 */
[----:B------:R-:W-:Y:S02]  /*0350*/  LOP3.LUT R2, R2, R31, RZ, 0xc0, !PT ;  /* 0x0000001f02027212 */ /* 0x000fe400078ec0ff */
[-C--:B------:R-:W-:Y:S02]  /*0360*/  VIADDMNMX.U32 R29, R17, R0.reuse, 0x100, PT ;  /* 0x00000100111d7446 */ /* 0x080fe40003800000 */
[----:B------:R-:W-:Y:S02]  /*0370*/  VIMNMX.U32 R2, PT, PT, R2, 0x100, PT ;  /* 0x0000010002027848 */ /* 0x000fe40003fe0000 */
[----:B------:R-:W-:Y:S02]  /*0380*/  VIADDMNMX.U32 R3, R29, R0, 0x100, PT ;  /* 0x000001001d037446 */ /* 0x000fe40003800000 */
[----:B------:R-:W-:-:S03]  /*0390*/  MOV R0, 0x400 ;  /* 0x0000040000007802 */ /* 0x000fc60000000f00 */
[----:B------:R-:W-:-:S05]  /*03a0*/  IMAD.IADD R19, R3, 0x1, -R29 ;  /* 0x0000000103137824 */ /* 0x000fca00078e0a1d */
[C---:B------:R-:W-:Y:S01]  /*03b0*/  ISETP.GE.AND P0, PT, R2.reuse, R19, PT ;  /* 0x000000130200720c */ /* 0x040fe20003f06270 */
[----:B------:R-:W-:Y:S01]  /*03c0*/  IMAD.IADD R19, R2, 0x1, -R19 ;  /* 0x0000000102137824 */ /* 0x000fe200078e0a13 */
[----:B0-----:R-:W-:Y:S02]  /*03d0*/  LEA R0, R21, R0, 0x18 ;  /* 0x0000000015007211 */ /* 0x001fe400078ec0ff */
[----:B------:R-:W-:Y:S02]  /*03e0*/  VIADDMNMX R21, R29, -R17, R2, PT ;  /* 0x800000111d157246 */ /* 0x000fe40003800102 */
[----:B------:R-:W-:Y:S01]  /*03f0*/  SEL R28, R19, RZ, P0 ;  /* 0x000000ff131c7207 */ /* 0x000fe20000000000 */
[----:B------:R-:W-:-:S03]  /*0400*/  IMAD R16, R31, 0x30, R0 ;  /* 0x000000301f107824 */ /* 0x000fc600078e0200 */
[----:B------:R-:W-:Y:S02]  /*0410*/  ISETP.GE.AND P0, PT, R28, R21, PT ;  /* 0x000000151c00720c */ /* 0x000fe40003f06270 */
[----:B-1----:R0:W-:Y:S04]  /*0420*/  STS.128 [R16], R12 ;  /* 0x0000000c10007388 */ /* 0x0021e80000000c00 */
[----:B--23--:R0:W-:Y:S04]  /*0430*/  STS.128 [R16+0x10], R8 ;  /* 0x0000100810007388 */ /* 0x00c1e80000000c00 */
[----:B---3--:R0:W-:Y:S01]  /*0440*/  STS.128 [R16+0x20], R4 ;  /* 0x0000200410007388 */ /* 0x0081e20000000c00 */
[----:B------:R-:W-:Y:S06]  /*0450*/  BAR.SYNC.DEFER_BLOCKING 0x0 ;  /* 0x0000000000007b1d */ /* 0x000fec0000010000 */
[----:B------:R-:W-:Y:S05]  /*0460*/  @P0 BRA `(.L_x_86) ;  /* 0x0000000000400947 */ /* 0x000fea0003800000 */
[----:B0-----:R-:W-:-:S07]  /*0470*/  IADD3 R9, PT, PT, R2, R29, RZ ;  /* 0x0000001d02097210 */ /* 0x001fce0007ffe0ff */
.L_x_87:
        /* <DEDUP_REMOVED lines=15> */
.L_x_86:
[----:B------:R-:W-:Y:S05]  /*0570*/  BSYNC.RECONVERGENT B0 ;  /* 0x0000000000007941 */ /* 0x000fea0003800200 */
.L_x_85:
[----:B0-----:R-:W-:Y:S01]  /*0580*/  IMAD.IADD R8, R17, 0x1, R28 ;  /* 0x0000000111087824 */ /* 0x001fe200078e021c */
        /* <DEDUP_REMOVED lines=15> */
.L_x_89:
[----:B-1----:R-:W-:Y:S01]  /*0680*/  IMAD.MOV.U32 R12, RZ, RZ, R16 ;  /* 0x000000ffff0c7224 */ /* 0x002fe200078e0010 */
[----:B------:R-:W-:Y:S01]  /*0690*/  MOV R15, R19 ;  /* 0x00000013000f7202 */ /* 0x000fe20000000f00 */
[----:B------:R-:W-:Y:S02]  /*06a0*/  IMAD.MOV.U32 R13, RZ, RZ, R17 ;  /* 0x000000ffff0d7224 */ /* 0x000fe400078e0011 */
[----:B------:R-:W-:Y:S02]  /*06b0*/  IMAD.MOV.U32 R14, RZ, RZ, R18 ;  /* 0x000000ffff0e7224 */ /* 0x000fe400078e0012 */
[----:B--23--:R-:W-:Y:S02]  /*06c0*/  IMAD.MOV.U32 R8, RZ, RZ, R20 ;  /* 0x000000ffff087224 */ /* 0x00cfe400078e0014 */
[----:B------:R-:W-:Y:S02]  /*06d0*/  IMAD.MOV.U32 R9, RZ, RZ, R21 ;  /* 0x000000ffff097224 */ /* 0x000fe400078e0015 */
[----:B------:R-:W-:-:S02]  /*06e0*/  IMAD.MOV.U32 R10, RZ, RZ, R22 ;  /* 0x000000ffff0a7224 */ /* 0x000fc400078e0016 */
[----:B------:R-:W-:Y:S02]  /*06f0*/  IMAD.MOV.U32 R11, RZ, RZ, R23 ;  /* 0x000000ffff0b7224 */ /* 0x000fe400078e0017 */
[----:B0-----:R-:W-:Y:S02]  /*0700*/  IMAD.MOV.U32 R4, RZ, RZ, R24 ;  /* 0x000000ffff047224 */ /* 0x001fe400078e0018 */
[----:B------:R-:W-:Y:S02]  /*0710*/  IMAD.MOV.U32 R5, RZ, RZ, R25 ;  /* 0x000000ffff057224 */ /* 0x000fe400078e0019 */
[----:B------:R-:W-:Y:S02]  /*0720*/  IMAD.MOV.U32 R6, RZ, RZ, R26 ;  /* 0x000000ffff067224 */ /* 0x000fe400078e001a */
[----:B------:R-:W-:-:S07]  /*0730*/  IMAD.MOV.U32 R7, RZ, RZ, R27 ;  /* 0x000000ffff077224 */ /* 0x000fce00078e001b */
.L_x_90:
[----:B------:R-:W-:Y:S05]  /*0740*/  BSYNC.RECONVERGENT B0 ;  /* 0x0000000000007941 */ /* 0x000fea0003800200 */
.L_x_88:
[C---:B------:R-:W-:Y:S02]  /*0750*/  ISETP.GE.U32.AND P0, PT, R30.reuse, 0x81, PT ;  /* 0x000000811e00780c */ /* 0x040fe40003f06070 */
[----:B------:R-:W-:-:S11]  /*0760*/  SHF.L.U32 R30, R30, 0x1, RZ ;  /* 0x000000011e1e7819 */ /* 0x000fd600000006ff */
[----:B------:R-:W-:Y:S05]  /*0770*/  @!P0 BRA `(.L_x_91) ;  /* 0xfffffff800d48947 */ /* 0x000fea000383ffff */
[----:B------:R-:W0:Y:S02]  /*0780*/  LDCU.U8 UR4, c[0x0][0x380] ;  /* 0x00007000ff0477ac */ /* 0x000e240008000000 */
[----:B0-----:R-:W-:-:S04]  /*0790*/  UPRMT UR4, UR4, 0x8880, URZ ;  /* 0x0000888004047896 */ /* 0x001fc800080000ff */
[----:B------:R-:W-:Y:S01]  /*07a0*/  UISETP.NE.AND UP0, UPT, UR4, URZ, UPT ;  /* 0x000000ff0400728c */ /* 0x000fe2000bf05270 */
[----:B------:R-:W-:Y:S08]  /*07b0*/  BAR.SYNC.DEFER_BLOCKING 0x0 ;  /* 0x0000000000007b1d */ /* 0x000ff00000010000 */
[----:B------:R-:W-:Y:S05]  /*07c0*/  BRA.U !UP0, `(.L_x_92) ;  /* 0x0000000108747547 */ /* 0x000fea000b800000 */
[----:B------:R-:W0:Y:S01]  /*07d0*/  S2R R0, SR_CTAID.X ;  /* 0x0000000000007919 */ /* 0x000e220000002500 */
[----:B------:R-:W4:Y:S01]  /*07e0*/  LDC.64 R2, c[0x0][0x398] ;  /* 0x0000e600ff027b82 */ /* 0x000f220000000a00 */
[----:B------:R-:W-:Y:S01]  /*07f0*/  LOP3.LUT R29, R31, 0x3e0, RZ, 0xc0, !PT ;  /* 0x000003e01f1d7812 */ /* 0x000fe200078ec0ff */
[----:B------:R-:W-:Y:S04]  /*0800*/  STS.128 [R32], R12 ;  /* 0x0000000c20007388 */ /* 0x000fe80000000c00 */
[----:B---3--:R-:W-:Y:S04]  /*0810*/  STS.128 [R32+0x10], R8 ;  /* 0x0000100820007388 */ /* 0x008fe80000000c00 */
[----:B------:R3:W-:Y:S01]  /*0820*/  STS.128 [R32+0x20], R4 ;  /* 0x0000200420007388 */ /* 0x0007e20000000c00 */
[----:B------:R-:W-:-:S03]  /*0830*/  NOP ;  /* 0x0000000000007918 */ /* 0x000fc60000000000 */
[----:B--2---:R-:W2:Y:S04]  /*0840*/  LDS.128 R20, [R32] ;  /* 0x0000000020147984 */ /* 0x004ea80000000c00 */
[----:B-1----:R-:W1:Y:S04]  /*0850*/  LDS.128 R16, [R32+0x10] ;  /* 0x0000100020107984 */ /* 0x002e680000000c00 */
[----:B------:R-:W5:Y:S01]  /*0860*/  LDS.128 R24, [R32+0x20] ;  /* 0x0000200020187984 */ /* 0x000f620000000c00 */
[----:B0-----:R-:W-:-:S04]  /*0870*/  LEA R0, P0, R0, R29, 0x8 ;  /* 0x0000001d00007211 */ /* 0x001fc800078040ff */
[----:B------:R-:W-:Y:S01]  /*0880*/  LOP3.LUT R31, R0, 0x1f, R31, 0xf8, !PT ;  /* 0x0000001f001f7812 */ /* 0x000fe200078ef81f */
[----:B------:R-:W-:-:S04]  /*0890*/  IMAD.X R0, RZ, RZ, RZ, P0 ;  /* 0x000000ffff007224 */ /* 0x000fc800000e06ff */
[----:B----4-:R-:W-:-:S04]  /*08a0*/  IMAD.WIDE.U32 R2, R31, 0x30, R2 ;  /* 0x000000301f027825 */ /* 0x010fc800078e0002 */
[----:B---3--:R-:W-:-:S04]  /*08b0*/  IMAD R5, R0, 0x30, RZ ;  /* 0x0000003000057824 */ /* 0x008fc800078e02ff */
        /* <DEDUP_REMOVED lines=14> */
.L_x_92:
[----:B------:R-:W0:Y:S01]  /*09a0*/  S2R R0, SR_CTAID.X ;  /* 0x0000000000007919 */ /* 0x000e220000002500 */
[----:B------:R-:W4:Y:S01]  /*09b0*/  LDC.64 R2, c[0x0][0x3b0] ;  /* 0x0000ec00ff027b82 */ /* 0x000f220000000a00 */
[----:B------:R5:W-:Y:S04]  /*09c0*/  STS.128 [R32], R12 ;  /* 0x0000000c20007388 */ /* 0x000be80000000c00 */
[----:B---3--:R-:W-:Y:S04]  /*09d0*/  STS.128 [R32+0x10], R8 ;  /* 0x0000100820007388 */ /* 0x008fe80000000c00 */
[----:B------:R-:W-:Y:S01]  /*09e0*/  STS.128 [R32+0x20], R4 ;  /* 0x0000200420007388 */ /* 0x000fe20000000c00 */
[----:B------:R-:W-:-:S03]  /*09f0*/  NOP ;  /* 0x0000000000007918 */ /* 0x000fc60000000000 */
[----:B--2---:R-:W2:Y:S04]  /*0a00*/  LDS.128 R20, [R32] ;  /* 0x0000000020147984 */ /* 0x004ea80000000c00 */
[----:B-1----:R-:W1:Y:S04]  /*0a10*/  LDS.128 R16, [R32+0x10] ;  /* 0x0000100020107984 */ /* 0x002e680000000c00 */
[----:B------:R-:W3:Y:S01]  /*0a20*/  LDS.128 R24, [R32+0x20] ;  /* 0x0000200020187984 */ /* 0x000ee20000000c00 */
[----:B0-----:R-:W-:-:S05]  /*0a30*/  LEA R31, P0, R0, R31, 0x8 ;  /* 0x0000001f001f7211 */ /* 0x001fca00078040ff */
[----:B------:R-:W-:Y:S02]  /*0a40*/  IMAD.X R0, RZ, RZ, RZ, P0 ;  /* 0x000000ffff007224 */ /* 0x000fe400000e06ff */
[----:B----4-:R-:W-:-:S04]  /*0a50*/  IMAD.WIDE.U32 R2, R31, 0x30, R2 ;  /* 0x000000301f027825 */ /* 0x010fc800078e0002 */
[----:B-----5:R-:W-:-:S04]  /*0a60*/  IMAD R13, R0, 0x30, RZ ;  /* 0x00000030000d7824 */ /* 0x020fc800078e02ff */
        /* <DEDUP_REMOVED lines=9> */
[----:B---3--:R-:W-:Y:S04]  /*0b00*/  STG.E desc[UR8][R2.64+0x20], R24 ;  /* 0x0000201802007986 */ /* 0x008fe8000c101908 */
[----:B------:R-:W-:Y:S04]  /*0b10*/  STG.E desc[UR8][R2.64+0x24], R25 ;  /* 0x0000241902007986 */ /* 0x000fe8000c101908 */
[----:B------:R-:W-:Y:S04]  /*0b20*/  STG.E desc[UR8][R2.64+0x28], R26 ;  /* 0x0000281a02007986 */ /* 0x000fe8000c101908 */
[----:B------:R-:W-:Y:S01]  /*0b30*/  STG.E desc[UR8][R2.64+0x2c], R27 ;  /* 0x00002c1b02007986 */ /* 0x000fe2000c101908 */
[----:B------:R-:W-:Y:S05]  /*0b40*/  EXIT ;  /* 0x000000000000794d */ /* 0x000fea0003800000 */
.L_x_84:
[----:B------:R-:W0:Y:S01]  /*0b50*/  LDC.64 R2, c[0x0][0x388] ;  /* 0x0000e200ff027b82 */ /* 0x000e220000000a00 */
[----:B------:R-:W-:Y:S01]  /*0b60*/  ACQBULK ;  /* 0x000000000000782e */ /* 0x000fe20000000000 */
[----:B------:R-:W1:Y:S06]  /*0b70*/  S2R R29, SR_TID.X ;  /* 0x00000000001d7919 */ /* 0x000e6c0000002100 */
[----:B------:R-:W2:Y:S01]  /*0b80*/  LDC R5, c[0x0][0x3a8] ;  /* 0x0000ea00ff057b82 */ /* 0x000ea20000000800 */
[----:B0-----:R-:W-:-:S05]  /*0b90*/  IMAD.WIDE.U32 R2, R0, 0x30, R2 ;  /* 0x0000003000027825 */ /* 0x001fca00078e0002 */
        /* <DEDUP_REMOVED lines=13> */
[----:B--2---:R-:W-:-:S04]  /*0c70*/  VIADDMNMX R32, R32, R5, 0x100, PT ;  /* 0x0000010020207446 */ /* 0x004fc80003800105 */
[----:B-1----:R-:W-:-:S13]  /*0c80*/  ISETP.GE.AND P0, PT, R29, R32, PT ;  /* 0x000000201d00720c */ /* 0x002fda0003f06270 */
[----:B------:R-:W-:-:S05]  /*0c90*/  @!P0 IMAD R5, R29, 0x30, RZ ;  /* 0x000000301d058824 */ /* 0x000fca00078e02ff */
[----:B------:R-:W-:-:S05]  /*0ca0*/  @!P0 IADD3 R4, P1, PT, R5, R2, RZ ;  /* 0x0000000205048210 */ /* 0x000fca0007f3e0ff */
[----:B------:R-:W-:-:S05]  /*0cb0*/  @!P0 IMAD.X R5, RZ, RZ, R3, P1 ;  /* 0x000000ffff058224 */ /* 0x000fca00008e0603 */
[----:B---3--:R-:W2:Y:S04]  /*0cc0*/  @!P0 LDG.E R16, desc[UR8][R4.64] ;  /* 0x0000000804108981 */ /* 0x008ea8000c1e1900 */
[----:B----4-:R-:W2:Y:S04]  /*0cd0*/  @!P0 LDG.E R17, desc[UR8][R4.64+0x4] ;  /* 0x0000040804118981 */ /* 0x010ea8000c1e1900 */
[----:B-----5:R-:W2:Y:S04]  /*0ce0*/  @!P0 LDG.E R18, desc[UR8][R4.64+0x8] ;  /* 0x0000080804128981 */ /* 0x020ea8000c1e1900 */
[----:B------:R-:W2:Y:S04]  /*0cf0*/  @!P0 LDG.E R19, desc[UR8][R4.64+0xc] ;  /* 0x00000c0804138981 */ /* 0x000ea8000c1e1900 */
        /* <DEDUP_REMOVED lines=8> */
[----:B0-----:R-:W-:-:S02]  /*0d80*/  MOV R2, 0x400 ;  /* 0x0000040000027802 */ /* 0x001fc40000000f00 */
        /* <DEDUP_REMOVED lines=17> */
.L_x_99:
[----:B------:R-:W-:Y:S01]  /*0ea0*/  UIADD3 UR5, UPT, UPT, -UR4, URZ, URZ ;  /* 0x000000ff04057290 */ /* 0x000fe2000fffe1ff */
[----:B--2---:R-:W0:Y:S01]  /*0eb0*/  S2R R20, SR_CgaCtaId ;  /* 0x0000000000147919 */ /* 0x004e220000008800 */
[----:B------:R-:W-:Y:S01]  /*0ec0*/  UIADD3 UR6, UPT, UPT, UR4, -0x1, URZ ;  /* 0xffffffff04067890 */ /* 0x000fe2000fffe0ff */
[----:B------:R-:W-:Y:S01]  /*0ed0*/  MOV R33, 0x400 ;  /* 0x0000040000217802 */ /* 0x000fe20000000f00 */
[----:B------:R-:W-:Y:S01]  /*0ee0*/  BSSY.RECONVERGENT B0, `(.L_x_93) ;  /* 0x0000028000007945 */ /* 0x000fe20003800200 */
[----:B------:R-:W-:Y:S01]  /*0ef0*/  BAR.SYNC.DEFER_BLOCKING 0x0 ;  /* 0x0000000000007b1d */ /* 0x000fe20000010000 */
[C---:B------:R-:W-:Y:S01]  /*0f00*/  LOP3.LUT R3, R29.reuse, UR5, RZ, 0xc0, !PT ;  /* 0x000000051d037c12 */ /* 0x040fe2000f8ec0ff */
[----:B------:R-:W-:Y:S01]  /*0f10*/  USHF.R.U32.HI UR5, URZ, 0x1, UR4 ;  /* 0x00000001ff057899 */ /* 0x000fe20008011604 */
[----:B-1----:R-:W-:Y:S02]  /*0f20*/  LOP3.LUT R17, R29, UR6, RZ, 0xc0, !PT ;  /* 0x000000061d117c12 */ /* 0x002fe4000f8ec0ff */
[----:B------:R-:W-:-:S02]  /*0f30*/  VIMNMX R16, PT, PT, R32, R3, PT ;  /* 0x0000000320107248 */ /* 0x000fc40003fe0100 */
[----:B------:R-:W-:Y:S02]  /*0f40*/  VIMNMX R30, PT, PT, R32, R17, PT ;  /* 0x00000011201e7248 */ /* 0x000fe40003fe0100 */
[----:B------:R-:W-:-:S04]  /*0f50*/  VIADDMNMX R3, R16, UR5, R32, PT ;  /* 0x0000000510037c46 */ /* 0x000fc8000b800120 */
[C---:B------:R-:W-:Y:S02]  /*0f60*/  VIADDMNMX R0, R3.reuse, UR5, R32, PT ;  /* 0x0000000503007c46 */ /* 0x040fe4000b800120 */
[C---:B------:R-:W-:Y:S02]  /*0f70*/  VIADDMNMX R18, R3.reuse, -R16, R30, PT ;  /* 0x8000001003127246 */ /* 0x040fe4000380011e */
[----:B------:R-:W-:-:S04]  /*0f80*/  IADD3 R17, PT, PT, -R3, R0, RZ ;  /* 0x0000000003117210 */ /* 0x000fc80007ffe1ff */
[C---:B------:R-:W-:Y:S01]  /*0f90*/  ISETP.GE.AND P0, PT, R30.reuse, R17, PT ;  /* 0x000000111e00720c */ /* 0x040fe20003f06270 */
[----:B------:R-:W-:Y:S01]  /*0fa0*/  IMAD.IADD R17, R30, 0x1, -R17 ;  /* 0x000000011e117824 */ /* 0x000fe200078e0a11 */
[----:B-1----:R1:W-:Y:S04]  /*0fb0*/  STS.128 [R2], R12 ;  /* 0x0000000c02007388 */ /* 0x0023e80000000c00 */
[----:B------:R-:W-:Y:S01]  /*0fc0*/  SEL R31, R17, RZ, P0 ;  /* 0x000000ff111f7207 */ /* 0x000fe20000000000 */
[----:B--23--:R1:W-:Y:S01]  /*0fd0*/  STS.128 [R2+0x10], R8 ;  /* 0x0000100802007388 */ /* 0x00c3e20000000c00 */
[----:B0-----:R-:W-:Y:S02]  /*0fe0*/  LEA R33, R20, R33, 0x18 ;  /* 0x0000002114217211 */ /* 0x001fe400078ec0ff */
[----:B------:R-:W-:Y:S01]  /*0ff0*/  ISETP.GE.AND P0, PT, R31, R18, PT ;  /* 0x000000121f00720c */ /* 0x000fe20003f06270 */
[----:B---3--:R1:W-:Y:S01]  /*1000*/  STS.128 [R2+0x20], R4 ;  /* 0x0000200402007388 */ /* 0x0083e20000000c00 */
[----:B------:R-:W-:Y:S11]  /*1010*/  BAR.SYNC.DEFER_BLOCKING 0x0 ;  /* 0x0000000000007b1d */ /* 0x000ff60000010000 */
[----:B------:R-:W-:Y:S05]  /*1020*/  @P0 BRA `(.L_x_94) ;  /* 0x00000000004c0947 */ /* 0x000fea0003800000 */
[----:B-1----:R-:W0:Y:S01]  /*1030*/  S2R R5, SR_CgaCtaId ;  /* 0x0000000000057919 */ /* 0x002e220000008800 */
[----:B------:R-:W-:Y:S01]  /*1040*/  MOV R4, 0x400 ;  /* 0x0000040000047802 */ /* 0x000fe20000000f00 */
[----:B------:R-:W-:-:S03]  /*1050*/  IMAD.IADD R9, R30, 0x1, R3 ;  /* 0x000000011e097824 */ /* 0x000fc600078e0203 */
[----:B0-----:R-:W-:-:S07]  /*1060*/  LEA R11, R5, R4, 0x18 ;  /* 0x00000004050b7211 */ /* 0x001fce00078ec0ff */
.L_x_95:
        /* <DEDUP_REMOVED lines=15> */
.L_x_94:
[----:B------:R-:W-:Y:S05]  /*1160*/  BSYNC.RECONVERGENT B0 ;  /* 0x0000000000007941 */ /* 0x000fea0003800200 */
.L_x_93:
        /* <DEDUP_REMOVED lines=16> */
.L_x_97:
[----:B-1----:R-:W-:Y:S01]  /*1270*/  MOV R12, R16 ;  /* 0x00000010000c7202 */ /* 0x002fe20000000f00 */
[----:B------:R-:W-:Y:S01]  /*1280*/  IMAD.MOV.U32 R13, RZ, RZ, R17 ;  /* 0x000000ffff0d7224 */ /* 0x000fe200078e0011 */
[----:B0--3--:R-:W-:Y:S01]  /*1290*/  MOV R4, R24 ;  /* 0x0000001800047202 */ /* 0x009fe20000000f00 */
[----:B------:R-:W-:Y:S02]  /*12a0*/  IMAD.MOV.U32 R14, RZ, RZ, R18 ;  /* 0x000000ffff0e7224 */ /* 0x000fe400078e0012 */
        /* <DEDUP_REMOVED lines=8> */
.L_x_98:
[----:B------:R-:W-:Y:S05]  /*1330*/  BSYNC.RECONVERGENT B0 ;  /* 0x0000000000007941 */ /* 0x000fea0003800200 */
.L_x_96:
[----:B------:R-:W-:Y:S02]  /*1340*/  UISETP.GE.U32.AND UP0, UPT, UR4, 0x81, UPT ;  /* 0x000000810400788c */ /* 0x000fe4000bf06070 */
[----:B------:R-:W-:-:S07]  /*1350*/  USHF.L.U32 UR5, UR4, 0x1, URZ ;  /* 0x0000000104057899 */ /* 0x000fce00080006ff */
[----:B------:R-:W-:Y:S01]  /*1360*/  UMOV UR4, UR5 ;  /* 0x0000000500047c82 */ /* 0x000fe20008000000 */
[----:B------:R-:W-:Y:S05]  /*1370*/  BRA.U !UP0, `(.L_x_99) ;  /* 0xfffffff908c87547 */ /* 0x000fea000b83ffff */
[----:B------:R-:W0:Y:S01]  /*1380*/  LDCU.U8 UR5, c[0x0][0x380] ;  /* 0x00007000ff0577ac */ /* 0x000e220008000000 */
[----:B------:R-:W4:Y:S01]  /*1390*/  S2UR UR7, SR_CgaCtaId ;  /* 0x00000000000779c3 */ /* 0x000f220000008800 */
[----:B------:R-:W-:-:S07]  /*13a0*/  UMOV UR6, 0x400 ;  /* 0x0000040000067882 */ /* 0x000fce0000000000 */
[----:B------:R-:W5:Y:S01]  /*13b0*/  S2UR UR4, SR_CTAID.X ;  /* 0x00000000000479c3 */ /* 0x000f620000002500 */
[----:B0-----:R-:W-:-:S04]  /*13c0*/  UPRMT UR5, UR5, 0x8880, URZ ;  /* 0x0000888005057896 */ /* 0x001fc800080000ff */
[----:B------:R-:W-:Y:S02]  /*13d0*/  UISETP.NE.AND UP0, UPT, UR5, URZ, UPT ;  /* 0x000000ff0500728c */ /* 0x000fe4000bf05270 */
[----:B----4-:R-:W-:Y:S02]  /*13e0*/  ULEA UR6, UR7, UR6, 0x18 ;  /* 0x0000000607067291 */ /* 0x010fe4000f8ec0ff */
[----:B-----5:R-:W-:Y:S01]  /*13f0*/  USHF.L.U32 UR4, UR4, 0x8, URZ ;  /* 0x0000000804047899 */ /* 0x020fe200080006ff */
[----:B------:R-:W-:Y:S06]  /*1400*/  BAR.SYNC.DEFER_BLOCKING 0x0 ;  /* 0x0000000000007b1d */ /* 0x000fec0000010000 */
[----:B------:R-:W-:Y:S05]  /*1410*/  BRA.U !UP0, `(.L_x_100) ;  /* 0x00000001088c7547 */ /* 0x000fea000b800000 */
[----:B------:R-:W-:Y:S01]  /*1420*/  ISETP.NE.AND P0, PT, R29, RZ, PT ;  /* 0x000000ff1d00720c */ /* 0x000fe20003f05270 */
[----:B------:R-:W-:Y:S01]  /*1430*/  STS.128 [R28], R12 ;  /* 0x0000000c1c007388 */ /* 0x000fe20000000c00 */
[----:B------:R-:W0:Y:S03]  /*1440*/  LDC.64 R2, c[0x0][0x398] ;  /* 0x0000e600ff027b82 */ /* 0x000e260000000a00 */
[----:B---3--:R3:W-:Y:S04]  /*1450*/  STS.128 [R28+0x10], R8 ;  /* 0x000010081c007388 */ /* 0x0087e80000000c00 */
[----:B------:R4:W-:Y:S01]  /*1460*/  STS.128 [R28+0x20], R4 ;  /* 0x000020041c007388 */ /* 0x0009e20000000c00 */
[----:B------:R-:W-:-:S03]  /*1470*/  NOP ;  /* 0x0000000000007918 */ /* 0x000fc60000000000 */
[----:B-1----:R-:W-:Y:S04]  /*1480*/  LDS.128 R16, [R28] ;  /* 0x000000001c107984 */ /* 0x002fe80000000c00 */
[----:B--2---:R-:W-:Y:S04]  /*1490*/  LDS.128 R20, [R28+0x10] ;  /* 0x000010001c147984 */ /* 0x004fe80000000c00 */
[----:B------:R-:W-:Y:S04]  /*14a0*/  LDS.128 R24, [R28+0x20] ;  /* 0x000020001c187984 */ /* 0x000fe80000000c00 */
[----:B------:R-:W-:Y:S01]  /*14b0*/  @!P0 STS [UR6+0x3000], R32 ;  /* 0x00300020ff008988 */ /* 0x000fe20008000806 */
[----:B------:R-:W-:Y:S06]  /*14c0*/  BAR.SYNC.DEFER_BLOCKING 0x0 ;  /* 0x0000000000007b1d */ /* 0x000fec0000010000 */
[----:B------:R-:W3:Y:S01]  /*14d0*/  S2R R29, SR_TID.X ;  /* 0x00000000001d7919 */ /* 0x000ee20000002100 */
[----:B------:R-:W1:Y:S01]  /*14e0*/  LDS R0, [UR6+0x3000] ;  /* 0x00300006ff007984 */ /* 0x000e620008000800 */
[----:B---3--:R-:W-:-:S02]  /*14f0*/  LOP3.LUT R8, R29, 0x3e0, RZ, 0xc0, !PT ;  /* 0x000003e01d087812 */ /* 0x008fc400078ec0ff */
[----:B----4-:R-:W-:-:S04]  /*1500*/  LOP3.LUT R5, R29, 0x1f, RZ, 0xc0, !PT ;  /* 0x0000001f1d057812 */ /* 0x010fc800078ec0ff */
[----:B------:R-:W-:-:S04]  /*1510*/  IADD3 R5, P0, P1, R5, UR4, R8 ;  /* 0x0000000405057c10 */ /* 0x000fc8000f91e008 */
[----:B------:R-:W-:Y:S01]  /*1520*/  IADD3.X R4, PT, PT, RZ, RZ, RZ, P0, P1 ;  /* 0x000000ffff047210 */ /* 0x000fe200007e24ff */
[----:B0-----:R-:W-:-:S04]  /*1530*/  IMAD.WIDE.U32 R2, R5, 0x30, R2 ;  /* 0x0000003005027825 */ /* 0x001fc800078e0002 */
[----:B------:R-:W-:-:S04]  /*1540*/  IMAD R5, R4, 0x30, RZ ;  /* 0x0000003004057824 */ /* 0x000fc800078e02ff */
        /* <DEDUP_REMOVED lines=16> */
.L_x_100:
[----:B------:R-:W-:Y:S01]  /*1650*/  ISETP.NE.AND P0, PT, R29, RZ, PT ;  /* 0x000000ff1d00720c */ /* 0x000fe20003f05270 */
[----:B------:R0:W-:Y:S01]  /*1660*/  STS.128 [R28], R12 ;  /* 0x0000000c1c007388 */ /* 0x0001e20000000c00 */
[----:B------:R-:W4:Y:S03]  /*1670*/  LDC.64 R2, c[0x0][0x3b0] ;  /* 0x0000ec00ff027b82 */ /* 0x000f260000000a00 */
[----:B---3--:R3:W-:Y:S04]  /*1680*/  STS.128 [R28+0x10], R8 ;  /* 0x000010081c007388 */ /* 0x0087e80000000c00 */
[----:B------:R5:W-:Y:S01]  /*1690*/  STS.128 [R28+0x20], R4 ;  /* 0x000020041c007388 */ /* 0x000be20000000c00 */
[----:B------:R-:W-:-:S03]  /*16a0*/  NOP ;  /* 0x0000000000007918 */ /* 0x000fc60000000000 */
[----:B-1----:R-:W-:Y:S04]  /*16b0*/  LDS.128 R16, [R28] ;  /* 0x000000001c107984 */ /* 0x002fe80000000c00 */
[----:B--2---:R-:W-:Y:S04]  /*16c0*/  LDS.128 R20, [R28+0x10] ;  /* 0x000010001c147984 */ /* 0x004fe80000000c00 */
[----:B------:R-:W-:Y:S04]  /*16d0*/  LDS.128 R24, [R28+0x20] ;  /* 0x000020001c187984 */ /* 0x000fe80000000c00 */
[----:B------:R-:W-:Y:S01]  /*16e0*/  @!P0 STS [UR6+0x3000], R32 ;  /* 0x00300020ff008988 */ /* 0x000fe20008000806 */
[----:B------:R-:W-:Y:S01]  /*16f0*/  BAR.SYNC.DEFER_BLOCKING 0x0 ;  /* 0x0000000000007b1d */ /* 0x000fe20000010000 */
[----:B0-----:R-:W-:-:S05]  /*1700*/  IADD3 R13, P0, PT, R29, UR4, RZ ;  /* 0x000000041d0d7c10 */ /* 0x001fca000ff1e0ff */
[----:B---3--:R-:W-:Y:S02]  /*1710*/  IMAD.X R8, RZ, RZ, RZ, P0 ;  /* 0x000000ffff087224 */ /* 0x008fe400000e06ff */
[----:B----4-:R-:W-:-:S04]  /*1720*/  IMAD.WIDE.U32 R2, R13, 0x30, R2 ;  /* 0x000000300d027825 */ /* 0x010fc800078e0002 */
[----:B-----5:R-:W-:-:S04]  /*1730*/  IMAD R5, R8, 0x30, RZ ;  /* 0x0000003008057824 */ /* 0x020fc800078e02ff */
[----:B------:R-:W-:Y:S01]  /*1740*/  IMAD.IADD R3, R5, 0x1, R3 ;  /* 0x0000000105037824 */ /* 0x000fe200078e0203 */
        /* <DEDUP_REMOVED lines=16> */
.L_x_101:
        /* <DEDUP_REMOVED lines=11> */
.L_x_113:


//--------------------- .text._ZN3cub18CUB_300001_SM_10006detail8for_each13static_kernelINS2_12policy_hub_t12policy_500_tEmN6thrust24THRUST_300001_SM_1000_NS8cuda_cub20__uninitialized_fill7functorINS7_10device_ptrI13RadiosityDataEESC_EEEEvT0_T1_ --------------------------
	.section	.text._ZN3cub18CUB_300001_SM_10006detail8for_each13static_kernelINS2_12policy_hub_t12policy_500_tEmN6thrust24THRUST_300001_SM_1000_NS8cuda_cub20__uninitialized_fill7functorINS7_10device_ptrI13RadiosityDataEESC_EEEEvT0_T1_,"ax",@progbits
	.align	128
        .global         _ZN3cub18CUB_300001_SM_10006detail8for_each13static_kernelINS2_12policy_hub_t12policy_500_tEmN6thrust24THRUST_300001_SM_1000_NS8cuda_cub20__uninitialized_fill7functorINS7_10device_ptrI13RadiosityDataEESC_EEEEvT0_T1_
        .type           _ZN3cub18CUB_300001_SM_10006detail8for_each13static_kernelINS2_12policy_hub_t12policy_500_tEmN6thrust24THRUST_300001_SM_1000_NS8cuda_cub20__uninitialized_fill7functorINS7_10device_ptrI13RadiosityDataEESC_EEEEvT0_T1_,@function
        .size           _ZN3cub18CUB_300001_SM_10006detail8for_each13static_kernelINS2_12policy_hub_t12policy_500_tEmN6thrust24THRUST_300001_SM_1000_NS8cuda_cub20__uninitialized_fill7functorINS7_10device_ptrI13RadiosityDataEESC_EEEEvT0_T1_,(.L_x_114 - _ZN3cub18CUB_300001_SM_10006detail8for_each13static_kernelINS2_12policy_hub_t12policy_500_tEmN6thrust24THRUST_300001_SM_1000_NS8cuda_cub20__uninitialized_fill7functorINS7_10device_ptrI13RadiosityDataEESC_EEEEvT0_T1_)
        .other          _ZN3cub18CUB_300001_SM_10006detail8for_each13static_kernelINS2_12policy_hub_t12policy_500_tEmN6thrust24THRUST_300001_SM_1000_NS8cuda_cub20__uninitialized_fill7functorINS7_10device_ptrI13RadiosityDataEESC_EEEEvT0_T1_,@"STO_CUDA_ENTRY STV_DEFAULT"
_ZN3cub18CUB_300001_SM_10006detail8for_each13static_kernelINS2_12policy_hub_t12policy_500_tEmN6thrust24THRUST_300001_SM_1000_NS8cuda_cub20__uninitialized_fill7functorINS7_10device_ptrI13RadiosityDataEESC_EEEEvT0_T1_:
.text._ZN3cub18CUB_300001_SM_10006detail8for_each13static_kernelINS2_12policy_hub_t12policy_500_tEmN6thrust24THRUST_300001_SM_1000_NS8cuda_cub20__uninitialized_fill7functorINS7_10device_ptrI13RadiosityDataEESC_EEEEvT0_T1_:
[----:B------:R-:W-:Y:S08]  /*0000*/  LDC R1, c[0x0][0x37c] ;  /* 0x0000df00ff017b82 */ /* 0x000ff00000000800 */
[----:B------:R-:W0:Y:S01]  /*0010*/  S2UR UR4, SR_CTAID.X ;  /* 0x00000000000479c3 */ /* 0x000e220000002500 */
[----:B------:R-:W1:Y:S01]  /*0020*/  LDCU.64 UR6, c[0x0][0x380] ;  /* 0x00007000ff0677ac */ /* 0x000e620008000a00 */
[----:B------:R-:W2:Y:S01]  /*0030*/  LDCU.64 UR8, c[0x0][0x358] ;  /* 0x00006b00ff0877ac */ /* 0x000ea20008000a00 */
[----:B0-----:R-:W-:-:S04]  /*0040*/  UIMAD.WIDE.U32 UR4, UR4, 0x200, URZ ;  /* 0x00000200040478a5 */ /* 0x001fc8000f8e00ff */
[----:B-1----:R-:W-:-:S04]  /*0050*/  UIADD3 UR6, UP0, UPT, -UR4, UR6, URZ ;  /* 0x0000000604067290 */ /* 0x002fc8000ff1e1ff */
[----:B------:R-:W-:Y:S02]  /*0060*/  UIADD3.X UR7, UPT, UPT, ~UR5, UR7, URZ, UP0, !UPT ;  /* 0x0000000705077290 */ /* 0x000fe400087fe5ff */
[----:B------:R-:W-:-:S04]  /*0070*/  UISETP.GE.U32.AND UP0, UPT, UR6, 0x200, UPT ;  /* 0x000002000600788c */ /* 0x000fc8000bf06070 */
[----:B------:R-:W-:-:S09]  /*0080*/  UISETP.GE.U32.AND.EX UP0, UPT, UR7, URZ, UPT, UP0 ;  /* 0x000000ff0700728c */ /* 0x000fd2000bf06100 */
[----:B--2---:R-:W-:Y:S05]  /*0090*/  BRA.U !UP0, `(.L_x_102) ;  /* 0x0000000108987547 */ /* 0x004fea000b800000 */
[----:B------:R-:W0:Y:S01]  /*00a0*/  S2R R0, SR_TID.X ;  /* 0x0000000000007919 */ /* 0x000e220000002100 */
[----:B------:R-:W1:Y:S08]  /*00b0*/  LDC.64 R2, c[0x0][0x388] ;  /* 0x0000e200ff027b82 */ /* 0x000e700000000a00 */
[----:B------:R-:W2:Y:S08]  /*00c0*/  LDC.64 R6, c[0x0][0x390] ;  /* 0x0000e400ff067b82 */ /* 0x000eb00000000a00 */
[----:B------:R-:W3:Y:S08]  /*00d0*/  LDC.64 R8, c[0x0][0x398] ;  /* 0x0000e600ff087b82 */ /* 0x000ef00000000a00 */
[----:B------:R-:W4:Y:S01]  /*00e0*/  LDC.64 R10, c[0x0][0x3a0] ;  /* 0x0000e800ff0a7b82 */ /* 0x000f220000000a00 */
[----:B0-----:R-:W-:-:S07]  /*00f0*/  IADD3 R5, P0, PT, R0, UR4, RZ ;  /* 0x0000000400057c10 */ /* 0x001fce000ff1e0ff */
[----:B------:R-:W0:Y:S01]  /*0100*/  LDC.64 R12, c[0x0][0x3a8] ;  /* 0x0000ea00ff0c7b82 */ /* 0x000e220000000a00 */
[----:B------:R-:W-:Y:S02]  /*0110*/  IMAD.X R0, RZ, RZ, UR5, P0 ;  /* 0x00000005ff007e24 */ /* 0x000fe400080e06ff */
[----:B-1----:R-:W-:-:S05]  /*0120*/  IMAD.WIDE.U32 R2, R5, 0x30, R2 ;  /* 0x0000003005027825 */ /* 0x002fca00078e0002 */
[----:B------:R-:W1:Y:S01]  /*0130*/  LDC.64 R14, c[0x0][0x3b0] ;  /* 0x0000ec00ff0e7b82 */ /* 0x000e620000000a00 */
[----:B------:R-:W-:-:S05]  /*0140*/  IMAD R5, R0, 0x30, RZ ;  /* 0x0000003000057824 */ /* 0x000fca00078e02ff */
[----:B------:R-:W-:Y:S02]  /*0150*/  IADD3 R3, PT, PT, R3, R5, RZ ;  /* 0x0000000503037210 */ /* 0x000fe40007ffe0ff */
[----:B------:R-:W5:Y:S03]  /*0160*/  LDC.64 R4, c[0x0][0x3b8] ;  /* 0x0000ee00ff047b82 */ /* 0x000f660000000a00 */
[----:B--2---:R-:W-:Y:S04]  /*0170*/  STG.E desc[UR8][R2.64], R6 ;  /* 0x0000000602007986 */ /* 0x004fe8000c101908 */
[----:B------:R-:W-:Y:S04]  /*0180*/  STG.E desc[UR8][R2.64+0x3000], R6 ;  /* 0x0030000602007986 */ /* 0x000fe8000c101908 */
[----:B------:R-:W-:Y:S04]  /*0190*/  STG.E desc[UR8][R2.64+0x4], R7 ;  /* 0x0000040702007986 */ /* 0x000fe8000c101908 */
[----:B------:R-:W-:Y:S04]  /*01a0*/  STG.E desc[UR8][R2.64+0x3004], R7 ;  /* 0x0030040702007986 */ /* 0x000fe8000c101908 */
[----:B---3--:R-:W-:Y:S04]  /*01b0*/  STG.E desc[UR8][R2.64+0x8], R8 ;  /* 0x0000080802007986 */ /* 0x008fe8000c101908 */
[----:B------:R-:W-:Y:S04]  /*01c0*/  STG.E desc[UR8][R2.64+0x3008], R8 ;  /* 0x0030080802007986 */ /* 0x000fe8000c101908 */
[----:B------:R-:W-:Y:S04]  /*01d0*/  STG.E desc[UR8][R2.64+0xc], R9 ;  /* 0x00000c0902007986 */ /* 0x000fe8000c101908 */
[----:B------:R-:W-:Y:S04]  /*01e0*/  STG.E desc[UR8][R2.64+0x300c], R9 ;  /* 0x00300c0902007986 */ /* 0x000fe8000c101908 */
[----:B----4-:R-:W-:Y:S04]  /*01f0*/  STG.E desc[UR8][R2.64+0x10], R10 ;  /* 0x0000100a02007986 */ /* 0x010fe8000c101908 */
[----:B------:R-:W-:Y:S04]  /*0200*/  STG.E desc[UR8][R2.64+0x3010], R10 ;  /* 0x0030100a02007986 */ /* 0x000fe8000c101908 */
[----:B------:R-:W-:Y:S04]  /*0210*/  STG.E desc[UR8][R2.64+0x14], R11 ;  /* 0x0000140b02007986 */ /* 0x000fe8000c101908 */
[----:B------:R-:W-:Y:S04]  /*0220*/  STG.E desc[UR8][R2.64+0x3014], R11 ;  /* 0x0030140b02007986 */ /* 0x000fe8000c101908 */
[----:B0-----:R-:W-:Y:S04]  /*0230*/  STG.E desc[UR8][R2.64+0x18], R12 ;  /* 0x0000180c02007986 */ /* 0x001fe8000c101908 */
        /* <DEDUP_REMOVED lines=12> */
.L_x_102:
[----:B------:R-:W0:Y:S01]  /*0300*/  S2R R0, SR_TID.X ;  /* 0x0000000000007919 */ /* 0x000e220000002100 */
[----:B------:R-:W1:Y:S01]  /*0310*/  LDC.64 R2, c[0x0][0x388] ;  /* 0x0000e200ff027b82 */ /* 0x000e620000000a00 */
[----:B------:R-:W-:Y:S01]  /*0320*/  MOV R6, UR7 ;  /* 0x0000000700067c02 */ /* 0x000fe20008000f00 */
[----:B------:R-:W-:Y:S01]  /*0330*/  BSSY.RECONVERGENT B0, `(.L_x_103) ;  /* 0x000001f000007945 */ /* 0x000fe20003800200 */
[C---:B0-----:R-:W-:Y:S01]  /*0340*/  IADD3 R5, P0, PT, R0.reuse, UR4, RZ ;  /* 0x0000000400057c10 */ /* 0x041fe2000ff1e0ff */
[C---:B------:R-:W-:Y:S01]  /*0350*/  VIADD R4, R0.reuse, 0x100 ;  /* 0x0000010000047836 */ /* 0x040fe20000000000 */
[----:B------:R-:W-:Y:S02]  /*0360*/  ISETP.LT.U32.AND P1, PT, R0, UR6, PT ;  /* 0x0000000600007c0c */ /* 0x000fe4000bf21070 */
[----:B------:R-:W-:Y:S01]  /*0370*/  IADD3.X R0, PT, PT, RZ, UR5, RZ, P0, !PT ;  /* 0x00000005ff007c10 */ /* 0x000fe200087fe4ff */
[----:B-1----:R-:W-:Y:S01]  /*0380*/  IMAD.WIDE.U32 R2, R5, 0x30, R2 ;  /* 0x0000003005027825 */ /* 0x002fe200078e0002 */
[----:B------:R-:W-:-:S03]  /*0390*/  ISETP.LT.U32.AND P0, PT, R4, UR6, PT ;  /* 0x0000000604007c0c */ /* 0x000fc6000bf01070 */
[----:B------:R-:W-:Y:S01]  /*03a0*/  IMAD.U32 R4, RZ, RZ, UR7 ;  /* 0x00000007ff047e24 */ /* 0x000fe2000f8e00ff */
[----:B------:R-:W-:Y:S01]  /*03b0*/  ISETP.GT.U32.AND.EX P0, PT, R6, RZ, PT, P0 ;  /* 0x000000ff0600720c */ /* 0x000fe20003f04100 */
[----:B------:R-:W-:-:S03]  /*03c0*/  IMAD R5, R0, 0x30, RZ ;  /* 0x0000003000057824 */ /* 0x000fc600078e02ff */
[----:B------:R-:W-:Y:S01]  /*03d0*/  ISETP.GT.U32.AND.EX P1, PT, R4, RZ, PT, P1 ;  /* 0x000000ff0400720c */ /* 0x000fe20003f24110 */
[----:B------:R-:W-:-:S12]  /*03e0*/  IMAD.IADD R3, R3, 0x1, R5 ;  /* 0x0000000103037824 */ /* 0x000fd800078e0205 */
[----:B------:R-:W-:Y:S05]  /*03f0*/  @!P1 BRA `(.L_x_104) ;  /* 0x0000000000489947 */ /* 0x000fea0003800000 */
[----:B------:R-:W0:Y:S08]  /*0400*/  LDC.64 R4, c[0x0][0x390] ;  /* 0x0000e400ff047b82 */ /* 0x000e300000000a00 */
[----:B------:R-:W1:Y:S08]  /*0410*/  LDC.64 R6, c[0x0][0x398] ;  /* 0x0000e600ff067b82 */ /* 0x000e700000000a00 */
[----:B------:R-:W2:Y:S08]  /*0420*/  LDC.64 R8, c[0x0][0x3a0] ;  /* 0x0000e800ff087b82 */ /* 0x000eb00000000a00 */
[----:B------:R-:W3:Y:S01]  /*0430*/  LDC.64 R10, c[0x0][0x3a8] ;  /* 0x0000ea00ff0a7b82 */ /* 0x000ee20000000a00 */
[----:B0-----:R0:W-:Y:S04]  /*0440*/  STG.E desc[UR8][R2.64], R4 ;  /* 0x0000000402007986 */ /* 0x0011e8000c101908 */
[----:B------:R0:W-:Y:S03]  /*0450*/  STG.E desc[UR8][R2.64+0x4], R5 ;  /* 0x0000040502007986 */ /* 0x0001e6000c101908 */
[----:B------:R-:W4:Y:S01]  /*0460*/  LDC.64 R12, c[0x0][0x3b0] ;  /* 0x0000ec00ff0c7b82 */ /* 0x000f220000000a00 */
[----:B-1----:R0:W-:Y:S04]  /*0470*/  STG.E desc[UR8][R2.64+0x8], R6 ;  /* 0x0000080602007986 */ /* 0x0021e8000c101908 */
[----:B------:R0:W-:Y:S03]  /*0480*/  STG.E desc[UR8][R2.64+0xc], R7 ;  /* 0x00000c0702007986 */ /* 0x0001e6000c101908 */
[----:B------:R-:W1:Y:S01]  /*0490*/  LDC.64 R14, c[0x0][0x3b8] ;  /* 0x0000ee00ff0e7b82 */ /* 0x000e620000000a00 */
[----:B--2---:R0:W-:Y:S04]  /*04a0*/  STG.E desc[UR8][R2.64+0x10], R8 ;  /* 0x0000100802007986 */ /* 0x0041e8000c101908 */
[----:B------:R0:W-:Y:S04]  /*04b0*/  STG.E desc[UR8][R2.64+0x14], R9 ;  /* 0x0000140902007986 */ /* 0x0001e8000c101908 */
[----:B---3--:R0:W-:Y:S04]  /*04c0*/  STG.E desc[UR8][R2.64+0x18], R10 ;  /* 0x0000180a02007986 */ /* 0x0081e8000c101908 */
[----:B------:R0:W-:Y:S04]  /*04d0*/  STG.E desc[UR8][R2.64+0x1c], R11 ;  /* 0x00001c0b02007986 */ /* 0x0001e8000c101908 */
[----:B----4-:R0:W-:Y:S04]  /*04e0*/  STG.E desc[UR8][R2.64+0x20], R12 ;  /* 0x0000200c02007986 */ /* 0x0101e8000c101908 */
[----:B------:R0:W-:Y:S04]  /*04f0*/  STG.E desc[UR8][R2.64+0x24], R13 ;  /* 0x0000240d02007986 */ /* 0x0001e8000c101908 */
[----:B-1----:R0:W-:Y:S04]  /*0500*/  STG.E desc[UR8][R2.64+0x28], R14 ;  /* 0x0000280e02007986 */ /* 0x0021e8000c101908 */
[----:B------:R0:W-:Y:S02]  /*0510*/  STG.E desc[UR8][R2.64+0x2c], R15 ;  /* 0x00002c0f02007986 */ /* 0x0001e4000c101908 */
.L_x_104:
[----:B------:R-:W-:Y:S05]  /*0520*/  BSYNC.RECONVERGENT B0 ;  /* 0x0000000000007941 */ /* 0x000fea0003800200 */
.L_x_103:
[----:B------:R-:W-:Y:S05]  /*0530*/  @!P0 EXIT ;  /* 0x000000000000894d */ /* 0x000fea0003800000 */
[----:B0-----:R-:W0:Y:S08]  /*0540*/  LDC.64 R4, c[0x0][0x390] ;  /* 0x0000e400ff047b82 */ /* 0x001e300000000a00 */
[----:B------:R-:W1:Y:S08]  /*0550*/  LDC.64 R6, c[0x0][0x398] ;  /* 0x0000e600ff067b82 */ /* 0x000e700000000a00 */
[----:B------:R-:W2:Y:S08]  /*0560*/  LDC.64 R8, c[0x0][0x3a0] ;  /* 0x0000e800ff087b82 */ /* 0x000eb00000000a00 */
[----:B------:R-:W3:Y:S01]  /*0570*/  LDC.64 R10, c[0x0][0x3a8] ;  /* 0x0000ea00ff0a7b82 */ /* 0x000ee20000000a00 */
[----:B0-----:R-:W-:Y:S04]  /*0580*/  STG.E desc[UR8][R2.64+0x3000], R4 ;  /* 0x0030000402007986 */ /* 0x001fe8000c101908 */
[----:B------:R-:W-:Y:S03]  /*0590*/  STG.E desc[UR8][R2.64+0x3004], R5 ;  /* 0x0030040502007986 */ /* 0x000fe6000c101908 */
[----:B------:R-:W0:Y:S01]  /*05a0*/  LDC.64 R12, c[0x0][0x3b0] ;  /* 0x0000ec00ff0c7b82 */ /* 0x000e220000000a00 */
[----:B-1----:R-:W-:Y:S04]  /*05b0*/  STG.E desc[UR8][R2.64+0x3008], R6 ;  /* 0x0030080602007986 */ /* 0x002fe8000c101908 */
[----:B------:R-:W-:Y:S03]  /*05c0*/  STG.E desc[UR8][R2.64+0x300c], R7 ;  /* 0x00300c0702007986 */ /* 0x000fe6000c101908 */
[----:B------:R-:W1:Y:S01]  /*05d0*/  LDC.64 R14, c[0x0][0x3b8] ;  /* 0x0000ee00ff0e7b82 */ /* 0x000e620000000a00 */
[----:B--2---:R-:W-:Y:S04]  /*05e0*/  STG.E desc[UR8][R2.64+0x3010], R8 ;  /* 0x0030100802007986 */ /* 0x004fe8000c101908 */
[----:B------:R-:W-:Y:S04]  /*05f0*/  STG.E desc[UR8][R2.64+0x3014], R9 ;  /* 0x0030140902007986 */ /* 0x000fe8000c101908 */
[----:B---3--:R-:W-:Y:S04]  /*0600*/  STG.E desc[UR8][R2.64+0x3018], R10 ;  /* 0x0030180a02007986 */ /* 0x008fe8000c101908 */
[----:B------:R-:W-:Y:S04]  /*0610*/  STG.E desc[UR8][R2.64+0x301c], R11 ;  /* 0x00301c0b02007986 */ /* 0x000fe8000c101908 */
[----:B0-----:R-:W-:Y:S04]  /*0620*/  STG.E desc[UR8][R2.64+0x3020], R12 ;  /* 0x0030200c02007986 */ /* 0x001fe8000c101908 */
[----:B------:R-:W-:Y:S04]  /*0630*/  STG.E desc[UR8][R2.64+0x3024], R13 ;  /* 0x0030240d02007986 */ /* 0x000fe8000c101908 */
[----:B-1----:R-:W-:Y:S04]  /*0640*/  STG.E desc[UR8][R2.64+0x3028], R14 ;  /* 0x0030280e02007986 */ /* 0x002fe8000c101908 */
[----:B------:R-:W-:Y:S01]  /*0650*/  STG.E desc[UR8][R2.64+0x302c], R15 ;  /* 0x00302c0f02007986 */ /* 0x000fe2000c101908 */
[----:B------:R-:W-:Y:S05]  /*0660*/  EXIT ;  /* 0x000000000000794d */ /* 0x000fea0003800000 */
.L_x_105:
        /* <DEDUP_REMOVED lines=9> */
.L_x_114:


//--------------------- .text._ZN3cub18CUB_300001_SM_10006detail11EmptyKernelIvEEvv --------------------------
	.section	.text._ZN3cub18CUB_300001_SM_10006detail11EmptyKernelIvEEvv,"ax",@progbits
	.align	128
        .global         _ZN3cub18CUB_300001_SM_10006detail11EmptyKernelIvEEvv
        .type           _ZN3cub18CUB_300001_SM_10006detail11EmptyKernelIvEEvv,@function
        .size           _ZN3cub18CUB_300001_SM_10006detail11EmptyKernelIvEEvv,(.L_x_115 - _ZN3cub18CUB_300001_SM_10006detail11EmptyKernelIvEEvv)
        .other          _ZN3cub18CUB_300001_SM_10006detail11EmptyKernelIvEEvv,@"STO_CUDA_ENTRY STV_DEFAULT"
_ZN3cub18CUB_300001_SM_10006detail11EmptyKernelIvEEvv:
.text._ZN3cub18CUB_300001_SM_10006detail11EmptyKernelIvEEvv:
[----:B------:R-:W-:Y:S01]  /*0000*/  LDC R1, c[0x0][0x37c] ;  /* 0x0000df00ff017b82 */ /* 0x000fe20000000800 */
[----:B------:R-:W-:Y:S05]  /*0010*/  EXIT ;  /* 0x000000000000794d */ /* 0x000fea0003800000 */
.L_x_106:
        /* <DEDUP_REMOVED lines=14> */
.L_x_115:


//--------------------- .text._Z10copyKernelP13RadiosityDataPfPii --------------------------
	.section	.text._Z10copyKernelP13RadiosityDataPfPii,"ax",@progbits
	.align	128
        .global         _Z10copyKernelP13RadiosityDataPfPii
        .type           _Z10copyKernelP13RadiosityDataPfPii,@function
        .size           _Z10copyKernelP13RadiosityDataPfPii,(.L_x_116 - _Z10copyKernelP13RadiosityDataPfPii)
        .other          _Z10copyKernelP13RadiosityDataPfPii,@"STO_CUDA_ENTRY STV_DEFAULT"
_Z10copyKernelP13RadiosityDataPfPii:
.text._Z10copyKernelP13RadiosityDataPfPii:
[----:B------:R-:W-:Y:S01]  /*0000*/  LDC R1, c[0x0][0x37c] ;  /* 0x0000df00ff017b82 */ /* 0x000fe20000000800 */
[----:B------:R-:W0:Y:S01]  /*0010*/  S2R R9, SR_TID.X ;  /* 0x0000000000097919 */ /* 0x000e220000002100 */
[----:B------:R-:W0:Y:S01]  /*0020*/  LDCU UR4, c[0x0][0x360] ;  /* 0x00006c00ff0477ac */ /* 0x000e220008000800 */
[----:B------:R-:W0:Y:S01]  /*0030*/  S2R R0, SR_CTAID.X ;  /* 0x0000000000007919 */ /* 0x000e220000002500 */
[----:B------:R-:W1:Y:S01]  /*0040*/  LDCU UR5, c[0x0][0x398] ;  /* 0x00007300ff0577ac */ /* 0x000e620008000800 */
[----:B0-----:R-:W-:-:S05]  /*0050*/  IMAD R9, R0, UR4, R9 ;  /* 0x0000000400097c24 */ /* 0x001fca000f8e0209 */
[----:B-1----:R-:W-:-:S13]  /*0060*/  ISETP.GE.AND P0, PT, R9, UR5, PT ;  /* 0x0000000509007c0c */ /* 0x002fda000bf06270 */
[----:B------:R-:W-:Y:S05]  /*0070*/  @P0 EXIT ;  /* 0x000000000000094d */ /* 0x000fea0003800000 */
[----:B------:R-:W0:Y:S01]  /*0080*/  LDC.64 R2, c[0x0][0x380] ;  /* 0x0000e000ff027b82 */ /* 0x000e220000000a00 */
[----:B------:R-:W1:Y:S07]  /*0090*/  LDCU.64 UR4, c[0x0][0x358] ;  /* 0x00006b00ff0477ac */ /* 0x000e6e0008000a00 */
[----:B------:R-:W2:Y:S08]  /*00a0*/  LDC.64 R4, c[0x0][0x388] ;  /* 0x0000e200ff047b82 */ /* 0x000eb00000000a00 */
[----:B------:R-:W3:Y:S01]  /*00b0*/  LDC.64 R6, c[0x0][0x390] ;  /* 0x0000e400ff067b82 */ /* 0x000ee20000000a00 */
[----:B0-----:R-:W-:-:S06]  /*00c0*/  IMAD.WIDE R2, R9, 0x30, R2 ;  /* 0x0000003009027825 */ /* 0x001fcc00078e0202 */
[----:B-1----:R-:W4:Y:S01]  /*00d0*/  LDG.E R3, desc[UR4][R2.64+0x24] ;  /* 0x0000240402037981 */ /* 0x002f22000c1e1900 */
[----:B--2---:R-:W-:-:S04]  /*00e0*/  IMAD.WIDE R4, R9, 0x4, R4 ;  /* 0x0000000409047825 */ /* 0x004fc800078e0204 */
[----:B---3--:R-:W-:Y:S01]  /*00f0*/  IMAD.WIDE R6, R9, 0x4, R6 ;  /* 0x0000000409067825 */ /* 0x008fe200078e0206 */
[----:B----4-:R-:W-:Y:S04]  /*0100*/  STG.E desc[UR4][R4.64], R3 ;  /* 0x0000000304007986 */ /* 0x010fe8000c101904 */
[----:B------:R-:W-:Y:S01]  /*0110*/  STG.E desc[UR4][R6.64], R9 ;  /* 0x0000000906007986 */ /* 0x000fe2000c101904 */
[----:B------:R-:W-:Y:S05]  /*0120*/  EXIT ;  /* 0x000000000000794d */ /* 0x000fea0003800000 */
.L_x_107:
        /* <DEDUP_REMOVED lines=13> */
.L_x_116:


//--------------------- .nv.shared._ZN3cub18CUB_300001_SM_10006detail10merge_sort26DeviceMergeSortMergeKernelINS2_10policy_hubIN6thrust24THRUST_300001_SM_1000_NS10device_ptrI13RadiosityDataEEE9Policy600ES9_PNS0_8NullTypeES9_SD_mN4cuda3std3__44lessIS8_EES8_SC_EEvbT2_T3_T4_PT6_PT7_T5_PSL_SL_NS1_7vsmem_tE --------------------------
	.section	.nv.shared._ZN3cub18CUB_300001_SM_10006detail10merge_sort26DeviceMergeSortMergeKernelINS2_10policy_hubIN6thrust24THRUST_300001_SM_1000_NS10device_ptrI13RadiosityDataEEE9Policy600ES9_PNS0_8NullTypeES9_SD_mN4cuda3std3__44lessIS8_EES8_SC_EEvbT2_T3_T4_PT6_PT7_T5_PSL_SL_NS1_7vsmem_tE,"aw",@nobits
	.sectionflags	@""
	.align	16
.nv.shared._ZN3cub18CUB_300001_SM_10006detail10merge_sort26DeviceMergeSortMergeKernelINS2_10policy_hubIN6thrust24THRUST_300001_SM_1000_NS10device_ptrI13RadiosityDataEEE9Policy600ES9_PNS0_8NullTypeES9_SD_mN4cuda3std3__44lessIS8_EES8_SC_EEvbT2_T3_T4_PT6_PT7_T5_PSL_SL_NS1_7vsmem_tE:
	.zero		13360


//--------------------- .nv.shared.reserved.0     --------------------------
	.section	.nv.shared.reserved.0,"aw",@nobits
	.weak		__nv_reservedSMEM_offset_0_alias
	.size		__nv_reservedSMEM_offset_0_alias, 0, 64
	.other		__nv_reservedSMEM_offset_0_alias,@"STO_CUDA_RESERVED_SHARED STV_DEFAULT"
__nv_reservedSMEM_offset_0_alias:
	.zero		0
	.zero		64


//--------------------- .nv.global                --------------------------
	.section	.nv.global,"aw",@nobits
.nv.global:
	.type		_ZN34_INTERNAL_1e55bb85_4_k_cu_d74234b76thrust24THRUST_300001_SM_1000_NS12placeholders2_8E,@object
	.size		_ZN34_INTERNAL_1e55bb85_4_k_cu_d74234b76thrust24THRUST_300001_SM_1000_NS12placeholders2_8E,(_ZN34_INTERNAL_1e55bb85_4_k_cu_d74234b74cuda3std3__436_GLOBAL__N__1e55bb85_4_k_cu_d74234b76ignoreE - _ZN34_INTERNAL_1e55bb85_4_k_cu_d74234b76thrust24THRUST_300001_SM_1000_NS12placeholders2_8E)
_ZN34_INTERNAL_1e55bb85_4_k_cu_d74234b76thrust24THRUST_300001_SM_1000_NS12placeholders2_8E:
	.zero		1
	.type		_ZN34_INTERNAL_1e55bb85_4_k_cu_d74234b74cuda3std3__436_GLOBAL__N__1e55bb85_4_k_cu_d74234b76ignoreE,@object
	.size		_ZN34_INTERNAL_1e55bb85_4_k_cu_d74234b74cuda3std3__436_GLOBAL__N__1e55bb85_4_k_cu_d74234b76ignoreE,(_ZN34_INTERNAL_1e55bb85_4_k_cu_d74234b74cuda3std6ranges3__45__cpo4dataE - _ZN34_INTERNAL_1e55bb85_4_k_cu_d74234b74cuda3std3__436_GLOBAL__N__1e55bb85_4_k_cu_d74234b76ignoreE)
_ZN34_INTERNAL_1e55bb85_4_k_cu_d74234b74cuda3std3__436_GLOBAL__N__1e55bb85_4_k_cu_d74234b76ignoreE:
	.zero		1
	.type		_ZN34_INTERNAL_1e55bb85_4_k_cu_d74234b74cuda3std6ranges3__45__cpo4dataE,@object
	.size		_ZN34_INTERNAL_1e55bb85_4_k_cu_d74234b74cuda3std6ranges3__45__cpo4dataE,(_ZN34_INTERNAL_1e55bb85_4_k_cu_d74234b76thrust24THRUST_300001_SM_1000_NS6system3cpp3parE - _ZN34_INTERNAL_1e55bb85_4_k_cu_d74234b74cuda3std6ranges3__45__cpo4dataE)
_ZN34_INTERNAL_1e55bb85_4_k_cu_d74234b74cuda3std6ranges3__45__cpo4dataE:
	.zero		1
	.type		_ZN34_INTERNAL_1e55bb85_4_k_cu_d74234b76thrust24THRUST_300001_SM_1000_NS6system3cpp3parE,@object
	.size		_ZN34_INTERNAL_1e55bb85_4_k_cu_d74234b76thrust24THRUST_300001_SM_1000_NS6system3cpp3parE,(_ZN34_INTERNAL_1e55bb85_4_k_cu_d74234b74cuda3std3__45__cpo5beginE - _ZN34_INTERNAL_1e55bb85_4_k_cu_d74234b76thrust24THRUST_300001_SM_1000_NS6system3cpp3parE)
_ZN34_INTERNAL_1e55bb85_4_k_cu_d74234b76thrust24THRUST_300001_SM_1000_NS6system3cpp3parE:
	.zero		1
	.type		_ZN34_INTERNAL_1e55bb85_4_k_cu_d74234b74cuda3std3__45__cpo5beginE,@object
	.size		_ZN34_INTERNAL_1e55bb85_4_k_cu_d74234b74cuda3std3__45__cpo5beginE,(_ZN34_INTERNAL_1e55bb85_4_k_cu_d74234b74cuda3std6ranges3__45__cpo5beginE - _ZN34_INTERNAL_1e55bb85_4_k_cu_d74234b74cuda3std3__45__cpo5beginE)
_ZN34_INTERNAL_1e55bb85_4_k_cu_d74234b74cuda3std3__45__cpo5beginE:
	.zero		1
	.type		_ZN34_INTERNAL_1e55bb85_4_k_cu_d74234b74cuda3std6ranges3__45__cpo5beginE,@object
	.size		_ZN34_INTERNAL_1e55bb85_4_k_cu_d74234b74cuda3std6ranges3__45__cpo5beginE,(_ZN34_INTERNAL_1e55bb85_4_k_cu_d74234b76thrust24THRUST_300001_SM_1000_NS6deviceE - _ZN34_INTERNAL_1e55bb85_4_k_cu_d74234b74cuda3std6ranges3__45__cpo5beginE)
_ZN34_INTERNAL_1e55bb85_4_k_cu_d74234b74cuda3std6ranges3__45__cpo5beginE:
	.zero		1
	.type		_ZN34_INTERNAL_1e55bb85_4_k_cu_d74234b76thrust24THRUST_300001_SM_1000_NS6deviceE,@object
	.size		_ZN34_INTERNAL_1e55bb85_4_k_cu_d74234b76thrust24THRUST_300001_SM_1000_NS6deviceE,(_ZN34_INTERNAL_1e55bb85_4_k_cu_d74234b74cuda3std3__47nulloptE - _ZN34_INTERNAL_1e55bb85_4_k_cu_d74234b76thrust24THRUST_300001_SM_1000_NS6deviceE)
_ZN34_INTERNAL_1e55bb85_4_k_cu_d74234b76thrust24THRUST_300001_SM_1000_NS6deviceE:
	.zero		1
	.type		_ZN34_INTERNAL_1e55bb85_4_k_cu_d74234b74cuda3std3__47nulloptE,@object
	.size		_ZN34_INTERNAL_1e55bb85_4_k_cu_d74234b74cuda3std3__47nulloptE,(_ZN34_INTERNAL_1e55bb85_4_k_cu_d74234b74cuda3std6ranges3__45__cpo8distanceE - _ZN34_INTERNAL_1e55bb85_4_k_cu_d74234b74cuda3std3__47nulloptE)
_ZN34_INTERNAL_1e55bb85_4_k_cu_d74234b74cuda3std3__47nulloptE:
	.zero		1
	.type		_ZN34_INTERNAL_1e55bb85_4_k_cu_d74234b74cuda3std6ranges3__45__cpo8distanceE,@object
	.size		_ZN34_INTERNAL_1e55bb85_4_k_cu_d74234b74cuda3std6ranges3__45__cpo8distanceE,(_ZN34_INTERNAL_1e55bb85_4_k_cu_d74234b76thrust24THRUST_300001_SM_1000_NS12placeholders2_4E - _ZN34_INTERNAL_1e55bb85_4_k_cu_d74234b74cuda3std6ranges3__45__cpo8distanceE)
_ZN34_INTERNAL_1e55bb85_4_k_cu_d74234b74cuda3std6ranges3__45__cpo8distanceE:
	.zero		1
	.type		_ZN34_INTERNAL_1e55bb85_4_k_cu_d74234b76thrust24THRUST_300001_SM_1000_NS12placeholders2_4E,@object
	.size		_ZN34_INTERNAL_1e55bb85_4_k_cu_d74234b76thrust24THRUST_300001_SM_1000_NS12placeholders2_4E,(_ZN34_INTERNAL_1e55bb85_4_k_cu_d74234b74cuda3std3__45__cpo6rbeginE - _ZN34_INTERNAL_1e55bb85_4_k_cu_d74234b76thrust24THRUST_300001_SM_1000_NS12placeholders2_4E)
_ZN34_INTERNAL_1e55bb85_4_k_cu_d74234b76thrust24THRUST_300001_SM_1000_NS12placeholders2_4E:
	.zero		1
	.type		_ZN34_INTERNAL_1e55bb85_4_k_cu_d74234b74cuda3std3__45__cpo6rbeginE,@object
	.size		_ZN34_INTERNAL_1e55bb85_4_k_cu_d74234b74cuda3std3__45__cpo6rbeginE,(_ZN34_INTERNAL_1e55bb85_4_k_cu_d74234b74cuda3std6ranges3__45__cpo7advanceE - _ZN34_INTERNAL_1e55bb85_4_k_cu_d74234b74cuda3std3__45__cpo6rbeginE)
_ZN34_INTERNAL_1e55bb85_4_k_cu_d74234b74cuda3std3__45__cpo6rbeginE:
	.zero		1
	.type		_ZN34_INTERNAL_1e55bb85_4_k_cu_d74234b74cuda3std6ranges3__45__cpo7advanceE,@object
	.size		_ZN34_INTERNAL_1e55bb85_4_k_cu_d74234b74cuda3std6ranges3__45__cpo7advanceE,(_ZN34_INTERNAL_1e55bb85_4_k_cu_d74234b76thrust24THRUST_300001_SM_1000_NS12placeholders3_10E - _ZN34_INTERNAL_1e55bb85_4_k_cu_d74234b74cuda3std6ranges3__45__cpo7advanceE)
_ZN34_INTERNAL_1e55bb85_4_k_cu_d74234b74cuda3std6ranges3__45__cpo7advanceE:
	.zero		1
	.type		_ZN34_INTERNAL_1e55bb85_4_k_cu_d74234b76thrust24THRUST_300001_SM_1000_NS12placeholders3_10E,@object
	.size		_ZN34_INTERNAL_1e55bb85_4_k_cu_d74234b76thrust24THRUST_300001_SM_1000_NS12placeholders3_10E,(_ZN34_INTERNAL_1e55bb85_4_k_cu_d74234b74cuda3std3__48in_placeE - _ZN34_INTERNAL_1e55bb85_4_k_cu_d74234b76thrust24THRUST_300001_SM_1000_NS12placeholders3_10E)
_ZN34_INTERNAL_1e55bb85_4_k_cu_d74234b76thrust24THRUST_300001_SM_1000_NS12placeholders3_10E:
	.zero		1
	.type		_ZN34_INTERNAL_1e55bb85_4_k_cu_d74234b74cuda3std3__48in_placeE,@object
	.size		_ZN34_INTERNAL_1e55bb85_4_k_cu_d74234b74cuda3std3__48in_placeE,(_ZN34_INTERNAL_1e55bb85_4_k_cu_d74234b74cuda3std6ranges3__45__cpo4sizeE - _ZN34_INTERNAL_1e55bb85_4_k_cu_d74234b74cuda3std3__48in_placeE)
_ZN34_INTERNAL_1e55bb85_4_k_cu_d74234b74cuda3std3__48in_placeE:
	.zero		1
	.type		_ZN34_INTERNAL_1e55bb85_4_k_cu_d74234b74cuda3std6ranges3__45__cpo4sizeE,@object
	.size		_ZN34_INTERNAL_1e55bb85_4_k_cu_d74234b74cuda3std6ranges3__45__cpo4sizeE,(_ZN34_INTERNAL_1e55bb85_4_k_cu_d74234b76thrust24THRUST_300001_SM_1000_NS12placeholders2_2E - _ZN34_INTERNAL_1e55bb85_4_k_cu_d74234b74cuda3std6ranges3__45__cpo4sizeE)
_ZN34_INTERNAL_1e55bb85_4_k_cu_d74234b74cuda3std6ranges3__45__cpo4sizeE:
	.zero		1
	.type		_ZN34_INTERNAL_1e55bb85_4_k_cu_d74234b76thrust24THRUST_300001_SM_1000_NS12placeholders2_2E,@object
	.size		_ZN34_INTERNAL_1e55bb85_4_k_cu_d74234b76thrust24THRUST_300001_SM_1000_NS12placeholders2_2E,(_ZN34_INTERNAL_1e55bb85_4_k_cu_d74234b74cuda3std3__45__cpo6cbeginE - _ZN34_INTERNAL_1e55bb85_4_k_cu_d74234b76thrust24THRUST_300001_SM_1000_NS12placeholders2_2E)
_ZN34_INTERNAL_1e55bb85_4_k_cu_d74234b76thrust24THRUST_300001_SM_1000_NS12placeholders2_2E:
	.zero		1
	.type		_ZN34_INTERNAL_1e55bb85_4_k_cu_d74234b74cuda3std3__45__cpo6cbeginE,@object
	.size		_ZN34_INTERNAL_1e55bb85_4_k_cu_d74234b74cuda3std3__45__cpo6cbeginE,(_ZN34_INTERNAL_1e55bb85_4_k_cu_d74234b74cuda3std6ranges3__45__cpo6cbeginE - _ZN34_INTERNAL_1e55bb85_4_k_cu_d74234b74cuda3std3__45__cpo6cbeginE)
_ZN34_INTERNAL_1e55bb85_4_k_cu_d74234b74cuda3std3__45__cpo6cbeginE:
	.zero		1
	.type		_ZN34_INTERNAL_1e55bb85_4_k_cu_d74234b74cuda3std6ranges3__45__cpo6cbeginE,@object
	.size		_ZN34_INTERNAL_1e55bb85_4_k_cu_d74234b74cuda3std6ranges3__45__cpo6cbeginE,(_ZN34_INTERNAL_1e55bb85_4_k_cu_d74234b76thrust24THRUST_300001_SM_1000_NS12placeholders2_6E - _ZN34_INTERNAL_1e55bb85_4_k_cu_d74234b74cuda3std6ranges3__45__cpo6cbeginE)
_ZN34_INTERNAL_1e55bb85_4_k_cu_d74234b74cuda3std6ranges3__45__cpo6cbeginE:
	.zero		1
	.type		_ZN34_INTERNAL_1e55bb85_4_k_cu_d74234b76thrust24THRUST_300001_SM_1000_NS12placeholders2_6E,@object
	.size		_ZN34_INTERNAL_1e55bb85_4_k_cu_d74234b76thrust24THRUST_300001_SM_1000_NS12placeholders2_6E,(_ZN34_INTERNAL_1e55bb85_4_k_cu_d74234b74cuda3std3__45__cpo7crbeginE - _ZN34_INTERNAL_1e55bb85_4_k_cu_d74234b76thrust24THRUST_300001_SM_1000_NS12placeholders2_6E)
_ZN34_INTERNAL_1e55bb85_4_k_cu_d74234b76thrust24THRUST_300001_SM_1000_NS12placeholders2_6E:
	.zero		1
	.type		_ZN34_INTERNAL_1e55bb85_4_k_cu_d74234b74cuda3std3__45__cpo7crbeginE,@object
	.size		_ZN34_INTERNAL_1e55bb85_4_k_cu_d74234b74cuda3std3__45__cpo7crbeginE,(_ZN34_INTERNAL_1e55bb85_4_k_cu_d74234b74cuda3std6ranges3__45__cpo4nextE - _ZN34_INTERNAL_1e55bb85_4_k_cu_d74234b74cuda3std3__45__cpo7crbeginE)
_ZN34_INTERNAL_1e55bb85_4_k_cu_d74234b74cuda3std3__45__cpo7crbeginE:
	.zero		1
	.type		_ZN34_INTERNAL_1e55bb85_4_k_cu_d74234b74cuda3std6ranges3__45__cpo4nextE,@object
	.size		_ZN34_INTERNAL_1e55bb85_4_k_cu_d74234b74cuda3std6ranges3__45__cpo4nextE,(_ZN34_INTERNAL_1e55bb85_4_k_cu_d74234b74cuda3std6ranges3__45__cpo4swapE - _ZN34_INTERNAL_1e55bb85_4_k_cu_d74234b74cuda3std6ranges3__45__cpo4nextE)
_ZN34_INTERNAL_1e55bb85_4_k_cu_d74234b74cuda3std6ranges3__45__cpo4nextE:
	.zero		1
	.type		_ZN34_INTERNAL_1e55bb85_4_k_cu_d74234b74cuda3std6ranges3__45__cpo4swapE,@object
	.size		_ZN34_INTERNAL_1e55bb85_4_k_cu_d74234b74cuda3std6ranges3__45__cpo4swapE,(_ZN34_INTERNAL_1e55bb85_4_k_cu_d74234b76thrust24THRUST_300001_SM_1000_NS8cuda_cub10par_nosyncE - _ZN34_INTERNAL_1e55bb85_4_k_cu_d74234b74cuda3std6ranges3__45__cpo4swapE)
_ZN34_INTERNAL_1e55bb85_4_k_cu_d74234b74cuda3std6ranges3__45__cpo4swapE:
	.zero		1
	.type		_ZN34_INTERNAL_1e55bb85_4_k_cu_d74234b76thrust24THRUST_300001_SM_1000_NS8cuda_cub10par_nosyncE,@object
	.size		_ZN34_INTERNAL_1e55bb85_4_k_cu_d74234b76thrust24THRUST_300001_SM_1000_NS8cuda_cub10par_nosyncE,(_ZN34_INTERNAL_1e55bb85_4_k_cu_d74234b76thrust24THRUST_300001_SM_1000_NS3seqE - _ZN34_INTERNAL_1e55bb85_4_k_cu_d74234b76thrust24THRUST_300001_SM_1000_NS8cuda_cub10par_nosyncE)
_ZN34_INTERNAL_1e55bb85_4_k_cu_d74234b76thrust24THRUST_300001_SM_1000_NS8cuda_cub10par_nosyncE:
	.zero		1
	.type		_ZN34_INTERNAL_1e55bb85_4_k_cu_d74234b76thrust24THRUST_300001_SM_1000_NS3seqE,@object
	.size		_ZN34_INTERNAL_1e55bb85_4_k_cu_d74234b76thrust24THRUST_300001_SM_1000_NS3seqE,(_ZN34_INTERNAL_1e55bb85_4_k_cu_d74234b74cuda3std3__420unreachable_sentinelE - _ZN34_INTERNAL_1e55bb85_4_k_cu_d74234b76thrust24THRUST_300001_SM_1000_NS3seqE)
_ZN34_INTERNAL_1e55bb85_4_k_cu_d74234b76thrust24THRUST_300001_SM_1000_NS3seqE:
	.zero		1
	.type		_ZN34_INTERNAL_1e55bb85_4_k_cu_d74234b74cuda3std3__420unreachable_sentinelE,@object
	.size		_ZN34_INTERNAL_1e55bb85_4_k_cu_d74234b74cuda3std3__420unreachable_sentinelE,(_ZN34_INTERNAL_1e55bb85_4_k_cu_d74234b74cuda3std6ranges3__45__cpo5ssizeE - _ZN34_INTERNAL_1e55bb85_4_k_cu_d74234b74cuda3std3__420unreachable_sentinelE)
_ZN34_INTERNAL_1e55bb85_4_k_cu_d74234b74cuda3std3__420unreachable_sentinelE:
	.zero		1
	.type		_ZN34_INTERNAL_1e55bb85_4_k_cu_d74234b74cuda3std6ranges3__45__cpo5ssizeE,@object
	.size		_ZN34_INTERNAL_1e55bb85_4_k_cu_d74234b74cuda3std6ranges3__45__cpo5ssizeE,(_ZN34_INTERNAL_1e55bb85_4_k_cu_d74234b76thrust24THRUST_300001_SM_1000_NS12placeholders2_3E - _ZN34_INTERNAL_1e55bb85_4_k_cu_d74234b74cuda3std6ranges3__45__cpo5ssizeE)
_ZN34_INTERNAL_1e55bb85_4_k_cu_d74234b74cuda3std6ranges3__45__cpo5ssizeE:
	.zero		1
	.type		_ZN34_INTERNAL_1e55bb85_4_k_cu_d74234b76thrust24THRUST_300001_SM_1000_NS12placeholders2_3E,@object
	.size		_ZN34_INTERNAL_1e55bb85_4_k_cu_d74234b76thrust24THRUST_300001_SM_1000_NS12placeholders2_3E,(_ZN34_INTERNAL_1e55bb85_4_k_cu_d74234b74cuda3std3__45__cpo4cendE - _ZN34_INTERNAL_1e55bb85_4_k_cu_d74234b76thrust24THRUST_300001_SM_1000_NS12placeholders2_3E)
_ZN34_INTERNAL_1e55bb85_4_k_cu_d74234b76thrust24THRUST_300001_SM_1000_NS12placeholders2_3E:
	.zero		1
	.type		_ZN34_INTERNAL_1e55bb85_4_k_cu_d74234b74cuda3std3__45__cpo4cendE,@object
	.size		_ZN34_INTERNAL_1e55bb85_4_k_cu_d74234b74cuda3std3__45__cpo4cendE,(_ZN34_INTERNAL_1e55bb85_4_k_cu_d74234b74cuda3std6ranges3__45__cpo4cendE - _ZN34_INTERNAL_1e55bb85_4_k_cu_d74234b74cuda3std3__45__cpo4cendE)
_ZN34_INTERNAL_1e55bb85_4_k_cu_d74234b74cuda3std3__45__cpo4cendE:
	.zero		1
	.type		_ZN34_INTERNAL_1e55bb85_4_k_cu_d74234b74cuda3std6ranges3__45__cpo4cendE,@object
	.size		_ZN34_INTERNAL_1e55bb85_4_k_cu_d74234b74cuda3std6ranges3__45__cpo4cendE,(_ZN34_INTERNAL_1e55bb85_4_k_cu_d74234b76thrust24THRUST_300001_SM_1000_NS12placeholders2_7E - _ZN34_INTERNAL_1e55bb85_4_k_cu_d74234b74cuda3std6ranges3__45__cpo4cendE)
_ZN34_INTERNAL_1e55bb85_4_k_cu_d74234b74cuda3std6ranges3__45__cpo4cendE:
	.zero		1
	.type		_ZN34_INTERNAL_1e55bb85_4_k_cu_d74234b76thrust24THRUST_300001_SM_1000_NS12placeholders2_7E,@object
	.size		_ZN34_INTERNAL_1e55bb85_4_k_cu_d74234b76thrust24THRUST_300001_SM_1000_NS12placeholders2_7E,(_ZN34_INTERNAL_1e55bb85_4_k_cu_d74234b74cuda3std3__45__cpo5crendE - _ZN34_INTERNAL_1e55bb85_4_k_cu_d74234b76thrust24THRUST_300001_SM_1000_NS12placeholders2_7E)
_ZN34_INTERNAL_1e55bb85_4_k_cu_d74234b76thrust24THRUST_300001_SM_1000_NS12placeholders2_7E:
	.zero		1
	.type		_ZN34_INTERNAL_1e55bb85_4_k_cu_d74234b74cuda3std3__45__cpo5crendE,@object
	.size		_ZN34_INTERNAL_1e55bb85_4_k_cu_d74234b74cuda3std3__45__cpo5crendE,(_ZN34_INTERNAL_1e55bb85_4_k_cu_d74234b74cuda3std6ranges3__45__cpo4prevE - _ZN34_INTERNAL_1e55bb85_4_k_cu_d74234b74cuda3std3__45__cpo5crendE)
_ZN34_INTERNAL_1e55bb85_4_k_cu_d74234b74cuda3std3__45__cpo5crendE:
	.zero		1
	.type		_ZN34_INTERNAL_1e55bb85_4_k_cu_d74234b74cuda3std6ranges3__45__cpo4prevE,@object
	.size		_ZN34_INTERNAL_1e55bb85_4_k_cu_d74234b74cuda3std6ranges3__45__cpo4prevE,(_ZN34_INTERNAL_1e55bb85_4_k_cu_d74234b74cuda3std6ranges3__45__cpo9iter_moveE - _ZN34_INTERNAL_1e55bb85_4_k_cu_d74234b74cuda3std6ranges3__45__cpo4prevE)
_ZN34_INTERNAL_1e55bb85_4_k_cu_d74234b74cuda3std6ranges3__45__cpo4prevE:
	.zero		1
	.type		_ZN34_INTERNAL_1e55bb85_4_k_cu_d74234b74cuda3std6ranges3__45__cpo9iter_moveE,@object
	.size		_ZN34_INTERNAL_1e55bb85_4_k_cu_d74234b74cuda3std6ranges3__45__cpo9iter_moveE,(_ZN34_INTERNAL_1e55bb85_4_k_cu_d74234b76thrust24THRUST_300001_SM_1000_NS6system6detail10sequential3seqE - _ZN34_INTERNAL_1e55bb85_4_k_cu_d74234b74cuda3std6ranges3__45__cpo9iter_moveE)
_ZN34_INTERNAL_1e55bb85_4_k_cu_d74234b74cuda3std6ranges3__45__cpo9iter_moveE:
	.zero		1
	.type		_ZN34_INTERNAL_1e55bb85_4_k_cu_d74234b76thrust24THRUST_300001_SM_1000_NS6system6detail10sequential3seqE,@object
	.size		_ZN34_INTERNAL_1e55bb85_4_k_cu_d74234b76thrust24THRUST_300001_SM_1000_NS6system6detail10sequential3seqE,(_ZN34_INTERNAL_1e55bb85_4_k_cu_d74234b76thrust24THRUST_300001_SM_1000_NS12placeholders2_9E - _ZN34_INTERNAL_1e55bb85_4_k_cu_d74234b76thrust24THRUST_300001_SM_1000_NS6system6detail10sequential3seqE)
_ZN34_INTERNAL_1e55bb85_4_k_cu_d74234b76thrust24THRUST_300001_SM_1000_NS6system6detail10sequential3seqE:
	.zero		1
	.type		_ZN34_INTERNAL_1e55bb85_4_k_cu_d74234b76thrust24THRUST_300001_SM_1000_NS12placeholders2_9E,@object
	.size		_ZN34_INTERNAL_1e55bb85_4_k_cu_d74234b76thrust24THRUST_300001_SM_1000_NS12placeholders2_9E,(_ZN34_INTERNAL_1e55bb85_4_k_cu_d74234b74cuda3std3__419piecewise_constructE - _ZN34_INTERNAL_1e55bb85_4_k_cu_d74234b76thrust24THRUST_300001_SM_1000_NS12placeholders2_9E)
_ZN34_INTERNAL_1e55bb85_4_k_cu_d74234b76thrust24THRUST_300001_SM_1000_NS12placeholders2_9E:
	.zero		1
	.type		_ZN34_INTERNAL_1e55bb85_4_k_cu_d74234b74cuda3std3__419piecewise_constructE,@object
	.size		_ZN34_INTERNAL_1e55bb85_4_k_cu_d74234b74cuda3std3__419piecewise_constructE,(_ZN34_INTERNAL_1e55bb85_4_k_cu_d74234b74cuda3std6ranges3__45__cpo5cdataE - _ZN34_INTERNAL_1e55bb85_4_k_cu_d74234b74cuda3std3__419piecewise_constructE)
_ZN34_INTERNAL_1e55bb85_4_k_cu_d74234b74cuda3std3__419piecewise_constructE:
	.zero		1
	.type		_ZN34_INTERNAL_1e55bb85_4_k_cu_d74234b74cuda3std6ranges3__45__cpo5cdataE,@object
	.size		_ZN34_INTERNAL_1e55bb85_4_k_cu_d74234b74cuda3std6ranges3__45__cpo5cdataE,(_ZN34_INTERNAL_1e55bb85_4_k_cu_d74234b76thrust24THRUST_300001_SM_1000_NS12placeholders2_1E - _ZN34_INTERNAL_1e55bb85_4_k_cu_d74234b74cuda3std6ranges3__45__cpo5cdataE)
_ZN34_INTERNAL_1e55bb85_4_k_cu_d74234b74cuda3std6ranges3__45__cpo5cdataE:
	.zero		1
	.type		_ZN34_INTERNAL_1e55bb85_4_k_cu_d74234b76thrust24THRUST_300001_SM_1000_NS12placeholders2_1E,@object
	.size		_ZN34_INTERNAL_1e55bb85_4_k_cu_d74234b76thrust24THRUST_300001_SM_1000_NS12placeholders2_1E,(_ZN34_INTERNAL_1e55bb85_4_k_cu_d74234b74cuda3std3__45__cpo3endE - _ZN34_INTERNAL_1e55bb85_4_k_cu_d74234b76thrust24THRUST_300001_SM_1000_NS12placeholders2_1E)
_ZN34_INTERNAL_1e55bb85_4_k_cu_d74234b76thrust24THRUST_300001_SM_1000_NS12placeholders2_1E:
	.zero		1
	.type		_ZN34_INTERNAL_1e55bb85_4_k_cu_d74234b74cuda3std3__45__cpo3endE,@object
	.size		_ZN34_INTERNAL_1e55bb85_4_k_cu_d74234b74cuda3std3__45__cpo3endE,(_ZN34_INTERNAL_1e55bb85_4_k_cu_d74234b74cuda3std6ranges3__45__cpo3endE - _ZN34_INTERNAL_1e55bb85_4_k_cu_d74234b74cuda3std3__45__cpo3endE)
_ZN34_INTERNAL_1e55bb85_4_k_cu_d74234b74cuda3std3__45__cpo3endE:
	.zero		1
	.type		_ZN34_INTERNAL_1e55bb85_4_k_cu_d74234b74cuda3std6ranges3__45__cpo3endE,@object
	.size		_ZN34_INTERNAL_1e55bb85_4_k_cu_d74234b74cuda3std6ranges3__45__cpo3endE,(_ZN34_INTERNAL_1e55bb85_4_k_cu_d74234b76thrust24THRUST_300001_SM_1000_NS12placeholders2_5E - _ZN34_INTERNAL_1e55bb85_4_k_cu_d74234b74cuda3std6ranges3__45__cpo3endE)
_ZN34_INTERNAL_1e55bb85_4_k_cu_d74234b74cuda3std6ranges3__45__cpo3endE:
	.zero		1
	.type		_ZN34_INTERNAL_1e55bb85_4_k_cu_d74234b76thrust24THRUST_300001_SM_1000_NS12placeholders2_5E,@object
	.size		_ZN34_INTERNAL_1e55bb85_4_k_cu_d74234b76thrust24THRUST_300001_SM_1000_NS12placeholders2_5E,(_ZN34_INTERNAL_1e55bb85_4_k_cu_d74234b74cuda3std3__45__cpo4rendE - _ZN34_INTERNAL_1e55bb85_4_k_cu_d74234b76thrust24THRUST_300001_SM_1000_NS12placeholders2_5E)
_ZN34_INTERNAL_1e55bb85_4_k_cu_d74234b76thrust24THRUST_300001_SM_1000_NS12placeholders2_5E:
	.zero		1
	.type		_ZN34_INTERNAL_1e55bb85_4_k_cu_d74234b74cuda3std3__45__cpo4rendE,@object
	.size		_ZN34_INTERNAL_1e55bb85_4_k_cu_d74234b74cuda3std3__45__cpo4rendE,(_ZN34_INTERNAL_1e55bb85_4_k_cu_d74234b74cuda3std6ranges3__45__cpo9iter_swapE - _ZN34_INTERNAL_1e55bb85_4_k_cu_d74234b74cuda3std3__45__cpo4rendE)
_ZN34_INTERNAL_1e55bb85_4_k_cu_d74234b74cuda3std3__45__cpo4rendE:
	.zero		1
	.type		_ZN34_INTERNAL_1e55bb85_4_k_cu_d74234b74cuda3std6ranges3__45__cpo9iter_swapE,@object
	.size		_ZN34_INTERNAL_1e55bb85_4_k_cu_d74234b74cuda3std6ranges3__45__cpo9iter_swapE,(_ZN34_INTERNAL_1e55bb85_4_k_cu_d74234b74cuda3std3__48unexpectE - _ZN34_INTERNAL_1e55bb85_4_k_cu_d74234b74cuda3std6ranges3__45__cpo9iter_swapE)
_ZN34_INTERNAL_1e55bb85_4_k_cu_d74234b74cuda3std6ranges3__45__cpo9iter_swapE:
	.zero		1
	.type		_ZN34_INTERNAL_1e55bb85_4_k_cu_d74234b74cuda3std3__48unexpectE,@object
	.size		_ZN34_INTERNAL_1e55bb85_4_k_cu_d74234b74cuda3std3__48unexpectE,(_ZN34_INTERNAL_1e55bb85_4_k_cu_d74234b76thrust24THRUST_300001_SM_1000_NS8cuda_cub3parE - _ZN34_INTERNAL_1e55bb85_4_k_cu_d74234b74cuda3std3__48unexpectE)
_ZN34_INTERNAL_1e55bb85_4_k_cu_d74234b74cuda3std3__48unexpectE:
	.zero		1
	.type		_ZN34_INTERNAL_1e55bb85_4_k_cu_d74234b76thrust24THRUST_300001_SM_1000_NS8cuda_cub3parE,@object
	.size		_ZN34_INTERNAL_1e55bb85_4_k_cu_d74234b76thrust24THRUST_300001_SM_1000_NS8cuda_cub3parE,(.L_29 - _ZN34_INTERNAL_1e55bb85_4_k_cu_d74234b76thrust24THRUST_300001_SM_1000_NS8cuda_cub3parE)
_ZN34_INTERNAL_1e55bb85_4_k_cu_d74234b76thrust24THRUST_300001_SM_1000_NS8cuda_cub3parE:
	.zero		1
.L_29:


//--------------------- .nv.shared._ZN3cub18CUB_300001_SM_10006detail10merge_sort30DeviceMergeSortBlockSortKernelINS2_10policy_hubIN6thrust24THRUST_300001_SM_1000_NS10device_ptrI13RadiosityDataEEE9Policy600ES9_PNS0_8NullTypeES9_SD_mN4cuda3std3__44lessIS8_EES8_SC_EEvbT0_T1_T2_T3_T4_PT6_PT7_T5_NS1_7vsmem_tE --------------------------
	.section	.nv.shared._ZN3cub18CUB_300001_SM_10006detail10merge_sort30DeviceMergeSortBlockSortKernelINS2_10policy_hubIN6thrust24THRUST_300001_SM_1000_NS10device_ptrI13RadiosityDataEEE9Policy600ES9_PNS0_8NullTypeES9_SD_mN4cuda3std3__44lessIS8_EES8_SC_EEvbT0_T1_T2_T3_T4_PT6_PT7_T5_NS1_7vsmem_tE,"aw",@nobits
	.sectionflags	@""
	.align	16
.nv.shared._ZN3cub18CUB_300001_SM_10006detail10merge_sort30DeviceMergeSortBlockSortKernelINS2_10policy_hubIN6thrust24THRUST_300001_SM_1000_NS10device_ptrI13RadiosityDataEEE9Policy600ES9_PNS0_8NullTypeES9_SD_mN4cuda3std3__44lessIS8_EES8_SC_EEvbT0_T1_T2_T3_T4_PT6_PT7_T5_NS1_7vsmem_tE:
	.zero		13360


//--------------------- .nv.shared._ZN3cub18CUB_300001_SM_10006detail10merge_sort26DeviceMergeSortMergeKernelINS2_10policy_hubIN6thrust24THRUST_300001_SM_1000_NS10device_ptrI13RadiosityDataEEE9Policy600ES9_PNS0_8NullTypeES9_SD_jN4cuda3std3__44lessIS8_EES8_SC_EEvbT2_T3_T4_PT6_PT7_T5_PSL_SL_NS1_7vsmem_tE --------------------------
	.section	.nv.shared._ZN3cub18CUB_300001_SM_10006detail10merge_sort26DeviceMergeSortMergeKernelINS2_10policy_hubIN6thrust24THRUST_300001_SM_1000_NS10device_ptrI13RadiosityDataEEE9Policy600ES9_PNS0_8NullTypeES9_SD_jN4cuda3std3__44lessIS8_EES8_SC_EEvbT2_T3_T4_PT6_PT7_T5_PSL_SL_NS1_7vsmem_tE,"aw",@nobits
	.sectionflags	@""
	.align	16
.nv.shared._ZN3cub18CUB_300001_SM_10006detail10merge_sort26DeviceMergeSortMergeKernelINS2_10policy_hubIN6thrust24THRUST_300001_SM_1000_NS10device_ptrI13RadiosityDataEEE9Policy600ES9_PNS0_8NullTypeES9_SD_jN4cuda3std3__44lessIS8_EES8_SC_EEvbT2_T3_T4_PT6_PT7_T5_PSL_SL_NS1_7vsmem_tE:
	.zero		13360


//--------------------- .nv.shared._ZN3cub18CUB_300001_SM_10006detail10merge_sort30DeviceMergeSortBlockSortKernelINS2_10policy_hubIN6thrust24THRUST_300001_SM_1000_NS10device_ptrI13RadiosityDataEEE9Policy600ES9_PNS0_8NullTypeES9_SD_jN4cuda3std3__44lessIS8_EES8_SC_EEvbT0_T1_T2_T3_T4_PT6_PT7_T5_NS1_7vsmem_tE --------------------------
	.section	.nv.shared._ZN3cub18CUB_300001_SM_10006detail10merge_sort30DeviceMergeSortBlockSortKernelINS2_10policy_hubIN6thrust24THRUST_300001_SM_1000_NS10device_ptrI13RadiosityDataEEE9Policy600ES9_PNS0_8NullTypeES9_SD_jN4cuda3std3__44lessIS8_EES8_SC_EEvbT0_T1_T2_T3_T4_PT6_PT7_T5_NS1_7vsmem_tE,"aw",@nobits
	.sectionflags	@""
	.align	16
.nv.shared._ZN3cub18CUB_300001_SM_10006detail10merge_sort30DeviceMergeSortBlockSortKernelINS2_10policy_hubIN6thrust24THRUST_300001_SM_1000_NS10device_ptrI13RadiosityDataEEE9Policy600ES9_PNS0_8NullTypeES9_SD_jN4cuda3std3__44lessIS8_EES8_SC_EEvbT0_T1_T2_T3_T4_PT6_PT7_T5_NS1_7vsmem_tE:
	.zero		13360


//--------------------- .nv.constant0._ZN3cub18CUB_300001_SM_10006detail10merge_sort26DeviceMergeSortMergeKernelINS2_10policy_hubIN6thrust24THRUST_300001_SM_1000_NS10device_ptrI13RadiosityDataEEE9Policy600ES9_PNS0_8NullTypeES9_SD_mN4cuda3std3__44lessIS8_EES8_SC_EEvbT2_T3_T4_PT6_PT7_T5_PSL_SL_NS1_7vsmem_tE --------------------------
	.section	.nv.constant0._ZN3cub18CUB_300001_SM_10006detail10merge_sort26DeviceMergeSortMergeKernelINS2_10policy_hubIN6thrust24THRUST_300001_SM_1000_NS10device_ptrI13RadiosityDataEEE9Policy600ES9_PNS0_8NullTypeES9_SD_mN4cuda3std3__44lessIS8_EES8_SC_EEvbT2_T3_T4_PT6_PT7_T5_PSL_SL_NS1_7vsmem_tE,"a",@progbits
	.sectionflags	@""
	.align	4
.nv.constant0._ZN3cub18CUB_300001_SM_10006detail10merge_sort26DeviceMergeSortMergeKernelINS2_10policy_hubIN6thrust24THRUST_300001_SM_1000_NS10device_ptrI13RadiosityDataEEE9Policy600ES9_PNS0_8NullTypeES9_SD_mN4cuda3std3__44lessIS8_EES8_SC_EEvbT2_T3_T4_PT6_PT7_T5_PSL_SL_NS1_7vsmem_tE:
	.zero		976


//--------------------- .nv.constant0._ZN3cub18CUB_300001_SM_10006detail10merge_sort30DeviceMergeSortPartitionKernelIN6thrust24THRUST_300001_SM_1000_NS10device_ptrI13RadiosityDataEEmN4cuda3std3__44lessIS7_EES7_EEvbT_PT2_T0_SH_PSH_T1_SH_i --------------------------
	.section	.nv.constant0._ZN3cub18CUB_300001_SM_10006detail10merge_sort30DeviceMergeSortPartitionKernelIN6thrust24THRUST_300001_SM_1000_NS10device_ptrI13RadiosityDataEEmN4cuda3std3__44lessIS7_EES7_EEvbT_PT2_T0_SH_PSH_T1_SH_i,"a",@progbits
	.sectionflags	@""
	.align	4
.nv.constant0._ZN3cub18CUB_300001_SM_10006detail10merge_sort30DeviceMergeSortPartitionKernelIN6thrust24THRUST_300001_SM_1000_NS10device_ptrI13RadiosityDataEEmN4cuda3std3__44lessIS7_EES7_EEvbT_PT2_T0_SH_PSH_T1_SH_i:
	.zero		964


//--------------------- .nv.constant0._ZN3cub18CUB_300001_SM_10006detail10merge_sort30DeviceMergeSortBlockSortKernelINS2_10policy_hubIN6thrust24THRUST_300001_SM_1000_NS10device_ptrI13RadiosityDataEEE9Policy600ES9_PNS0_8NullTypeES9_SD_mN4cuda3std3__44lessIS8_EES8_SC_EEvbT0_T1_T2_T3_T4_PT6_PT7_T5_NS1_7vsmem_tE --------------------------
	.section	.nv.constant0._ZN3cub18CUB_300001_SM_10006detail10merge_sort30DeviceMergeSortBlockSortKernelINS2_10policy_hubIN6thrust24THRUST_300001_SM_1000_NS10device_ptrI13RadiosityDataEEE9Policy600ES9_PNS0_8NullTypeES9_SD_mN4cuda3std3__44lessIS8_EES8_SC_EEvbT0_T1_T2_T3_T4_PT6_PT7_T5_NS1_7vsmem_tE,"a",@progbits
	.sectionflags	@""
	.align	4
.nv.constant0._ZN3cub18CUB_300001_SM_10006detail10merge_sort30DeviceMergeSortBlockSortKernelINS2_10policy_hubIN6thrust24THRUST_300001_SM_1000_NS10device_ptrI13RadiosityDataEEE9Policy600ES9_PNS0_8NullTypeES9_SD_mN4cuda3std3__44lessIS8_EES8_SC_EEvbT0_T1_T2_T3_T4_PT6_PT7_T5_NS1_7vsmem_tE:
	.zero		976


//--------------------- .nv.constant0._ZN3cub18CUB_300001_SM_10006detail10merge_sort26DeviceMergeSortMergeKernelINS2_10policy_hubIN6thrust24THRUST_300001_SM_1000_NS10device_ptrI13RadiosityDataEEE9Policy600ES9_PNS0_8NullTypeES9_SD_jN4cuda3std3__44lessIS8_EES8_SC_EEvbT2_T3_T4_PT6_PT7_T5_PSL_SL_NS1_7vsmem_tE --------------------------
	.section	.nv.constant0._ZN3cub18CUB_300001_SM_10006detail10merge_sort26DeviceMergeSortMergeKernelINS2_10policy_hubIN6thrust24THRUST_300001_SM_1000_NS10device_ptrI13RadiosityDataEEE9Policy600ES9_PNS0_8NullTypeES9_SD_jN4cuda3std3__44lessIS8_EES8_SC_EEvbT2_T3_T4_PT6_PT7_T5_PSL_SL_NS1_7vsmem_tE,"a",@progbits
	.sectionflags	@""
	.align	4
.nv.constant0._ZN3cub18CUB_300001_SM_10006detail10merge_sort26DeviceMergeSortMergeKernelINS2_10policy_hubIN6thrust24THRUST_300001_SM_1000_NS10device_ptrI13RadiosityDataEEE9Policy600ES9_PNS0_8NullTypeES9_SD_jN4cuda3std3__44lessIS8_EES8_SC_EEvbT2_T3_T4_PT6_PT7_T5_PSL_SL_NS1_7vsmem_tE:
	.zero		976


//--------------------- .nv.constant0._ZN3cub18CUB_300001_SM_10006detail10merge_sort30DeviceMergeSortPartitionKernelIN6thrust24THRUST_300001_SM_1000_NS10device_ptrI13RadiosityDataEEjN4cuda3std3__44lessIS7_EES7_EEvbT_PT2_T0_SH_PSH_T1_SH_i --------------------------
	.section	.nv.constant0._ZN3cub18CUB_300001_SM_10006detail10merge_sort30DeviceMergeSortPartitionKernelIN6thrust24THRUST_300001_SM_1000_NS10device_ptrI13RadiosityDataEEjN4cuda3std3__44lessIS7_EES7_EEvbT_PT2_T0_SH_PSH_T1_SH_i,"a",@progbits
	.sectionflags	@""
	.align	4
.nv.constant0._ZN3cub18CUB_300001_SM_10006detail10merge_sort30DeviceMergeSortPartitionKernelIN6thrust24THRUST_300001_SM_1000_NS10device_ptrI13RadiosityDataEEjN4cuda3std3__44lessIS7_EES7_EEvbT_PT2_T0_SH_PSH_T1_SH_i:
	.zero		948


//--------------------- .nv.constant0._ZN3cub18CUB_300001_SM_10006detail10merge_sort30DeviceMergeSortBlockSortKernelINS2_10policy_hubIN6thrust24THRUST_300001_SM_1000_NS10device_ptrI13RadiosityDataEEE9Policy600ES9_PNS0_8NullTypeES9_SD_jN4cuda3std3__44lessIS8_EES8_SC_EEvbT0_T1_T2_T3_T4_PT6_PT7_T5_NS1_7vsmem_tE --------------------------
	.section	.nv.constant0._ZN3cub18CUB_300001_SM_10006detail10merge_sort30DeviceMergeSortBlockSortKernelINS2_10policy_hubIN6thrust24THRUST_300001_SM_1000_NS10device_ptrI13RadiosityDataEEE9Policy600ES9_PNS0_8NullTypeES9_SD_jN4cuda3std3__44lessIS8_EES8_SC_EEvbT0_T1_T2_T3_T4_PT6_PT7_T5_NS1_7vsmem_tE,"a",@progbits
	.sectionflags	@""
	.align	4
.nv.constant0._ZN3cub18CUB_300001_SM_10006detail10merge_sort30DeviceMergeSortBlockSortKernelINS2_10policy_hubIN6thrust24THRUST_300001_SM_1000_NS10device_ptrI13RadiosityDataEEE9Policy600ES9_PNS0_8NullTypeES9_SD_jN4cuda3std3__44lessIS8_EES8_SC_EEvbT0_T1_T2_T3_T4_PT6_PT7_T5_NS1_7vsmem_tE:
	.zero		976


//--------------------- .nv.constant0._ZN3cub18CUB_300001_SM_10006detail8for_each13static_kernelINS2_12policy_hub_t12policy_500_tEmN6thrust24THRUST_300001_SM_1000_NS8cuda_cub20__uninitialized_fill7functorINS7_10device_ptrI13RadiosityDataEESC_EEEEvT0_T1_ --------------------------
	.section	.nv.constant0._ZN3cub18CUB_300001_SM_10006detail8for_each13static_kernelINS2_12policy_hub_t12policy_500_tEmN6thrust24THRUST_300001_SM_1000_NS8cuda_cub20__uninitialized_fill7functorINS7_10device_ptrI13RadiosityDataEESC_EEEEvT0_T1_,"a",@progbits
	.sectionflags	@""
	.align	4
.nv.constant0._ZN3cub18CUB_300001_SM_10006detail8for_each13static_kernelINS2_12policy_hub_t12policy_500_tEmN6thrust24THRUST_300001_SM_1000_NS8cuda_cub20__uninitialized_fill7functorINS7_10device_ptrI13RadiosityDataEESC_EEEEvT0_T1_:
	.zero		960


//--------------------- .nv.constant0._ZN3cub18CUB_300001_SM_10006detail11EmptyKernelIvEEvv --------------------------
	.section	.nv.constant0._ZN3cub18CUB_300001_SM_10006detail11EmptyKernelIvEEvv,"a",@progbits
	.sectionflags	@""
	.align	4
.nv.constant0._ZN3cub18CUB_300001_SM_10006detail11EmptyKernelIvEEvv:
	.zero		896


//--------------------- .nv.constant0._Z10copyKernelP13RadiosityDataPfPii --------------------------
	.section	.nv.constant0._Z10copyKernelP13RadiosityDataPfPii,"a",@progbits
	.sectionflags	@""
	.align	4
.nv.constant0._Z10copyKernelP13RadiosityDataPfPii:
	.zero		924


//--------------------- SYMBOLS --------------------------

	.type		.nv.reservedSmem.offset0,@object
	.size		.nv.reservedSmem.offset0,0x4
	.type		.nv.reservedSmem.cap,@object
	.size		.nv.reservedSmem.cap,0x4
